	.target	sm_90a

	.elftype	@"ET_EXEC"


//--------------------- .note.nv.tkinfo           --------------------------
	.section	.note.nv.tkinfo,"",@"SHT_NOTE"
	.sectionflags	@"SHF_NOTE_NV_TKINFO"
	.tkinfo
        /*0018*/ 	.word	0x00000002
        /*0030*/ 	.string	""
        /*0030*/ 	.string	"ptxas"
        /*0030*/ 	.string	"Cuda compilation tools, release 13.0, V13.0.88"
        /*0030*/ 	.string	"Build cuda_13.0.r13.0/compiler.36424714_0"
        /*0030*/ 	.string	"-arch sm_90a -m 64 "



//--------------------- .note.nv.cuinfo           --------------------------
	.section	.note.nv.cuinfo,"",@"SHT_NOTE"
	.sectionflags	@"SHF_NOTE_NV_CUINFO"
        /*0018*/ 	.short	0x0002
        /*001a*/ 	.short	0x005a
        /*001c*/ 	.short	0x0082
	.zero		2


//--------------------- .nv.info                  --------------------------
	.section	.nv.info,"",@"SHT_CUDA_INFO"
	.align	4


	//----- nvinfo : EIATTR_REGCOUNT
	.align		4
        /*0000*/ 	.byte	0x04, 0x2f
        /*0002*/ 	.short	(.L_15 - .L_14)
	.align		4
.L_14:
        /*0004*/ 	.word	index@(_ZN7cutlass13device_kernelINS_4gemm6kernel13GemmUniversalINS1_17GroupProblemShapeIN4cute5tupleIJiiiEEEEENS1_10collective13CollectiveMmaINS1_39MainloopSm90ArrayTmaGmmaWarpSpecializedILi8ENS6_IJNS5_1CILi2EEENSC_ILi1EEESE_EEENS1_52KernelPtrArrayTmaWarpSpecializedPingpongFP8FastAccumEEENS6_IJNSC_ILi128EEENSC_ILi256EEENSC_ILi64EEEEEENS_12float_e4m3_tEPNS6_IJlSE_NSC_ILi0EEEEEESM_SP_NS5_8TiledMMAINS5_8MMA_AtomIJNS5_4SM904GMMA31MMA_64x256x32_F32E4M3E4M3_SS_TNILNST_7ScaleInE1ELSV_1EEEEEENS5_6LayoutINS6_IJSE_SE_SE_EEENS6_IJSN_SN_SN_EEEEENS6_IJNS5_10UnderscoreES12_S12_EEEEENS5_13SM90_TMA_LOADENS5_14ComposedLayoutINS5_7SwizzleILi2ELi4ELi3EEENS5_18smem_ptr_flag_bitsILi8EEENSY_INS6_IJNSC_ILi8EEESK_EEENS6_IJSK_SE_EEEEEEEvNS5_8identityENS5_23SM90_TMA_LOAD_MULTICASTES1F_vS1G_EENS_8epilogue10collective18CollectiveEpilogueINS1J_30Sm90PtrArrayTmaWarpSpecializedILi4ELi2ELi16ELb1ELb0ELi2EEEJSL_NS6_IJSK_NSC_ILi32EEEEEENS_6half_tEPNS6_IJSE_lSN_EEES1Q_S1S_NS1J_6fusion15FusionCallbacksIS1N_NS1T_17LinearCombinationIS1Q_fS1Q_fLNS_15FloatRoundStyleE2EEESL_S1P_JEEES15_NS16_INS17_ILi3ELi4ELi3EEENS19_ILi16EEENSY_INS6_IJSK_S1B_EEENS6_IJSE_SK_EEEEEEENS5_17SM75_U16x8_LDSM_TENS5_14SM90_TMA_STOREES24_NS5_17SM90_U16x8_STSM_TENS5_9Copy_AtomIJNS5_17SM90_U32x4_STSM_NES1Q_EEEvEEEvvEEEEvNT_6ParamsE)
        /*0008*/ 	.word	0x000000a8


	//----- nvinfo : EIATTR_FRAME_SIZE
	.align		4
.L_15:
        /*000c*/ 	.byte	0x04, 0x11
        /*000e*/ 	.short	(.L_17 - .L_16)
	.align		4
.L_16:
        /*0010*/ 	.word	index@($__internal_0_$__cuda_sm20_div_u64)
        /*0014*/ 	.word	0x000004f0


	//----- nvinfo : EIATTR_FRAME_SIZE
	.align		4
.L_17:
        /*0018*/ 	.byte	0x04, 0x11
        /*001a*/ 	.short	(.L_19 - .L_18)
	.align		4
.L_18:
        /*001c*/ 	.word	index@(_ZN7cutlass13device_kernelINS_4gemm6kernel13GemmUniversalINS1_17GroupProblemShapeIN4cute5tupleIJiiiEEEEENS1_10collective13CollectiveMmaINS1_39MainloopSm90ArrayTmaGmmaWarpSpecializedILi8ENS6_IJNS5_1CILi2EEENSC_ILi1EEESE_EEENS1_52KernelPtrArrayTmaWarpSpecializedPingpongFP8FastAccumEEENS6_IJNSC_ILi128EEENSC_ILi256EEENSC_ILi64EEEEEENS_12float_e4m3_tEPNS6_IJlSE_NSC_ILi0EEEEEESM_SP_NS5_8TiledMMAINS5_8MMA_AtomIJNS5_4SM904GMMA31MMA_64x256x32_F32E4M3E4M3_SS_TNILNST_7ScaleInE1ELSV_1EEEEEENS5_6LayoutINS6_IJSE_SE_SE_EEENS6_IJSN_SN_SN_EEEEENS6_IJNS5_10UnderscoreES12_S12_EEEEENS5_13SM90_TMA_LOADENS5_14ComposedLayoutINS5_7SwizzleILi2ELi4ELi3EEENS5_18smem_ptr_flag_bitsILi8EEENSY_INS6_IJNSC_ILi8EEESK_EEENS6_IJSK_SE_EEEEEEEvNS5_8identityENS5_23SM90_TMA_LOAD_MULTICASTES1F_vS1G_EENS_8epilogue10collective18CollectiveEpilogueINS1J_30Sm90PtrArrayTmaWarpSpecializedILi4ELi2ELi16ELb1ELb0ELi2EEEJSL_NS6_IJSK_NSC_ILi32EEEEEENS_6half_tEPNS6_IJSE_lSN_EEES1Q_S1S_NS1J_6fusion15FusionCallbacksIS1N_NS1T_17LinearCombinationIS1Q_fS1Q_fLNS_15FloatRoundStyleE2EEESL_S1P_JEEES15_NS16_INS17_ILi3ELi4ELi3EEENS19_ILi16EEENSY_INS6_IJSK_S1B_EEENS6_IJSE_SK_EEEEEEENS5_17SM75_U16x8_LDSM_TENS5_14SM90_TMA_STOREES24_NS5_17SM90_U16x8_STSM_TENS5_9Copy_AtomIJNS5_17SM90_U32x4_STSM_NES1Q_EEEvEEEvvEEEEvNT_6ParamsE)
        /*0020*/ 	.word	0x000004f0


	//----- nvinfo : EIATTR_MIN_STACK_SIZE
	.align		4
.L_19:
        /*0024*/ 	.byte	0x04, 0x12
        /*0026*/ 	.short	(.L_21 - .L_20)
	.align		4
.L_20:
        /*0028*/ 	.word	index@(_ZN7cutlass13device_kernelINS_4gemm6kernel13GemmUniversalINS1_17GroupProblemShapeIN4cute5tupleIJiiiEEEEENS1_10collective13CollectiveMmaINS1_39MainloopSm90ArrayTmaGmmaWarpSpecializedILi8ENS6_IJNS5_1CILi2EEENSC_ILi1EEESE_EEENS1_52KernelPtrArrayTmaWarpSpecializedPingpongFP8FastAccumEEENS6_IJNSC_ILi128EEENSC_ILi256EEENSC_ILi64EEEEEENS_12float_e4m3_tEPNS6_IJlSE_NSC_ILi0EEEEEESM_SP_NS5_8TiledMMAINS5_8MMA_AtomIJNS5_4SM904GMMA31MMA_64x256x32_F32E4M3E4M3_SS_TNILNST_7ScaleInE1ELSV_1EEEEEENS5_6LayoutINS6_IJSE_SE_SE_EEENS6_IJSN_SN_SN_EEEEENS6_IJNS5_10UnderscoreES12_S12_EEEEENS5_13SM90_TMA_LOADENS5_14ComposedLayoutINS5_7SwizzleILi2ELi4ELi3EEENS5_18smem_ptr_flag_bitsILi8EEENSY_INS6_IJNSC_ILi8EEESK_EEENS6_IJSK_SE_EEEEEEEvNS5_8identityENS5_23SM90_TMA_LOAD_MULTICASTES1F_vS1G_EENS_8epilogue10collective18CollectiveEpilogueINS1J_30Sm90PtrArrayTmaWarpSpecializedILi4ELi2ELi16ELb1ELb0ELi2EEEJSL_NS6_IJSK_NSC_ILi32EEEEEENS_6half_tEPNS6_IJSE_lSN_EEES1Q_S1S_NS1J_6fusion15FusionCallbacksIS1N_NS1T_17LinearCombinationIS1Q_fS1Q_fLNS_15FloatRoundStyleE2EEESL_S1P_JEEES15_NS16_INS17_ILi3ELi4ELi3EEENS19_ILi16EEENSY_INS6_IJSK_S1B_EEENS6_IJSE_SK_EEEEEEENS5_17SM75_U16x8_LDSM_TENS5_14SM90_TMA_STOREES24_NS5_17SM90_U16x8_STSM_TENS5_9Copy_AtomIJNS5_17SM90_U32x4_STSM_NES1Q_EEEvEEEvvEEEEvNT_6ParamsE)
        /*002c*/ 	.word	0x000004f0
.L_21:


//--------------------- .nv.compat                --------------------------
	.section	.nv.compat,"",@"SHT_CUDA_COMPAT_INFO"
	.align	4
        /*0000*/ 	.byte	0x02, 0x09, 0x01, 0x00, 0x02, 0x02, 0x04, 0x00, 0x02, 0x05, 0x05, 0x00, 0x03, 0x07, 0x01, 0x01
        /*0010*/ 	.byte	0x02, 0x03, 0x03, 0x00, 0x02, 0x06, 0x01, 0x00, 0x04, 0x0b, 0x08, 0x00, 0x00, 0x00, 0x00, 0x00
        /*0020*/ 	.byte	0x00, 0x00, 0x00, 0x00


//--------------------- .nv.info._ZN7cutlass13device_kernelINS_4gemm6kernel13GemmUniversalINS1_17GroupProblemShapeIN4cute5tupleIJiiiEEEEENS1_10collective13CollectiveMmaINS1_39MainloopSm90ArrayTmaGmmaWarpSpecializedILi8ENS6_IJNS5_1CILi2EEENSC_ILi1EEESE_EEENS1_52KernelPtrArrayTmaWarpSpecializedPingpongFP8FastAccumEEENS6_IJNSC_ILi128EEENSC_ILi256EEENSC_ILi64EEEEEENS_12float_e4m3_tEPNS6_IJlSE_NSC_ILi0EEEEEESM_SP_NS5_8TiledMMAINS5_8MMA_AtomIJNS5_4SM904GMMA31MMA_64x256x32_F32E4M3E4M3_SS_TNILNST_7ScaleInE1ELSV_1EEEEEENS5_6LayoutINS6_IJSE_SE_SE_EEENS6_IJSN_SN_SN_EEEEENS6_IJNS5_10UnderscoreES12_S12_EEEEENS5_13SM90_TMA_LOADENS5_14ComposedLayoutINS5_7SwizzleILi2ELi4ELi3EEENS5_18smem_ptr_flag_bitsILi8EEENSY_INS6_IJNSC_ILi8EEESK_EEENS6_IJSK_SE_EEEEEEEvNS5_8identityENS5_23SM90_TMA_LOAD_MULTICASTES1F_vS1G_EENS_8epilogue10collective18CollectiveEpilogueINS1J_30Sm90PtrArrayTmaWarpSpecializedILi4ELi2ELi16ELb1ELb0ELi2EEEJSL_NS6_IJSK_NSC_ILi32EEEEEENS_6half_tEPNS6_IJSE_lSN_EEES1Q_S1S_NS1J_6fusion15FusionCallbacksIS1N_NS1T_17LinearCombinationIS1Q_fS1Q_fLNS_15FloatRoundStyleE2EEESL_S1P_JEEES15_NS16_INS17_ILi3ELi4ELi3EEENS19_ILi16EEENSY_INS6_IJSK_S1B_EEENS6_IJSE_SK_EEEEEEENS5_17SM75_U16x8_LDSM_TENS5_14SM90_TMA_STOREES24_NS5_17SM90_U16x8_STSM_TENS5_9Copy_AtomIJNS5_17SM90_U32x4_STSM_NES1Q_EEEvEEEvvEEEEvNT_6ParamsE --------------------------
	.section	.nv.info._ZN7cutlass13device_kernelINS_4gemm6kernel13GemmUniversalINS1_17GroupProblemShapeIN4cute5tupleIJiiiEEEEENS1_10collective13CollectiveMmaINS1_39MainloopSm90ArrayTmaGmmaWarpSpecializedILi8ENS6_IJNS5_1CILi2EEENSC_ILi1EEESE_EEENS1_52KernelPtrArrayTmaWarpSpecializedPingpongFP8FastAccumEEENS6_IJNSC_ILi128EEENSC_ILi256EEENSC_ILi64EEEEEENS_12float_e4m3_tEPNS6_IJlSE_NSC_ILi0EEEEEESM_SP_NS5_8TiledMMAINS5_8MMA_AtomIJNS5_4SM904GMMA31MMA_64x256x32_F32E4M3E4M3_SS_TNILNST_7ScaleInE1ELSV_1EEEEEENS5_6LayoutINS6_IJSE_SE_SE_EEENS6_IJSN_SN_SN_EEEEENS6_IJNS5_10UnderscoreES12_S12_EEEEENS5_13SM90_TMA_LOADENS5_14ComposedLayoutINS5_7SwizzleILi2ELi4ELi3EEENS5_18smem_ptr_flag_bitsILi8EEENSY_INS6_IJNSC_ILi8EEESK_EEENS6_IJSK_SE_EEEEEEEvNS5_8identityENS5_23SM90_TMA_LOAD_MULTICASTES1F_vS1G_EENS_8epilogue10collective18CollectiveEpilogueINS1J_30Sm90PtrArrayTmaWarpSpecializedILi4ELi2ELi16ELb1ELb0ELi2EEEJSL_NS6_IJSK_NSC_ILi32EEEEEENS_6half_tEPNS6_IJSE_lSN_EEES1Q_S1S_NS1J_6fusion15FusionCallbacksIS1N_NS1T_17LinearCombinationIS1Q_fS1Q_fLNS_15FloatRoundStyleE2EEESL_S1P_JEEES15_NS16_INS17_ILi3ELi4ELi3EEENS19_ILi16EEENSY_INS6_IJSK_S1B_EEENS6_IJSE_SK_EEEEEEENS5_17SM75_U16x8_LDSM_TENS5_14SM90_TMA_STOREES24_NS5_17SM90_U16x8_STSM_TENS5_9Copy_AtomIJNS5_17SM90_U32x4_STSM_NES1Q_EEEvEEEvvEEEEvNT_6ParamsE,"",@"SHT_CUDA_INFO"
	.sectionflags	@""
	.align	4


	//----- nvinfo : EIATTR_CUDA_API_VERSION
	.align		4
        /*0000*/ 	.byte	0x04, 0x37
        /*0002*/ 	.short	(.L_23 - .L_22)
.L_22:
        /*0004*/ 	.word	0x00000082


	//----- nvinfo : EIATTR_KPARAM_INFO
	.align		4
.L_23:
        /*0008*/ 	.byte	0x04, 0x17
        /*000a*/ 	.short	(.L_25 - .L_24)
.L_24:
        /*000c*/ 	.word	0x00000000
        /*0010*/ 	.short	0x0000
        /*0012*/ 	.short	0x0070
        /*0014*/ 	.byte	0x00, 0xf0, 0x01, 0x1c


	//----- nvinfo : EIATTR_SPARSE_MMA_MASK
	.align		4
.L_25:
        /*0018*/ 	.byte	0x03, 0x50
        /*001a*/ 	.short	0x0000


	//----- nvinfo : EIATTR_MAXREG_COUNT
	.align		4
        /*001c*/ 	.byte	0x03, 0x1b
        /*001e*/ 	.short	0x00a8


	//----- nvinfo : EIATTR_NUM_BARRIERS
	.align		4
        /*0020*/ 	.byte	0x02, 0x4c
        /*0022*/ 	.byte	0x02
	.zero		1


	//----- nvinfo : EIATTR_EXTERNS
	.align		4
        /*0024*/ 	.byte	0x04, 0x0f
        /*0026*/ 	.short	(.L_27 - .L_26)


	//   ....[0]....
	.align		4
.L_26:
        /*0028*/ 	.word	index@(__assertfail)


	//----- nvinfo : EIATTR_ANNOTATIONS
	.align		4
.L_27:
        /*002c*/ 	.byte	0x04, 0x55
        /*002e*/ 	.short	(.L_29 - .L_28)


	//   ....[0]....
.L_28:
        /*0030*/ 	.word	0x00000001
        /*0034*/ 	.byte	0xf0, 0x30, 0x00, 0x00, 0x01, 0x00, 0x00, 0x00, 0x30, 0x33, 0x00, 0x00, 0x01, 0x00, 0x00, 0x00
        /* <DEDUP_REMOVED lines=424> */
        /*1ac4*/ 	.byte	0xe0, 0x34, 0x01, 0x00, 0x01, 0x00, 0x00, 0x00, 0x50, 0x35, 0x01, 0x00


	//----- nvinfo : EIATTR_MERCURY_ISA_VERSION
	.align		4
.L_29:
        /*1ad0*/ 	.byte	0x03, 0x5f
        /*1ad2*/ 	.short	0x0101


	//----- nvinfo : EIATTR_INT_WARP_WIDE_INSTR_OFFSETS
	.align		4
        /*1ad4*/ 	.byte	0x04, 0x31
        /*1ad6*/ 	.short	(.L_31 - .L_30)


	//   ....[0]....
.L_30:
        /*1ad8*/ 	.word	0x00001400


	//   ....[1]....
        /*1adc*/ 	.word	0x00001420


	//   ....[2]....
        /*1ae0*/ 	.word	0x00001590


	//   ....[3]....
        /*1ae4*/ 	.word	0x000015a0


	//   ....[4]....
        /*1ae8*/ 	.word	0x000015f0


	//   ....[5]....
        /*1aec*/ 	.word	0x00001630


	//   ....[6]....
        /*1af0*/ 	.word	0x00001680


	//   ....[7]....
        /*1af4*/ 	.word	0x000016a0


	//----- nvinfo : EIATTR_COOP_GROUP_MASK_REGIDS
	.align		4
.L_31:
        /*1af8*/ 	.byte	0x04, 0x29
        /*1afa*/ 	.short	(.L_33 - .L_32)


	//   ....[0]....
.L_32:
        /*1afc*/ 	.word	0xffffffff


	//   ....[1]....
        /*1b00*/ 	.word	0xffffffff


	//   ....[2]....
        /*1b04*/ 	.word	0xffffffff


	//   ....[3]....
        /*1b08*/ 	.word	0xffffffff


	//   ....[4]....
        /*1b0c*/ 	.word	0xffffffff


	//   ....[5]....
        /*1b10*/ 	.word	0xffffffff


	//   ....[6]....
        /*1b14*/ 	.word	0xffffffff


	//   ....[7]....
        /*1b18*/ 	.word	0xffffffff


	//   ....[8]....
        /*1b1c*/ 	.word	0xffffffff


	//   ....[9]....
        /*1b20*/ 	.word	0xffffffff


	//   ....[10]....
        /*1b24*/ 	.word	0xffffffff


	//   ....[11]....
        /*1b28*/ 	.word	0xffffffff


	//   ....[12]....
        /*1b2c*/ 	.word	0xffffffff


	//   ....[13]....
        /*1b30*/ 	.word	0xffffffff


	//   ....[14]....
        /*1b34*/ 	.word	0xffffffff


	//   ....[15]....
        /*1b38*/ 	.word	0xffffffff


	//   ....[16]....
        /*1b3c*/ 	.word	0xffffffff


	//   ....[17]....
        /*1b40*/ 	.word	0xffffffff


	//   ....[18]....
        /*1b44*/ 	.word	0xffffffff


	//   ....[19]....
        /*1b48*/ 	.word	0xffffffff


	//   ....[20]....
        /*1b4c*/ 	.word	0xffffffff


	//   ....[21]....
        /*1b50*/ 	.word	0xffffffff


	//   ....[22]....
        /*1b54*/ 	.word	0xffffffff


	//   ....[23]....
        /*1b58*/ 	.word	0xffffffff


	//   ....[24]....
        /*1b5c*/ 	.word	0xffffffff


	//   ....[25]....
        /*1b60*/ 	.word	0xffffffff


	//   ....[26]....
        /*1b64*/ 	.word	0xffffffff


	//   ....[27]....
        /*1b68*/ 	.word	0xffffffff


	//   ....[28]....
        /*1b6c*/ 	.word	0xffffffff


	//   ....[29]....
        /*1b70*/ 	.word	0xffffffff


	//   ....[30]....
        /*1b74*/ 	.word	0xffffffff


	//   ....[31]....
        /*1b78*/ 	.word	0xffffffff


	//   ....[32]....
        /*1b7c*/ 	.word	0xffffffff


	//   ....[33]....
        /*1b80*/ 	.word	0xffffffff


	//   ....[34]....
        /*1b84*/ 	.word	0xffffffff


	//   ....[35]....
        /*1b88*/ 	.word	0xffffffff


	//   ....[36]....
        /*1b8c*/ 	.word	0xffffffff


	//   ....[37]....
        /*1b90*/ 	.word	0xffffffff


	//   ....[38]....
        /*1b94*/ 	.word	0xffffffff


	//   ....[39]....
        /*1b98*/ 	.word	0xffffffff


	//   ....[40]....
        /*1b9c*/ 	.word	0xffffffff


	//   ....[41]....
        /*1ba0*/ 	.word	0xffffffff


	//   ....[42]....
        /*1ba4*/ 	.word	0xffffffff


	//   ....[43]....
        /*1ba8*/ 	.word	0xffffffff


	//   ....[44]....
        /*1bac*/ 	.word	0xffffffff


	//   ....[45]....
        /*1bb0*/ 	.word	0xffffffff


	//   ....[46]....
        /*1bb4*/ 	.word	0xffffffff


	//   ....[47]....
        /*1bb8*/ 	.word	0xffffffff


	//   ....[48]....
        /*1bbc*/ 	.word	0xffffffff


	//   ....[49]....
        /*1bc0*/ 	.word	0xffffffff


	//   ....[50]....
        /*1bc4*/ 	.word	0xffffffff


	//   ....[51]....
        /*1bc8*/ 	.word	0xffffffff


	//   ....[52]....
        /*1bcc*/ 	.word	0xffffffff


	//   ....[53]....
        /*1bd0*/ 	.word	0xffffffff


	//   ....[54]....
        /*1bd4*/ 	.word	0xffffffff


	//   ....[55]....
        /*1bd8*/ 	.word	0xffffffff


	//   ....[56]....
        /*1bdc*/ 	.word	0xffffffff


	//   ....[57]....
        /*1be0*/ 	.word	0xffffffff


	//   ....[58]....
        /*1be4*/ 	.word	0xffffffff


	//   ....[59]....
        /*1be8*/ 	.word	0xffffffff


	//   ....[60]....
        /*1bec*/ 	.word	0xffffffff


	//   ....[61]....
        /*1bf0*/ 	.word	0xffffffff


	//   ....[62]....
        /*1bf4*/ 	.word	0xffffffff


	//   ....[63]....
        /*1bf8*/ 	.word	0xffffffff


	//   ....[64]....
        /*1bfc*/ 	.word	0xffffffff


	//   ....[65]....
        /*1c00*/ 	.word	0xffffffff


	//   ....[66]....
        /*1c04*/ 	.word	0xffffffff


	//   ....[67]....
        /*1c08*/ 	.word	0xffffffff


	//   ....[68]....
        /*1c0c*/ 	.word	0xffffffff


	//   ....[69]....
        /*1c10*/ 	.word	0xffffffff


	//   ....[70]....
        /*1c14*/ 	.word	0xffffffff


	//   ....[71]....
        /*1c18*/ 	.word	0xffffffff


	//   ....[72]....
        /*1c1c*/ 	.word	0xffffffff


	//   ....[73]....
        /*1c20*/ 	.word	0xffffffff


	//   ....[74]....
        /*1c24*/ 	.word	0xffffffff


	//   ....[75]....
        /*1c28*/ 	.word	0xffffffff


	//   ....[76]....
        /*1c2c*/ 	.word	0xffffffff


	//   ....[77]....
        /*1c30*/ 	.word	0xffffffff


	//   ....[78]....
        /*1c34*/ 	.word	0xffffffff


	//   ....[79]....
        /*1c38*/ 	.word	0x0500000f


	//----- nvinfo : EIATTR_COOP_GROUP_INSTR_OFFSETS
	.align		4
.L_33:
        /*1c3c*/ 	.byte	0x04, 0x28
        /*1c3e*/ 	.short	(.L_35 - .L_34)


	//   ....[0]....
.L_34:
        /*1c40*/ 	.word	0x00000810


	//   ....[1]....
        /*1c44*/ 	.word	0x00000890


	//   ....[2]....
        /*1c48*/ 	.word	0x00000d30


	//   ....[3]....
        /*1c4c*/ 	.word	0x00000fe0


	//   ....[4]....
        /*1c50*/ 	.word	0x00001240


	//   ....[5]....
        /*1c54*/ 	.word	0x00001280


	//   ....[6]....
        /*1c58*/ 	.word	0x00001760


	//   ....[7]....
        /*1c5c*/ 	.word	0x00001ea0


	//   ....[8]....
        /*1c60*/ 	.word	0x00001ed0


	//   ....[9]....
        /*1c64*/ 	.word	0x00001f50


	//   ....[10]....
        /*1c68*/ 	.word	0x00001f60


	//   ....[11]....
        /*1c6c*/ 	.word	0x00001fa0


	//   ....[12]....
        /*1c70*/ 	.word	0x00001fc0


	//   ....[13]....
        /*1c74*/ 	.word	0x00002000


	//   ....[14]....
        /*1c78*/ 	.word	0x00002020


	//   ....[15]....
        /*1c7c*/ 	.word	0x00002060


	//   ....[16]....
        /*1c80*/ 	.word	0x00002080


	//   ....[17]....
        /*1c84*/ 	.word	0x000020f0


	//   ....[18]....
        /*1c88*/ 	.word	0x00002210


	//   ....[19]....
        /*1c8c*/ 	.word	0x00002290


	//   ....[20]....
        /*1c90*/ 	.word	0x00002870


	//   ....[21]....
        /*1c94*/ 	.word	0x00002880


	//   ....[22]....
        /*1c98*/ 	.word	0x000028d0


	//   ....[23]....
        /*1c9c*/ 	.word	0x000028e0


	//   ....[24]....
        /*1ca0*/ 	.word	0x00002930


	//   ....[25]....
        /*1ca4*/ 	.word	0x00002940


	//   ....[26]....
        /*1ca8*/ 	.word	0x00002990


	//   ....[27]....
        /*1cac*/ 	.word	0x000029a0


	//   ....[28]....
        /*1cb0*/ 	.word	0x000029f0


	//   ....[29]....
        /*1cb4*/ 	.word	0x00002a00


	//   ....[30]....
        /*1cb8*/ 	.word	0x00002a90


	//   ....[31]....
        /*1cbc*/ 	.word	0x00002b00


	//   ....[32]....
        /*1cc0*/ 	.word	0x00002b90


	//   ....[33]....
        /*1cc4*/ 	.word	0x00002bb0


	//   ....[34]....
        /*1cc8*/ 	.word	0x00002bc0


	//   ....[35]....
        /*1ccc*/ 	.word	0x00002bd0


	//   ....[36]....
        /*1cd0*/ 	.word	0x00002be0


	//   ....[37]....
        /*1cd4*/ 	.word	0x00002bf0


	//   ....[38]....
        /*1cd8*/ 	.word	0x00003470


	//   ....[39]....
        /*1cdc*/ 	.word	0x00003710


	//   ....[40]....
        /*1ce0*/ 	.word	0x00003a80


	//   ....[41]....
        /*1ce4*/ 	.word	0x0000f4e0


	//   ....[42]....
        /*1ce8*/ 	.word	0x0000f900


	//   ....[43]....
        /*1cec*/ 	.word	0x0000fca0


	//   ....[44]....
        /*1cf0*/ 	.word	0x00011a10


	//   ....[45]....
        /*1cf4*/ 	.word	0x00012140


	//   ....[46]....
        /*1cf8*/ 	.word	0x000125b0


	//   ....[47]....
        /*1cfc*/ 	.word	0x000133e0


	//   ....[48]....
        /*1d00*/ 	.word	0x00014470


	//   ....[49]....
        /*1d04*/ 	.word	0x00014490


	//   ....[50]....
        /*1d08*/ 	.word	0x000144e0


	//   ....[51]....
        /*1d0c*/ 	.word	0x00014500


	//   ....[52]....
        /*1d10*/ 	.word	0x00014540


	//   ....[53]....
        /*1d14*/ 	.word	0x00014570


	//   ....[54]....
        /*1d18*/ 	.word	0x000145b0


	//   ....[55]....
        /*1d1c*/ 	.word	0x000145e0


	//   ....[56]....
        /*1d20*/ 	.word	0x00014620


	//   ....[57]....
        /*1d24*/ 	.word	0x00014650


	//   ....[58]....
        /*1d28*/ 	.word	0x000146e0


	//   ....[59]....
        /*1d2c*/ 	.word	0x00014800


	//   ....[60]....
        /*1d30*/ 	.word	0x00014820


	//   ....[61]....
        /*1d34*/ 	.word	0x00014e80


	//   ....[62]....
        /*1d38*/ 	.word	0x00014e90


	//   ....[63]....
        /*1d3c*/ 	.word	0x00014ee0


	//   ....[64]....
        /*1d40*/ 	.word	0x00014ef0


	//   ....[65]....
        /*1d44*/ 	.word	0x00014f40


	//   ....[66]....
        /*1d48*/ 	.word	0x00014f50


	//   ....[67]....
        /*1d4c*/ 	.word	0x00014fa0


	//   ....[68]....
        /*1d50*/ 	.word	0x00014fb0


	//   ....[69]....
        /*1d54*/ 	.word	0x00015000


	//   ....[70]....
        /*1d58*/ 	.word	0x00015010


	//   ....[71]....
        /*1d5c*/ 	.word	0x000150a0


	//   ....[72]....
        /*1d60*/ 	.word	0x00015110


	//   ....[73]....
        /*1d64*/ 	.word	0x000151a0


	//   ....[74]....
        /*1d68*/ 	.word	0x000151c0


	//   ....[75]....
        /*1d6c*/ 	.word	0x000151d0


	//   ....[76]....
        /*1d70*/ 	.word	0x000151e0


	//   ....[77]....
        /*1d74*/ 	.word	0x000151f0


	//   ....[78]....
        /*1d78*/ 	.word	0x00015200


	//   ....[79]....
        /*1d7c*/ 	.word	0x000170d0


	//----- nvinfo : EIATTR_REG_RECONFIG
	.align		4
.L_35:
        /*1d80*/ 	.byte	0x01, 0x54
	.zero		2


	//----- nvinfo : EIATTR_SYSCALL_OFFSETS
	.align		4
        /*1d84*/ 	.byte	0x04, 0x46
        /*1d86*/ 	.short	(.L_37 - .L_36)


	//   ....[0]....
.L_36:
        /*1d88*/ 	.word	0x000088e0


	//   ....[1]....
        /*1d8c*/ 	.word	0x000089d0


	//----- nvinfo : EIATTR_MBARRIER_INSTR_OFFSETS
	.align		4
.L_37:
        /*1d90*/ 	.byte	0x04, 0x39
        /*1d92*/ 	.short	(.L_39 - .L_38)


	//   ....[0]....
.L_38:
        /*1d94*/ 	.word	0x00000c10
        /*1d98*/ 	.word	0x000000ff
        /*1d9c*/ 	.word	0x00034400
        /*1da0*/ 	.short	0x0100
        /*1da2*/ 	.byte	0x0b
	.zero		1


	//   ....[1]....
        /*1da4*/ 	.word	0x00000c20
        /*1da8*/ 	.word	0x000000ff
        /*1dac*/ 	.word	0x00034440
        /*1db0*/ 	.short	0x0100
        /*1db2*/ 	.byte	0x0b
	.zero		1


	//   ....[2]....
        /*1db4*/ 	.word	0x00000c30
        /*1db8*/ 	.word	0x000000ff
        /*1dbc*/ 	.word	0x00034408
        /*1dc0*/ 	.short	0x0100
        /*1dc2*/ 	.byte	0x0b
	.zero		1


	//   ....[3]....
        /*1dc4*/ 	.word	0x00000c40
        /*1dc8*/ 	.word	0x000000ff
        /*1dcc*/ 	.word	0x00034448
        /*1dd0*/ 	.short	0x0100
        /*1dd2*/ 	.byte	0x0b
	.zero		1


	//   ....[4]....
        /*1dd4*/ 	.word	0x00000c50
        /*1dd8*/ 	.word	0x000000ff
        /*1ddc*/ 	.word	0x00034410
        /*1de0*/ 	.short	0x0100
        /*1de2*/ 	.byte	0x0b
	.zero		1


	//   ....[5]....
        /*1de4*/ 	.word	0x00000c60
        /*1de8*/ 	.word	0x000000ff
        /*1dec*/ 	.word	0x00034450
        /*1df0*/ 	.short	0x0100
        /*1df2*/ 	.byte	0x0b
	.zero		1


	//   ....[6]....
        /*1df4*/ 	.word	0x00000c70
        /*1df8*/ 	.word	0x000000ff
        /*1dfc*/ 	.word	0x00034418
        /*1e00*/ 	.short	0x0100
        /*1e02*/ 	.byte	0x0b
	.zero		1


	//   ....[7]....
        /*1e04*/ 	.word	0x00000c80
        /*1e08*/ 	.word	0x000000ff
        /*1e0c*/ 	.word	0x00034458
        /*1e10*/ 	.short	0x0100
        /*1e12*/ 	.byte	0x0b
	.zero		1


	//   ....[8]....
        /*1e14*/ 	.word	0x00000c90
        /*1e18*/ 	.word	0x000000ff
        /*1e1c*/ 	.word	0x00034420
        /*1e20*/ 	.short	0x0100
        /*1e22*/ 	.byte	0x0b
	.zero		1


	//   ....[9]....
        /*1e24*/ 	.word	0x00000ca0
        /*1e28*/ 	.word	0x000000ff
        /*1e2c*/ 	.word	0x00034460
        /*1e30*/ 	.short	0x0100
        /*1e32*/ 	.byte	0x0b
	.zero		1


	//   ....[10]....
        /*1e34*/ 	.word	0x00000cb0
        /*1e38*/ 	.word	0x000000ff
        /*1e3c*/ 	.word	0x00034428
        /*1e40*/ 	.short	0x0100
        /*1e42*/ 	.byte	0x0b
	.zero		1


	//   ....[11]....
        /*1e44*/ 	.word	0x00000cc0
        /*1e48*/ 	.word	0x000000ff
        /*1e4c*/ 	.word	0x00034468
        /*1e50*/ 	.short	0x0100
        /*1e52*/ 	.byte	0x0b
	.zero		1


	//   ....[12]....
        /*1e54*/ 	.word	0x00000cd0
        /*1e58*/ 	.word	0x000000ff
        /*1e5c*/ 	.word	0x00034430
        /*1e60*/ 	.short	0x0100
        /*1e62*/ 	.byte	0x0b
	.zero		1


	//   ....[13]....
        /*1e64*/ 	.word	0x00000ce0
        /*1e68*/ 	.word	0x000000ff
        /*1e6c*/ 	.word	0x00034470
        /*1e70*/ 	.short	0x0100
        /*1e72*/ 	.byte	0x0b
	.zero		1


	//   ....[14]....
        /*1e74*/ 	.word	0x00000cf0
        /*1e78*/ 	.word	0x000000ff
        /*1e7c*/ 	.word	0x00034438
        /*1e80*/ 	.short	0x0100
        /*1e82*/ 	.byte	0x0b
	.zero		1


	//   ....[15]....
        /*1e84*/ 	.word	0x00000d00
        /*1e88*/ 	.word	0x000000ff
        /*1e8c*/ 	.word	0x00034478
        /*1e90*/ 	.short	0x0100
        /*1e92*/ 	.byte	0x0b
	.zero		1


	//   ....[16]....
        /*1e94*/ 	.word	0x00000ec0
        /*1e98*/ 	.word	0x000000ff
        /*1e9c*/ 	.word	0x00034480
        /*1ea0*/ 	.short	0x0100
        /*1ea2*/ 	.byte	0x0b
	.zero		1


	//   ....[17]....
        /*1ea4*/ 	.word	0x00000ed0
        /*1ea8*/ 	.word	0x000000ff
        /*1eac*/ 	.word	0x000344c0
        /*1eb0*/ 	.short	0x0100
        /*1eb2*/ 	.byte	0x0b
	.zero		1


	//   ....[18]....
        /*1eb4*/ 	.word	0x00000ee0
        /*1eb8*/ 	.word	0x000000ff
        /*1ebc*/ 	.word	0x00034488
        /*1ec0*/ 	.short	0x0100
        /*1ec2*/ 	.byte	0x0b
	.zero		1


	//   ....[19]....
        /*1ec4*/ 	.word	0x00000ef0
        /*1ec8*/ 	.word	0x000000ff
        /*1ecc*/ 	.word	0x000344c8
        /*1ed0*/ 	.short	0x0100
        /*1ed2*/ 	.byte	0x0b
	.zero		1


	//   ....[20]....
        /*1ed4*/ 	.word	0x00000f00
        /*1ed8*/ 	.word	0x000000ff
        /*1edc*/ 	.word	0x00034490
        /*1ee0*/ 	.short	0x0100
        /*1ee2*/ 	.byte	0x0b
	.zero		1


	//   ....[21]....
        /*1ee4*/ 	.word	0x00000f10
        /*1ee8*/ 	.word	0x000000ff
        /*1eec*/ 	.word	0x000344d0
        /*1ef0*/ 	.short	0x0100
        /*1ef2*/ 	.byte	0x0b
	.zero		1


	//   ....[22]....
        /*1ef4*/ 	.word	0x00000f20
        /*1ef8*/ 	.word	0x000000ff
        /*1efc*/ 	.word	0x00034498
        /*1f00*/ 	.short	0x0100
        /*1f02*/ 	.byte	0x0b
	.zero		1


	//   ....[23]....
        /*1f04*/ 	.word	0x00000f30
        /*1f08*/ 	.word	0x000000ff
        /*1f0c*/ 	.word	0x000344d8
        /*1f10*/ 	.short	0x0100
        /*1f12*/ 	.byte	0x0b
	.zero		1


	//   ....[24]....
        /*1f14*/ 	.word	0x00000f40
        /*1f18*/ 	.word	0x000000ff
        /*1f1c*/ 	.word	0x000344a0
        /*1f20*/ 	.short	0x0100
        /*1f22*/ 	.byte	0x0b
	.zero		1


	//   ....[25]....
        /*1f24*/ 	.word	0x00000f50
        /*1f28*/ 	.word	0x000000ff
        /*1f2c*/ 	.word	0x000344e0
        /*1f30*/ 	.short	0x0100
        /*1f32*/ 	.byte	0x0b
	.zero		1


	//   ....[26]....
        /*1f34*/ 	.word	0x00000f60
        /*1f38*/ 	.word	0x000000ff
        /*1f3c*/ 	.word	0x000344a8
        /*1f40*/ 	.short	0x0100
        /*1f42*/ 	.byte	0x0b
	.zero		1


	//   ....[27]....
        /*1f44*/ 	.word	0x00000f70
        /*1f48*/ 	.word	0x000000ff
        /*1f4c*/ 	.word	0x000344e8
        /*1f50*/ 	.short	0x0100
        /*1f52*/ 	.byte	0x0b
	.zero		1


	//   ....[28]....
        /*1f54*/ 	.word	0x00000f80
        /*1f58*/ 	.word	0x000000ff
        /*1f5c*/ 	.word	0x000344b0
        /*1f60*/ 	.short	0x0100
        /*1f62*/ 	.byte	0x0b
	.zero		1


	//   ....[29]....
        /*1f64*/ 	.word	0x00000f90
        /*1f68*/ 	.word	0x000000ff
        /*1f6c*/ 	.word	0x000344f0
        /*1f70*/ 	.short	0x0100
        /*1f72*/ 	.byte	0x0b
	.zero		1


	//   ....[30]....
        /*1f74*/ 	.word	0x00000fa0
        /*1f78*/ 	.word	0x000000ff
        /*1f7c*/ 	.word	0x000344b8
        /*1f80*/ 	.short	0x0100
        /*1f82*/ 	.byte	0x0b
	.zero		1


	//   ....[31]....
        /*1f84*/ 	.word	0x00000fb0
        /*1f88*/ 	.word	0x000000ff
        /*1f8c*/ 	.word	0x000344f8
        /*1f90*/ 	.short	0x0100
        /*1f92*/ 	.byte	0x0b
	.zero		1


	//   ....[32]....
        /*1f94*/ 	.word	0x000011b0
        /*1f98*/ 	.word	0x000000ff
        /*1f9c*/ 	.word	0x00034500
        /*1fa0*/ 	.short	0x0100
        /*1fa2*/ 	.byte	0x06
	.zero		1


	//   ....[33]....
        /*1fa4*/ 	.word	0x000011c0
        /*1fa8*/ 	.word	0x000000ff
        /*1fac*/ 	.word	0x00034520
        /*1fb0*/ 	.short	0x0100
        /*1fb2*/ 	.byte	0x06
	.zero		1


	//   ....[34]....
        /*1fb4*/ 	.word	0x000011d0
        /*1fb8*/ 	.word	0x000000ff
        /*1fbc*/ 	.word	0x00034508
        /*1fc0*/ 	.short	0x0100
        /*1fc2*/ 	.byte	0x06
	.zero		1


	//   ....[35]....
        /*1fc4*/ 	.word	0x000011e0
        /*1fc8*/ 	.word	0x000000ff
        /*1fcc*/ 	.word	0x00034528
        /*1fd0*/ 	.short	0x0100
        /*1fd2*/ 	.byte	0x06
	.zero		1


	//   ....[36]....
        /*1fd4*/ 	.word	0x000011f0
        /*1fd8*/ 	.word	0x000000ff
        /*1fdc*/ 	.word	0x00034510
        /*1fe0*/ 	.short	0x0100
        /*1fe2*/ 	.byte	0x06
	.zero		1


	//   ....[37]....
        /*1fe4*/ 	.word	0x00001200
        /*1fe8*/ 	.word	0x000000ff
        /*1fec*/ 	.word	0x00034530
        /*1ff0*/ 	.short	0x0100
        /*1ff2*/ 	.byte	0x06
	.zero		1


	//   ....[38]....
        /*1ff4*/ 	.word	0x00001210
        /*1ff8*/ 	.word	0x000000ff
        /*1ffc*/ 	.word	0x00034518
        /*2000*/ 	.short	0x0100
        /*2002*/ 	.byte	0x06
	.zero		1


	//   ....[39]....
        /*2004*/ 	.word	0x00001220
        /*2008*/ 	.word	0x000000ff
        /*200c*/ 	.word	0x00034538
        /*2010*/ 	.short	0x0100
        /*2012*/ 	.byte	0x06
	.zero		1


	//   ....[40]....
        /*2014*/ 	.word	0x000015e0
        /*2018*/ 	.word	0x000000ff
        /*201c*/ 	.word	0x00034540
        /*2020*/ 	.short	0x0100
        /*2022*/ 	.byte	0x06
	.zero		1


	//   ....[41]....
        /*2024*/ 	.word	0x00001620
        /*2028*/ 	.word	0x000000ff
        /*202c*/ 	.word	0x00034548
        /*2030*/ 	.short	0x0100
        /*2032*/ 	.byte	0x06
	.zero		1


	//   ....[42]....
        /*2034*/ 	.word	0x00001670
        /*2038*/ 	.word	0x000000ff
        /*203c*/ 	.word	0x00034550
        /*2040*/ 	.short	0x0100
        /*2042*/ 	.byte	0x0b
	.zero		1


	//   ....[43]....
        /*2044*/ 	.word	0x00001690
        /*2048*/ 	.word	0x000000ff
        /*204c*/ 	.word	0x00034558
        /*2050*/ 	.short	0x0100
        /*2052*/ 	.byte	0x0b
	.zero		1


	//   ....[44]....
        /*2054*/ 	.word	0x00001700
        /*2058*/ 	.word	0x000000ff
        /*205c*/ 	.word	0x00034560
        /*2060*/ 	.short	0x0100
        /*2062*/ 	.byte	0x0b
	.zero		1


	//   ....[45]....
        /*2064*/ 	.word	0x00001710
        /*2068*/ 	.word	0x000000ff
        /*206c*/ 	.word	0x00034568
        /*2070*/ 	.short	0x0100
        /*2072*/ 	.byte	0x0b
	.zero		1


	//   ....[46]....
        /*2074*/ 	.word	0x000031c0
        /*2078*/ 	.word	0x000000ff
        /*207c*/ 	.word	0x00034400
        /*2080*/ 	.short	0x010a
        /*2082*/ 	.byte	0x0b
	.zero		1


	//   ....[47]....
        /*2084*/ 	.word	0x000032a0
        /*2088*/ 	.word	0x000000ff
        /*208c*/ 	.word	0x00000000
        /*2090*/ 	.short	0x0101
        /*2092*/ 	.byte	0x0b
	.zero		1


	//   ....[48]....
        /*2094*/ 	.word	0x00003ec0
        /*2098*/ 	.word	0x00000008
        /*209c*/ 	.word	0x00000000
        /*20a0*/ 	.short	0x010a
        /*20a2*/ 	.byte	0x2f
	.zero		1


	//   ....[49]....
        /*20a4*/ 	.word	0x00004bf0
        /*20a8*/ 	.word	0x000000ff
        /*20ac*/ 	.word	0x00034480
        /*20b0*/ 	.short	0x010a
        /*20b2*/ 	.byte	0x04
	.zero		1


	//   ....[50]....
        /*20b4*/ 	.word	0x00004c30
        /*20b8*/ 	.word	0x000000ff
        /*20bc*/ 	.word	0x00034480
        /*20c0*/ 	.short	0x010a
        /*20c2*/ 	.byte	0x04
	.zero		1


	//   ....[51]....
        /*20c4*/ 	.word	0x00006250
        /*20c8*/ 	.word	0x000000ff
        /*20cc*/ 	.word	0x00034480
        /*20d0*/ 	.short	0x010a
        /*20d2*/ 	.byte	0x04
	.zero		1


	//   ....[52]....
        /*20d4*/ 	.word	0x00006290
        /*20d8*/ 	.word	0x000000ff
        /*20dc*/ 	.word	0x00034480
        /*20e0*/ 	.short	0x010a
        /*20e2*/ 	.byte	0x04
	.zero		1


	//   ....[53]....
        /*20e4*/ 	.word	0x000083c0
        /*20e8*/ 	.word	0x00000004
        /*20ec*/ 	.word	0x00000000
        /*20f0*/ 	.short	0x0101
        /*20f2*/ 	.byte	0x3f
	.zero		1


	//   ....[54]....
        /*20f4*/ 	.word	0x000084d0
        /*20f8*/ 	.word	0x00000000
        /*20fc*/ 	.word	0x00000000
        /*2100*/ 	.short	0x0101
        /*2102*/ 	.byte	0x33
	.zero		1


	//   ....[55]....
        /*2104*/ 	.word	0x000085b0
        /*2108*/ 	.word	0x00000000
        /*210c*/ 	.word	0x00000000
        /*2110*/ 	.short	0x0101
        /*2112*/ 	.byte	0x3f
	.zero		1


	//   ....[56]....
        /*2114*/ 	.word	0x00008610
        /*2118*/ 	.word	0x00000008
        /*211c*/ 	.word	0x00000010
        /*2120*/ 	.short	0x010a
        /*2122*/ 	.byte	0x2f
	.zero		1


	//   ....[57]....
        /*2124*/ 	.word	0x00008d70
        /*2128*/ 	.word	0x000000ff
        /*212c*/ 	.word	0x00034500
        /*2130*/ 	.short	0x010a
        /*2132*/ 	.byte	0x32
	.zero		1


	//   ....[58]....
        /*2134*/ 	.word	0x00009450
        /*2138*/ 	.word	0x000000ff
        /*213c*/ 	.word	0x00034508
        /*2140*/ 	.short	0x010a
        /*2142*/ 	.byte	0x32
	.zero		1


	//   ....[59]....
        /*2144*/ 	.word	0x000099a0
        /*2148*/ 	.word	0x000000ff
        /*214c*/ 	.word	0x00000000
        /*2150*/ 	.short	0x0101
        /*2152*/ 	.byte	0x07
	.zero		1


	//   ....[60]....
        /*2154*/ 	.word	0x000099d0
        /*2158*/ 	.word	0x000000ff
        /*215c*/ 	.word	0x00034510
        /*2160*/ 	.short	0x010a
        /*2162*/ 	.byte	0x32
	.zero		1


	//   ....[61]....
        /*2164*/ 	.word	0x0000a020
        /*2168*/ 	.word	0x000000ff
        /*216c*/ 	.word	0x00000000
        /*2170*/ 	.short	0x0101
        /*2172*/ 	.byte	0x08
	.zero		1


	//   ....[62]....
        /*2174*/ 	.word	0x0000a050
        /*2178*/ 	.word	0x000000ff
        /*217c*/ 	.word	0x00034518
        /*2180*/ 	.short	0x010a
        /*2182*/ 	.byte	0x32
	.zero		1


	//   ....[63]....
        /*2184*/ 	.word	0x0000a5a0
        /*2188*/ 	.word	0x000000ff
        /*218c*/ 	.word	0x00000000
        /*2190*/ 	.short	0x0101
        /*2192*/ 	.byte	0x09
	.zero		1


	//   ....[64]....
        /*2194*/ 	.word	0x0000a5f0
        /*2198*/ 	.word	0x000000ff
        /*219c*/ 	.word	0x00034500
        /*21a0*/ 	.short	0x010a
        /*21a2*/ 	.byte	0x32
	.zero		1


	//   ....[65]....
        /*21a4*/ 	.word	0x0000ac40
        /*21a8*/ 	.word	0x000000ff
        /*21ac*/ 	.word	0x00000000
        /*21b0*/ 	.short	0x0101
        /*21b2*/ 	.byte	0x0a
	.zero		1


	//   ....[66]....
        /*21b4*/ 	.word	0x0000ac70
        /*21b8*/ 	.word	0x000000ff
        /*21bc*/ 	.word	0x00034508
        /*21c0*/ 	.short	0x010a
        /*21c2*/ 	.byte	0x32
	.zero		1


	//   ....[67]....
        /*21c4*/ 	.word	0x0000b1a0
        /*21c8*/ 	.word	0x000000ff
        /*21cc*/ 	.word	0x00000000
        /*21d0*/ 	.short	0x0101
        /*21d2*/ 	.byte	0x07
	.zero		1


	//   ....[68]....
        /*21d4*/ 	.word	0x0000b1d0
        /*21d8*/ 	.word	0x000000ff
        /*21dc*/ 	.word	0x00034510
        /*21e0*/ 	.short	0x010a
        /*21e2*/ 	.byte	0x32
	.zero		1


	//   ....[69]....
        /*21e4*/ 	.word	0x0000b800
        /*21e8*/ 	.word	0x000000ff
        /*21ec*/ 	.word	0x00000000
        /*21f0*/ 	.short	0x0101
        /*21f2*/ 	.byte	0x08
	.zero		1


	//   ....[70]....
        /*21f4*/ 	.word	0x0000b830
        /*21f8*/ 	.word	0x000000ff
        /*21fc*/ 	.word	0x00034518
        /*2200*/ 	.short	0x010a
        /*2202*/ 	.byte	0x32
	.zero		1


	//   ....[71]....
        /*2204*/ 	.word	0x0000bd60
        /*2208*/ 	.word	0x000000ff
        /*220c*/ 	.word	0x00000000
        /*2210*/ 	.short	0x0101
        /*2212*/ 	.byte	0x09
	.zero		1


	//   ....[72]....
        /*2214*/ 	.word	0x0000bd90
        /*2218*/ 	.word	0x000000ff
        /*221c*/ 	.word	0x00034500
        /*2220*/ 	.short	0x010a
        /*2222*/ 	.byte	0x32
	.zero		1


	//   ....[73]....
        /*2224*/ 	.word	0x0000c3c0
        /*2228*/ 	.word	0x000000ff
        /*222c*/ 	.word	0x00000000
        /*2230*/ 	.short	0x0101
        /*2232*/ 	.byte	0x0a
	.zero		1


	//   ....[74]....
        /*2234*/ 	.word	0x0000c3f0
        /*2238*/ 	.word	0x000000ff
        /*223c*/ 	.word	0x00034508
        /*2240*/ 	.short	0x010a
        /*2242*/ 	.byte	0x32
	.zero		1


	//   ....[75]....
        /*2244*/ 	.word	0x0000c920
        /*2248*/ 	.word	0x000000ff
        /*224c*/ 	.word	0x00000000
        /*2250*/ 	.short	0x0101
        /*2252*/ 	.byte	0x07
	.zero		1


	//   ....[76]....
        /*2254*/ 	.word	0x0000c950
        /*2258*/ 	.word	0x000000ff
        /*225c*/ 	.word	0x00034510
        /*2260*/ 	.short	0x010a
        /*2262*/ 	.byte	0x32
	.zero		1


	//   ....[77]....
        /*2264*/ 	.word	0x0000cf80
        /*2268*/ 	.word	0x000000ff
        /*226c*/ 	.word	0x00000000
        /*2270*/ 	.short	0x0101
        /*2272*/ 	.byte	0x08
	.zero		1


	//   ....[78]....
        /*2274*/ 	.word	0x0000cfb0
        /*2278*/ 	.word	0x000000ff
        /*227c*/ 	.word	0x00034518
        /*2280*/ 	.short	0x010a
        /*2282*/ 	.byte	0x32
	.zero		1


	//   ....[79]....
        /*2284*/ 	.word	0x0000d4e0
        /*2288*/ 	.word	0x000000ff
        /*228c*/ 	.word	0x00000000
        /*2290*/ 	.short	0x0101
        /*2292*/ 	.byte	0x09
	.zero		1


	//   ....[80]....
        /*2294*/ 	.word	0x0000d510
        /*2298*/ 	.word	0x000000ff
        /*229c*/ 	.word	0x00034500
        /*22a0*/ 	.short	0x010a
        /*22a2*/ 	.byte	0x32
	.zero		1


	//   ....[81]....
        /*22a4*/ 	.word	0x0000db40
        /*22a8*/ 	.word	0x000000ff
        /*22ac*/ 	.word	0x00000000
        /*22b0*/ 	.short	0x0101
        /*22b2*/ 	.byte	0x0a
	.zero		1


	//   ....[82]....
        /*22b4*/ 	.word	0x0000db70
        /*22b8*/ 	.word	0x000000ff
        /*22bc*/ 	.word	0x00034508
        /*22c0*/ 	.short	0x010a
        /*22c2*/ 	.byte	0x32
	.zero		1


	//   ....[83]....
        /*22c4*/ 	.word	0x0000e0a0
        /*22c8*/ 	.word	0x000000ff
        /*22cc*/ 	.word	0x00000000
        /*22d0*/ 	.short	0x0101
        /*22d2*/ 	.byte	0x07
	.zero		1


	//   ....[84]....
        /*22d4*/ 	.word	0x0000e0d0
        /*22d8*/ 	.word	0x000000ff
        /*22dc*/ 	.word	0x00034510
        /*22e0*/ 	.short	0x010a
        /*22e2*/ 	.byte	0x32
	.zero		1


	//   ....[85]....
        /*22e4*/ 	.word	0x0000e700
        /*22e8*/ 	.word	0x000000ff
        /*22ec*/ 	.word	0x00000000
        /*22f0*/ 	.short	0x0101
        /*22f2*/ 	.byte	0x08
	.zero		1


	//   ....[86]....
        /*22f4*/ 	.word	0x0000e730
        /*22f8*/ 	.word	0x000000ff
        /*22fc*/ 	.word	0x00034518
        /*2300*/ 	.short	0x010a
        /*2302*/ 	.byte	0x32
	.zero		1


	//   ....[87]....
        /*2304*/ 	.word	0x0000ec70
        /*2308*/ 	.word	0x000000ff
        /*230c*/ 	.word	0x00000000
        /*2310*/ 	.short	0x0101
        /*2312*/ 	.byte	0x09
	.zero		1


	//   ....[88]....
        /*2314*/ 	.word	0x0000ed00
        /*2318*/ 	.word	0x000000ff
        /*231c*/ 	.word	0x00034400
        /*2320*/ 	.short	0x010a
        /*2322*/ 	.byte	0x04
	.zero		1


	//   ....[89]....
        /*2324*/ 	.word	0x0000ee00
        /*2328*/ 	.word	0x000000ff
        /*232c*/ 	.word	0x00000000
        /*2330*/ 	.short	0x0101
        /*2332*/ 	.byte	0x04
	.zero		1


	//   ....[90]....
        /*2334*/ 	.word	0x0000f000
        /*2338*/ 	.word	0x000000ff
        /*233c*/ 	.word	0x00034400
        /*2340*/ 	.short	0x010a
        /*2342*/ 	.byte	0x04
	.zero		1


	//   ....[91]....
        /*2344*/ 	.word	0x0000f0f0
        /*2348*/ 	.word	0x000000ff
        /*234c*/ 	.word	0x00000000
        /*2350*/ 	.short	0x0101
        /*2352*/ 	.byte	0x04
	.zero		1


	//   ....[92]....
        /*2354*/ 	.word	0x0000f5d0
        /*2358*/ 	.word	0x000000ff
        /*235c*/ 	.word	0x00000000
        /*2360*/ 	.short	0x0101
        /*2362*/ 	.byte	0x0a
	.zero		1


	//   ....[93]....
        /*2364*/ 	.word	0x0000f600
        /*2368*/ 	.word	0x00000000
        /*236c*/ 	.word	0x00000000
        /*2370*/ 	.short	0x0101
        /*2372*/ 	.byte	0x33
	.zero		1


	//   ....[94]....
        /*2374*/ 	.word	0x0000fda0
        /*2378*/ 	.word	0x000000ff
        /*237c*/ 	.word	0x00034548
        /*2380*/ 	.short	0x010a
        /*2382*/ 	.byte	0x06
	.zero		1


	//   ....[95]....
        /*2384*/ 	.word	0x0000fed0
        /*2388*/ 	.word	0x000000ff
        /*238c*/ 	.word	0x00034400
        /*2390*/ 	.short	0x010a
        /*2392*/ 	.byte	0x07
	.zero		1


	//   ....[96]....
        /*2394*/ 	.word	0x0000fff0
        /*2398*/ 	.word	0x000000ff
        /*239c*/ 	.word	0x00000000
        /*23a0*/ 	.short	0x0101
        /*23a2*/ 	.byte	0x07
	.zero		1


	//   ....[97]....
        /*23a4*/ 	.word	0x000101e0
        /*23a8*/ 	.word	0x000000ff
        /*23ac*/ 	.word	0x00034520
        /*23b0*/ 	.short	0x010a
        /*23b2*/ 	.byte	0x06
	.zero		1


	//   ....[98]....
        /*23b4*/ 	.word	0x000102a0
        /*23b8*/ 	.word	0x000000ff
        /*23bc*/ 	.word	0x00034500
        /*23c0*/ 	.short	0x010b
        /*23c2*/ 	.byte	0x06
	.zero		1


	//   ....[99]....
        /*23c4*/ 	.word	0x00010300
        /*23c8*/ 	.word	0x000000ff
        /*23cc*/ 	.word	0x00000000
        /*23d0*/ 	.short	0x0101
        /*23d2*/ 	.byte	0x07
	.zero		1


	//   ....[100]....
        /*23d4*/ 	.word	0x00010330
        /*23d8*/ 	.word	0x000000ff
        /*23dc*/ 	.word	0x00034528
        /*23e0*/ 	.short	0x010a
        /*23e2*/ 	.byte	0x06
	.zero		1


	//   ....[101]....
        /*23e4*/ 	.word	0x00010410
        /*23e8*/ 	.word	0x000000ff
        /*23ec*/ 	.word	0x00034508
        /*23f0*/ 	.short	0x010b
        /*23f2*/ 	.byte	0x06
	.zero		1


	//   ....[102]....
        /*23f4*/ 	.word	0x00010480
        /*23f8*/ 	.word	0x000000ff
        /*23fc*/ 	.word	0x00000000
        /*2400*/ 	.short	0x0101
        /*2402*/ 	.byte	0x0e
	.zero		1


	//   ....[103]....
        /*2404*/ 	.word	0x000104b0
        /*2408*/ 	.word	0x000000ff
        /*240c*/ 	.word	0x00034530
        /*2410*/ 	.short	0x010a
        /*2412*/ 	.byte	0x06
	.zero		1


	//   ....[104]....
        /*2414*/ 	.word	0x00010580
        /*2418*/ 	.word	0x000000ff
        /*241c*/ 	.word	0x00034510
        /*2420*/ 	.short	0x010b
        /*2422*/ 	.byte	0x06
	.zero		1


	//   ....[105]....
        /*2424*/ 	.word	0x000105e0
        /*2428*/ 	.word	0x000000ff
        /*242c*/ 	.word	0x00000000
        /*2430*/ 	.short	0x0101
        /*2432*/ 	.byte	0x0f
	.zero		1


	//   ....[106]....
        /*2434*/ 	.word	0x00010610
        /*2438*/ 	.word	0x000000ff
        /*243c*/ 	.word	0x00034538
        /*2440*/ 	.short	0x010a
        /*2442*/ 	.byte	0x06
	.zero		1


	//   ....[107]....
        /*2444*/ 	.word	0x000106f0
        /*2448*/ 	.word	0x000000ff
        /*244c*/ 	.word	0x00034518
        /*2450*/ 	.short	0x010b
        /*2452*/ 	.byte	0x06
	.zero		1


	//   ....[108]....
        /*2454*/ 	.word	0x00010760
        /*2458*/ 	.word	0x000000ff
        /*245c*/ 	.word	0x00000000
        /*2460*/ 	.short	0x0101
        /*2462*/ 	.byte	0x10
	.zero		1


	//   ....[109]....
        /*2464*/ 	.word	0x000107a0
        /*2468*/ 	.word	0x000000ff
        /*246c*/ 	.word	0x00034520
        /*2470*/ 	.short	0x010a
        /*2472*/ 	.byte	0x06
	.zero		1


	//   ....[110]....
        /*2474*/ 	.word	0x00010860
        /*2478*/ 	.word	0x000000ff
        /*247c*/ 	.word	0x00034500
        /*2480*/ 	.short	0x010b
        /*2482*/ 	.byte	0x06
	.zero		1


	//   ....[111]....
        /*2484*/ 	.word	0x000108a0
        /*2488*/ 	.word	0x000000ff
        /*248c*/ 	.word	0x00000000
        /*2490*/ 	.short	0x0101
        /*2492*/ 	.byte	0x07
	.zero		1


	//   ....[112]....
        /*2494*/ 	.word	0x000108d0
        /*2498*/ 	.word	0x000000ff
        /*249c*/ 	.word	0x00034528
        /*24a0*/ 	.short	0x010a
        /*24a2*/ 	.byte	0x06
	.zero		1


	//   ....[113]....
        /*24a4*/ 	.word	0x000109a0
        /*24a8*/ 	.word	0x000000ff
        /*24ac*/ 	.word	0x00034508
        /*24b0*/ 	.short	0x010b
        /*24b2*/ 	.byte	0x06
	.zero		1


	//   ....[114]....
        /*24b4*/ 	.word	0x000109e0
        /*24b8*/ 	.word	0x000000ff
        /*24bc*/ 	.word	0x00000000
        /*24c0*/ 	.short	0x0101
        /*24c2*/ 	.byte	0x0e
	.zero		1


	//   ....[115]....
        /*24c4*/ 	.word	0x00010a20
        /*24c8*/ 	.word	0x000000ff
        /*24cc*/ 	.word	0x00034530
        /*24d0*/ 	.short	0x010a
        /*24d2*/ 	.byte	0x06
	.zero		1


	//   ....[116]....
        /*24d4*/ 	.word	0x00010ae0
        /*24d8*/ 	.word	0x000000ff
        /*24dc*/ 	.word	0x00034510
        /*24e0*/ 	.short	0x010b
        /*24e2*/ 	.byte	0x06
	.zero		1


	//   ....[117]....
        /*24e4*/ 	.word	0x00010b20
        /*24e8*/ 	.word	0x000000ff
        /*24ec*/ 	.word	0x00000000
        /*24f0*/ 	.short	0x0101
        /*24f2*/ 	.byte	0x0f
	.zero		1


	//   ....[118]....
        /*24f4*/ 	.word	0x00010b50
        /*24f8*/ 	.word	0x000000ff
        /*24fc*/ 	.word	0x00034538
        /*2500*/ 	.short	0x010a
        /*2502*/ 	.byte	0x06
	.zero		1


	//   ....[119]....
        /*2504*/ 	.word	0x00010c20
        /*2508*/ 	.word	0x000000ff
        /*250c*/ 	.word	0x00034518
        /*2510*/ 	.short	0x010b
        /*2512*/ 	.byte	0x06
	.zero		1


	//   ....[120]....
        /*2514*/ 	.word	0x00010c60
        /*2518*/ 	.word	0x000000ff
        /*251c*/ 	.word	0x00000000
        /*2520*/ 	.short	0x0101
        /*2522*/ 	.byte	0x10
	.zero		1


	//   ....[121]....
        /*2524*/ 	.word	0x00010ca0
        /*2528*/ 	.word	0x000000ff
        /*252c*/ 	.word	0x00034520
        /*2530*/ 	.short	0x010a
        /*2532*/ 	.byte	0x06
	.zero		1


	//   ....[122]....
        /*2534*/ 	.word	0x00010d60
        /*2538*/ 	.word	0x000000ff
        /*253c*/ 	.word	0x00034500
        /*2540*/ 	.short	0x010b
        /*2542*/ 	.byte	0x06
	.zero		1


	//   ....[123]....
        /*2544*/ 	.word	0x00010da0
        /*2548*/ 	.word	0x000000ff
        /*254c*/ 	.word	0x00000000
        /*2550*/ 	.short	0x0101
        /*2552*/ 	.byte	0x07
	.zero		1


	//   ....[124]....
        /*2554*/ 	.word	0x00010dd0
        /*2558*/ 	.word	0x000000ff
        /*255c*/ 	.word	0x00034528
        /*2560*/ 	.short	0x010a
        /*2562*/ 	.byte	0x06
	.zero		1


	//   ....[125]....
        /*2564*/ 	.word	0x00010ea0
        /*2568*/ 	.word	0x000000ff
        /*256c*/ 	.word	0x00034508
        /*2570*/ 	.short	0x010b
        /*2572*/ 	.byte	0x06
	.zero		1


	//   ....[126]....
        /*2574*/ 	.word	0x00010ee0
        /*2578*/ 	.word	0x000000ff
        /*257c*/ 	.word	0x00000000
        /*2580*/ 	.short	0x0101
        /*2582*/ 	.byte	0x0e
	.zero		1


	//   ....[127]....
        /*2584*/ 	.word	0x00010f20
        /*2588*/ 	.word	0x000000ff
        /*258c*/ 	.word	0x00034530
        /*2590*/ 	.short	0x010a
        /*2592*/ 	.byte	0x06
	.zero		1


	//   ....[128]....
        /*2594*/ 	.word	0x00010fe0
        /*2598*/ 	.word	0x000000ff
        /*259c*/ 	.word	0x00034510
        /*25a0*/ 	.short	0x010b
        /*25a2*/ 	.byte	0x06
	.zero		1


	//   ....[129]....
        /*25a4*/ 	.word	0x00011020
        /*25a8*/ 	.word	0x000000ff
        /*25ac*/ 	.word	0x00000000
        /*25b0*/ 	.short	0x0101
        /*25b2*/ 	.byte	0x0f
	.zero		1


	//   ....[130]....
        /*25b4*/ 	.word	0x00011050
        /*25b8*/ 	.word	0x000000ff
        /*25bc*/ 	.word	0x00034538
        /*25c0*/ 	.short	0x010a
        /*25c2*/ 	.byte	0x06
	.zero		1


	//   ....[131]....
        /*25c4*/ 	.word	0x00011120
        /*25c8*/ 	.word	0x000000ff
        /*25cc*/ 	.word	0x00034518
        /*25d0*/ 	.short	0x010b
        /*25d2*/ 	.byte	0x06
	.zero		1


	//   ....[132]....
        /*25d4*/ 	.word	0x00011160
        /*25d8*/ 	.word	0x000000ff
        /*25dc*/ 	.word	0x00000000
        /*25e0*/ 	.short	0x0101
        /*25e2*/ 	.byte	0x10
	.zero		1


	//   ....[133]....
        /*25e4*/ 	.word	0x000111a0
        /*25e8*/ 	.word	0x000000ff
        /*25ec*/ 	.word	0x00034520
        /*25f0*/ 	.short	0x010a
        /*25f2*/ 	.byte	0x06
	.zero		1


	//   ....[134]....
        /*25f4*/ 	.word	0x00011260
        /*25f8*/ 	.word	0x000000ff
        /*25fc*/ 	.word	0x00034500
        /*2600*/ 	.short	0x010b
        /*2602*/ 	.byte	0x06
	.zero		1


	//   ....[135]....
        /*2604*/ 	.word	0x000112a0
        /*2608*/ 	.word	0x000000ff
        /*260c*/ 	.word	0x00000000
        /*2610*/ 	.short	0x0101
        /*2612*/ 	.byte	0x07
	.zero		1


	//   ....[136]....
        /*2614*/ 	.word	0x000112d0
        /*2618*/ 	.word	0x000000ff
        /*261c*/ 	.word	0x00034528
        /*2620*/ 	.short	0x010a
        /*2622*/ 	.byte	0x06
	.zero		1


	//   ....[137]....
        /*2624*/ 	.word	0x000113a0
        /*2628*/ 	.word	0x000000ff
        /*262c*/ 	.word	0x00034508
        /*2630*/ 	.short	0x010b
        /*2632*/ 	.byte	0x06
	.zero		1


	//   ....[138]....
        /*2634*/ 	.word	0x000113e0
        /*2638*/ 	.word	0x000000ff
        /*263c*/ 	.word	0x00000000
        /*2640*/ 	.short	0x0101
        /*2642*/ 	.byte	0x0e
	.zero		1


	//   ....[139]....
        /*2644*/ 	.word	0x00011420
        /*2648*/ 	.word	0x000000ff
        /*264c*/ 	.word	0x00034530
        /*2650*/ 	.short	0x010a
        /*2652*/ 	.byte	0x06
	.zero		1


	//   ....[140]....
        /*2654*/ 	.word	0x000114f0
        /*2658*/ 	.word	0x000000ff
        /*265c*/ 	.word	0x00034510
        /*2660*/ 	.short	0x010b
        /*2662*/ 	.byte	0x06
	.zero		1


	//   ....[141]....
        /*2664*/ 	.word	0x00011530
        /*2668*/ 	.word	0x000000ff
        /*266c*/ 	.word	0x00000000
        /*2670*/ 	.short	0x0101
        /*2672*/ 	.byte	0x0f
	.zero		1


	//   ....[142]....
        /*2674*/ 	.word	0x00011560
        /*2678*/ 	.word	0x000000ff
        /*267c*/ 	.word	0x00034538
        /*2680*/ 	.short	0x010a
        /*2682*/ 	.byte	0x06
	.zero		1


	//   ....[143]....
        /*2684*/ 	.word	0x00011630
        /*2688*/ 	.word	0x000000ff
        /*268c*/ 	.word	0x00034518
        /*2690*/ 	.short	0x010b
        /*2692*/ 	.byte	0x06
	.zero		1


	//   ....[144]....
        /*2694*/ 	.word	0x00011680
        /*2698*/ 	.word	0x000000ff
        /*269c*/ 	.word	0x00000000
        /*26a0*/ 	.short	0x0101
        /*26a2*/ 	.byte	0x10
	.zero		1


	//   ....[145]....
        /*26a4*/ 	.word	0x00011bf0
        /*26a8*/ 	.word	0x000000ff
        /*26ac*/ 	.word	0x00034520
        /*26b0*/ 	.short	0x010a
        /*26b2*/ 	.byte	0x06
	.zero		1


	//   ....[146]....
        /*26b4*/ 	.word	0x00011c30
        /*26b8*/ 	.word	0x000000ff
        /*26bc*/ 	.word	0x00034528
        /*26c0*/ 	.short	0x010a
        /*26c2*/ 	.byte	0x06
	.zero		1


	//   ....[147]....
        /*26c4*/ 	.word	0x00011c70
        /*26c8*/ 	.word	0x000000ff
        /*26cc*/ 	.word	0x00034530
        /*26d0*/ 	.short	0x010a
        /*26d2*/ 	.byte	0x06
	.zero		1


	//   ....[148]....
        /*26d4*/ 	.word	0x00011ce0
        /*26d8*/ 	.word	0x00000003
        /*26dc*/ 	.word	0x00034538
        /*26e0*/ 	.short	0x010a
        /*26e2*/ 	.byte	0x3f
	.zero		1


	//   ....[149]....
        /*26e4*/ 	.word	0x000129c0
        /*26e8*/ 	.word	0x00000008
        /*26ec*/ 	.word	0x000344c0
        /*26f0*/ 	.short	0x010a
        /*26f2*/ 	.byte	0x3f
	.zero		1


	//   ....[150]....
        /*26f4*/ 	.word	0x00012c50
        /*26f8*/ 	.word	0x000000ff
        /*26fc*/ 	.word	0x00034548
        /*2700*/ 	.short	0x0101
        /*2702*/ 	.byte	0x12
	.zero		1


	//   ....[151]....
        /*2704*/ 	.word	0x00012d50
        /*2708*/ 	.word	0x00000003
        /*270c*/ 	.word	0x00034400
        /*2710*/ 	.short	0x010a
        /*2712*/ 	.byte	0x3f
	.zero		1


	//   ....[152]....
        /*2714*/ 	.word	0x00012e90
        /*2718*/ 	.word	0x00000002
        /*271c*/ 	.word	0x00000000
        /*2720*/ 	.short	0x0101
        /*2722*/ 	.byte	0x3f
	.zero		1


	//   ....[153]....
        /*2724*/ 	.word	0x00013690
        /*2728*/ 	.word	0x00000007
        /*272c*/ 	.word	0x00000000
        /*2730*/ 	.short	0x010a
        /*2732*/ 	.byte	0x3f
	.zero		1


	//   ....[154]....
        /*2734*/ 	.word	0x00013710
        /*2738*/ 	.word	0x00000009
        /*273c*/ 	.word	0x00000000
        /*2740*/ 	.short	0x010a
        /*2742*/ 	.byte	0x3f
	.zero		1


	//   ....[155]....
        /*2744*/ 	.word	0x000137a0
        /*2748*/ 	.word	0x00000006
        /*274c*/ 	.word	0x00000000
        /*2750*/ 	.short	0x010a
        /*2752*/ 	.byte	0x3f
	.zero		1


	//   ....[156]....
        /*2754*/ 	.word	0x00013830
        /*2758*/ 	.word	0x00000009
        /*275c*/ 	.word	0x00000000
        /*2760*/ 	.short	0x010a
        /*2762*/ 	.byte	0x3f
	.zero		1


	//   ....[157]....
        /*2764*/ 	.word	0x000138c0
        /*2768*/ 	.word	0x00000006
        /*276c*/ 	.word	0x00000000
        /*2770*/ 	.short	0x010a
        /*2772*/ 	.byte	0x3f
	.zero		1


	//   ....[158]....
        /*2774*/ 	.word	0x00013950
        /*2778*/ 	.word	0x00000009
        /*277c*/ 	.word	0x00000000
        /*2780*/ 	.short	0x010a
        /*2782*/ 	.byte	0x3f
	.zero		1


	//   ....[159]....
        /*2784*/ 	.word	0x000139e0
        /*2788*/ 	.word	0x00000006
        /*278c*/ 	.word	0x00000000
        /*2790*/ 	.short	0x010a
        /*2792*/ 	.byte	0x3f
	.zero		1


	//   ....[160]....
        /*2794*/ 	.word	0x00013a70
        /*2798*/ 	.word	0x00000003
        /*279c*/ 	.word	0x00000000
        /*27a0*/ 	.short	0x010a
        /*27a2*/ 	.byte	0x3f
	.zero		1


	//   ....[161]....
        /*27a4*/ 	.word	0x000156f0
        /*27a8*/ 	.word	0x0000000c
        /*27ac*/ 	.word	0x00034440
        /*27b0*/ 	.short	0x010a
        /*27b2*/ 	.byte	0x3f
	.zero		1


	//   ....[162]....
        /*27b4*/ 	.word	0x00015810
        /*27b8*/ 	.word	0x0000000c
        /*27bc*/ 	.word	0x00034400
        /*27c0*/ 	.short	0x0101
        /*27c2*/ 	.byte	0x3f
	.zero		1


	//   ....[163]....
        /*27c4*/ 	.word	0x000158e0
        /*27c8*/ 	.word	0x00000003
        /*27cc*/ 	.word	0x00034440
        /*27d0*/ 	.short	0x010a
        /*27d2*/ 	.byte	0x3f
	.zero		1


	//   ....[164]....
        /*27d4*/ 	.word	0x00015990
        /*27d8*/ 	.word	0x00000003
        /*27dc*/ 	.word	0x00034440
        /*27e0*/ 	.short	0x010a
        /*27e2*/ 	.byte	0x3f
	.zero		1


	//   ....[165]....
        /*27e4*/ 	.word	0x00015a40
        /*27e8*/ 	.word	0x00000003
        /*27ec*/ 	.word	0x00034440
        /*27f0*/ 	.short	0x010a
        /*27f2*/ 	.byte	0x3f
	.zero		1


	//   ....[166]....
        /*27f4*/ 	.word	0x00015af0
        /*27f8*/ 	.word	0x00000003
        /*27fc*/ 	.word	0x00034440
        /*2800*/ 	.short	0x010a
        /*2802*/ 	.byte	0x3f
	.zero		1


	//   ....[167]....
        /*2804*/ 	.word	0x00015ba0
        /*2808*/ 	.word	0x00000003
        /*280c*/ 	.word	0x00034440
        /*2810*/ 	.short	0x010a
        /*2812*/ 	.byte	0x3f
	.zero		1


	//   ....[168]....
        /*2814*/ 	.word	0x00015c50
        /*2818*/ 	.word	0x00000003
        /*281c*/ 	.word	0x00034440
        /*2820*/ 	.short	0x010a
        /*2822*/ 	.byte	0x3f
	.zero		1


	//   ....[169]....
        /*2824*/ 	.word	0x00015d00
        /*2828*/ 	.word	0x00000003
        /*282c*/ 	.word	0x00034440
        /*2830*/ 	.short	0x010a
        /*2832*/ 	.byte	0x3f
	.zero		1


	//   ....[170]....
        /*2834*/ 	.word	0x00015db0
        /*2838*/ 	.word	0x00000003
        /*283c*/ 	.word	0x00034440
        /*2840*/ 	.short	0x010a
        /*2842*/ 	.byte	0x3f
	.zero		1


	//   ....[171]....
        /*2844*/ 	.word	0x00015e10
        /*2848*/ 	.word	0x0000000d
        /*284c*/ 	.word	0x00034400
        /*2850*/ 	.short	0x010a
        /*2852*/ 	.byte	0x3f
	.zero		1


	//   ....[172]....
        /*2854*/ 	.word	0x00015e80
        /*2858*/ 	.word	0x00000000
        /*285c*/ 	.word	0x00000000
        /*2860*/ 	.short	0x010a
        /*2862*/ 	.byte	0x3f
	.zero		1


	//   ....[173]....
        /*2864*/ 	.word	0x00015ee0
        /*2868*/ 	.word	0x00000003
        /*286c*/ 	.word	0x00034480
        /*2870*/ 	.short	0x010a
        /*2872*/ 	.byte	0x3f
	.zero		1


	//   ....[174]....
        /*2874*/ 	.word	0x00015f40
        /*2878*/ 	.word	0x00000009
        /*287c*/ 	.word	0x00034480
        /*2880*/ 	.short	0x010a
        /*2882*/ 	.byte	0x3f
	.zero		1


	//   ....[175]....
        /*2884*/ 	.word	0x00015fb0
        /*2888*/ 	.word	0x00000002
        /*288c*/ 	.word	0x00000010
        /*2890*/ 	.short	0x010a
        /*2892*/ 	.byte	0x3f
	.zero		1


	//   ....[176]....
        /*2894*/ 	.word	0x00016070
        /*2898*/ 	.word	0x00000004
        /*289c*/ 	.word	0x00034500
        /*28a0*/ 	.short	0x010a
        /*28a2*/ 	.byte	0x3f
	.zero		1


	//   ....[177]....
        /*28a4*/ 	.word	0x000160d0
        /*28a8*/ 	.word	0x0000000c
        /*28ac*/ 	.word	0x00034508
        /*28b0*/ 	.short	0x010a
        /*28b2*/ 	.byte	0x3f
	.zero		1


	//   ....[178]....
        /*28b4*/ 	.word	0x00016130
        /*28b8*/ 	.word	0x0000000c
        /*28bc*/ 	.word	0x00034510
        /*28c0*/ 	.short	0x010a
        /*28c2*/ 	.byte	0x3f
	.zero		1


	//   ....[179]....
        /*28c4*/ 	.word	0x00016190
        /*28c8*/ 	.word	0x0000000c
        /*28cc*/ 	.word	0x00034518
        /*28d0*/ 	.short	0x010a
        /*28d2*/ 	.byte	0x3f
	.zero		1


	//   ....[180]....
        /*28d4*/ 	.word	0x000161f0
        /*28d8*/ 	.word	0x0000000d
        /*28dc*/ 	.word	0x00034500
        /*28e0*/ 	.short	0x010a
        /*28e2*/ 	.byte	0x3f
	.zero		1


	//   ....[181]....
        /*28e4*/ 	.word	0x00016250
        /*28e8*/ 	.word	0x0000000d
        /*28ec*/ 	.word	0x00034508
        /*28f0*/ 	.short	0x010a
        /*28f2*/ 	.byte	0x3f
	.zero		1


	//   ....[182]....
        /*28f4*/ 	.word	0x000162b0
        /*28f8*/ 	.word	0x0000000d
        /*28fc*/ 	.word	0x00034510
        /*2900*/ 	.short	0x010a
        /*2902*/ 	.byte	0x3f
	.zero		1


	//   ....[183]....
        /*2904*/ 	.word	0x00016310
        /*2908*/ 	.word	0x0000000d
        /*290c*/ 	.word	0x00034518
        /*2910*/ 	.short	0x010a
        /*2912*/ 	.byte	0x3f
	.zero		1


	//   ....[184]....
        /*2914*/ 	.word	0x00016370
        /*2918*/ 	.word	0x0000000c
        /*291c*/ 	.word	0x00034500
        /*2920*/ 	.short	0x010a
        /*2922*/ 	.byte	0x3f
	.zero		1


	//   ....[185]....
        /*2924*/ 	.word	0x000163d0
        /*2928*/ 	.word	0x0000000c
        /*292c*/ 	.word	0x00034508
        /*2930*/ 	.short	0x010a
        /*2932*/ 	.byte	0x3f
	.zero		1


	//   ....[186]....
        /*2934*/ 	.word	0x00016430
        /*2938*/ 	.word	0x0000000c
        /*293c*/ 	.word	0x00034510
        /*2940*/ 	.short	0x010a
        /*2942*/ 	.byte	0x3f
	.zero		1


	//   ....[187]....
        /*2944*/ 	.word	0x00016490
        /*2948*/ 	.word	0x0000000c
        /*294c*/ 	.word	0x00034518
        /*2950*/ 	.short	0x010a
        /*2952*/ 	.byte	0x3f
	.zero		1


	//   ....[188]....
        /*2954*/ 	.word	0x000164f0
        /*2958*/ 	.word	0x0000000d
        /*295c*/ 	.word	0x00034500
        /*2960*/ 	.short	0x010a
        /*2962*/ 	.byte	0x3f
	.zero		1


	//   ....[189]....
        /*2964*/ 	.word	0x00016550
        /*2968*/ 	.word	0x0000000d
        /*296c*/ 	.word	0x00034508
        /*2970*/ 	.short	0x010a
        /*2972*/ 	.byte	0x3f
	.zero		1


	//   ....[190]....
        /*2974*/ 	.word	0x000165b0
        /*2978*/ 	.word	0x0000000d
        /*297c*/ 	.word	0x00034510
        /*2980*/ 	.short	0x010a
        /*2982*/ 	.byte	0x3f
	.zero		1


	//   ....[191]....
        /*2984*/ 	.word	0x00016610
        /*2988*/ 	.word	0x0000000d
        /*298c*/ 	.word	0x00034518
        /*2990*/ 	.short	0x010a
        /*2992*/ 	.byte	0x3f
	.zero		1


	//   ....[192]....
        /*2994*/ 	.word	0x00016670
        /*2998*/ 	.word	0x00000003
        /*299c*/ 	.word	0x00034400
        /*29a0*/ 	.short	0x010a
        /*29a2*/ 	.byte	0x3f
	.zero		1


	//   ....[193]....
        /*29a4*/ 	.word	0x000166d0
        /*29a8*/ 	.word	0x00000003
        /*29ac*/ 	.word	0x00034400
        /*29b0*/ 	.short	0x010a
        /*29b2*/ 	.byte	0x3f
	.zero		1


	//   ....[194]....
        /*29b4*/ 	.word	0x00016730
        /*29b8*/ 	.word	0x00000003
        /*29bc*/ 	.word	0x00034548
        /*29c0*/ 	.short	0x010a
        /*29c2*/ 	.byte	0x3f
	.zero		1


	//   ....[195]....
        /*29c4*/ 	.word	0x00016790
        /*29c8*/ 	.word	0x00000006
        /*29cc*/ 	.word	0x00034400
        /*29d0*/ 	.short	0x010a
        /*29d2*/ 	.byte	0x3f
	.zero		1


	//   ....[196]....
        /*29d4*/ 	.word	0x000167f0
        /*29d8*/ 	.word	0x00000003
        /*29dc*/ 	.word	0x00034520
        /*29e0*/ 	.short	0x010a
        /*29e2*/ 	.byte	0x3f
	.zero		1


	//   ....[197]....
        /*29e4*/ 	.word	0x00016850
        /*29e8*/ 	.word	0x00000003
        /*29ec*/ 	.word	0x00034528
        /*29f0*/ 	.short	0x010a
        /*29f2*/ 	.byte	0x3f
	.zero		1


	//   ....[198]....
        /*29f4*/ 	.word	0x000168b0
        /*29f8*/ 	.word	0x00000003
        /*29fc*/ 	.word	0x00034530
        /*2a00*/ 	.short	0x010a
        /*2a02*/ 	.byte	0x3f
	.zero		1


	//   ....[199]....
        /*2a04*/ 	.word	0x00016910
        /*2a08*/ 	.word	0x00000003
        /*2a0c*/ 	.word	0x00034538
        /*2a10*/ 	.short	0x010a
        /*2a12*/ 	.byte	0x3f
	.zero		1


	//   ....[200]....
        /*2a14*/ 	.word	0x00016970
        /*2a18*/ 	.word	0x00000003
        /*2a1c*/ 	.word	0x00034520
        /*2a20*/ 	.short	0x010a
        /*2a22*/ 	.byte	0x3f
	.zero		1


	//   ....[201]....
        /*2a24*/ 	.word	0x000169d0
        /*2a28*/ 	.word	0x00000003
        /*2a2c*/ 	.word	0x00034528
        /*2a30*/ 	.short	0x010a
        /*2a32*/ 	.byte	0x3f
	.zero		1


	//   ....[202]....
        /*2a34*/ 	.word	0x00016a30
        /*2a38*/ 	.word	0x00000003
        /*2a3c*/ 	.word	0x00034530
        /*2a40*/ 	.short	0x010a
        /*2a42*/ 	.byte	0x3f
	.zero		1


	//   ....[203]....
        /*2a44*/ 	.word	0x00016a90
        /*2a48*/ 	.word	0x00000003
        /*2a4c*/ 	.word	0x00034538
        /*2a50*/ 	.short	0x010a
        /*2a52*/ 	.byte	0x3f
	.zero		1


	//   ....[204]....
        /*2a54*/ 	.word	0x00016af0
        /*2a58*/ 	.word	0x00000003
        /*2a5c*/ 	.word	0x00034520
        /*2a60*/ 	.short	0x010a
        /*2a62*/ 	.byte	0x3f
	.zero		1


	//   ....[205]....
        /*2a64*/ 	.word	0x00016b50
        /*2a68*/ 	.word	0x00000003
        /*2a6c*/ 	.word	0x00034528
        /*2a70*/ 	.short	0x010a
        /*2a72*/ 	.byte	0x3f
	.zero		1


	//   ....[206]....
        /*2a74*/ 	.word	0x00016bb0
        /*2a78*/ 	.word	0x00000003
        /*2a7c*/ 	.word	0x00034530
        /*2a80*/ 	.short	0x010a
        /*2a82*/ 	.byte	0x3f
	.zero		1


	//   ....[207]....
        /*2a84*/ 	.word	0x00016c10
        /*2a88*/ 	.word	0x00000003
        /*2a8c*/ 	.word	0x00034538
        /*2a90*/ 	.short	0x010a
        /*2a92*/ 	.byte	0x3f
	.zero		1


	//   ....[208]....
        /*2a94*/ 	.word	0x00016c70
        /*2a98*/ 	.word	0x00000003
        /*2a9c*/ 	.word	0x00034520
        /*2aa0*/ 	.short	0x010a
        /*2aa2*/ 	.byte	0x3f
	.zero		1


	//   ....[209]....
        /*2aa4*/ 	.word	0x00016cd0
        /*2aa8*/ 	.word	0x00000003
        /*2aac*/ 	.word	0x00034528
        /*2ab0*/ 	.short	0x010a
        /*2ab2*/ 	.byte	0x3f
	.zero		1


	//   ....[210]....
        /*2ab4*/ 	.word	0x00016d30
        /*2ab8*/ 	.word	0x00000003
        /*2abc*/ 	.word	0x00034530
        /*2ac0*/ 	.short	0x010a
        /*2ac2*/ 	.byte	0x3f
	.zero		1


	//   ....[211]....
        /*2ac4*/ 	.word	0x00016d90
        /*2ac8*/ 	.word	0x00000003
        /*2acc*/ 	.word	0x00034538
        /*2ad0*/ 	.short	0x010a
        /*2ad2*/ 	.byte	0x3f
	.zero		1


	//   ....[212]....
        /*2ad4*/ 	.word	0x00016df0
        /*2ad8*/ 	.word	0x00000003
        /*2adc*/ 	.word	0x00034520
        /*2ae0*/ 	.short	0x010a
        /*2ae2*/ 	.byte	0x3f
	.zero		1


	//   ....[213]....
        /*2ae4*/ 	.word	0x00016e50
        /*2ae8*/ 	.word	0x00000003
        /*2aec*/ 	.word	0x00034528
        /*2af0*/ 	.short	0x010a
        /*2af2*/ 	.byte	0x3f
	.zero		1


	//   ....[214]....
        /*2af4*/ 	.word	0x00016eb0
        /*2af8*/ 	.word	0x00000003
        /*2afc*/ 	.word	0x00034530
        /*2b00*/ 	.short	0x010a
        /*2b02*/ 	.byte	0x3f
	.zero		1


	//   ....[215]....
        /*2b04*/ 	.word	0x00016f80
        /*2b08*/ 	.word	0x00000008
        /*2b0c*/ 	.word	0x000344c0
        /*2b10*/ 	.short	0x010a
        /*2b12*/ 	.byte	0x3f
	.zero		1


	//   ....[216]....
        /*2b14*/ 	.word	0x00016fd0
        /*2b18*/ 	.word	0x00000003
        /*2b1c*/ 	.word	0x00034400
        /*2b20*/ 	.short	0x010a
        /*2b22*/ 	.byte	0x3f
	.zero		1


	//   ....[217]....
        /*2b24*/ 	.word	0x000171e0
        /*2b28*/ 	.word	0x00000007
        /*2b2c*/ 	.word	0x00000000
        /*2b30*/ 	.short	0x010a
        /*2b32*/ 	.byte	0x3f
	.zero		1


	//   ....[218]....
        /*2b34*/ 	.word	0x00017230
        /*2b38*/ 	.word	0x00000009
        /*2b3c*/ 	.word	0x00000000
        /*2b40*/ 	.short	0x010a
        /*2b42*/ 	.byte	0x3f
	.zero		1


	//   ....[219]....
        /*2b44*/ 	.word	0x00017280
        /*2b48*/ 	.word	0x00000006
        /*2b4c*/ 	.word	0x00000000
        /*2b50*/ 	.short	0x010a
        /*2b52*/ 	.byte	0x3f
	.zero		1


	//   ....[220]....
        /*2b54*/ 	.word	0x000172d0
        /*2b58*/ 	.word	0x00000009
        /*2b5c*/ 	.word	0x00000000
        /*2b60*/ 	.short	0x010a
        /*2b62*/ 	.byte	0x3f
	.zero		1


	//   ....[221]....
        /*2b64*/ 	.word	0x00017320
        /*2b68*/ 	.word	0x00000006
        /*2b6c*/ 	.word	0x00000000
        /*2b70*/ 	.short	0x010a
        /*2b72*/ 	.byte	0x3f
	.zero		1


	//   ....[222]....
        /*2b74*/ 	.word	0x00017370
        /*2b78*/ 	.word	0x00000009
        /*2b7c*/ 	.word	0x00000000
        /*2b80*/ 	.short	0x010a
        /*2b82*/ 	.byte	0x3f
	.zero		1


	//   ....[223]....
        /*2b84*/ 	.word	0x000173c0
        /*2b88*/ 	.word	0x00000006
        /*2b8c*/ 	.word	0x00000000
        /*2b90*/ 	.short	0x010a
        /*2b92*/ 	.byte	0x3f
	.zero		1


	//   ....[224]....
        /*2b94*/ 	.word	0x00017410
        /*2b98*/ 	.word	0x0000000c
        /*2b9c*/ 	.word	0x00034440
        /*2ba0*/ 	.short	0x010a
        /*2ba2*/ 	.byte	0x3f
	.zero		1


	//   ....[225]....
        /*2ba4*/ 	.word	0x00017460
        /*2ba8*/ 	.word	0x00000003
        /*2bac*/ 	.word	0x00034440
        /*2bb0*/ 	.short	0x010a
        /*2bb2*/ 	.byte	0x3f
	.zero		1


	//   ....[226]....
        /*2bb4*/ 	.word	0x000174b0
        /*2bb8*/ 	.word	0x00000003
        /*2bbc*/ 	.word	0x00034440
        /*2bc0*/ 	.short	0x010a
        /*2bc2*/ 	.byte	0x3f
	.zero		1


	//   ....[227]....
        /*2bc4*/ 	.word	0x00017500
        /*2bc8*/ 	.word	0x00000003
        /*2bcc*/ 	.word	0x00034440
        /*2bd0*/ 	.short	0x010a
        /*2bd2*/ 	.byte	0x3f
	.zero		1


	//   ....[228]....
        /*2bd4*/ 	.word	0x00017550
        /*2bd8*/ 	.word	0x00000003
        /*2bdc*/ 	.word	0x00034440
        /*2be0*/ 	.short	0x010a
        /*2be2*/ 	.byte	0x3f
	.zero		1


	//   ....[229]....
        /*2be4*/ 	.word	0x000175a0
        /*2be8*/ 	.word	0x00000003
        /*2bec*/ 	.word	0x00034440
        /*2bf0*/ 	.short	0x010a
        /*2bf2*/ 	.byte	0x3f
	.zero		1


	//   ....[230]....
        /*2bf4*/ 	.word	0x000175f0
        /*2bf8*/ 	.word	0x00000003
        /*2bfc*/ 	.word	0x00034440
        /*2c00*/ 	.short	0x010a
        /*2c02*/ 	.byte	0x3f
	.zero		1


	//   ....[231]....
        /*2c04*/ 	.word	0x00017640
        /*2c08*/ 	.word	0x00000003
        /*2c0c*/ 	.word	0x00034440
        /*2c10*/ 	.short	0x010a
        /*2c12*/ 	.byte	0x3f
	.zero		1


	//----- nvinfo : EIATTR_NUM_MBARRIERS
	.align		4
.L_39:
        /*2c14*/ 	.byte	0x03, 0x38
        /*2c16*/ 	.short	0x002e


	//----- nvinfo : EIATTR_EXIT_INSTR_OFFSETS
	.align		4
        /*2c18*/ 	.byte	0x04, 0x1c
        /*2c1a*/ 	.short	(.L_41 - .L_40)


	//   ....[0]....
.L_40:
        /*2c1c*/ 	.word	0x00003080


	//   ....[1]....
        /*2c20*/ 	.word	0x000032b0


	//   ....[2]....
        /*2c24*/ 	.word	0x00003420


	//   ....[3]....
        /*2c28*/ 	.word	0x0000f620


	//   ....[4]....
        /*2c2c*/ 	.word	0x0000f6c0


	//   ....[5]....
        /*2c30*/ 	.word	0x00011d30


	//   ....[6]....
        /*2c34*/ 	.word	0x00013ac0


	//   ....[7]....
        /*2c38*/ 	.word	0x00015de0


	//----- nvinfo : EIATTR_MAX_THREADS
	.align		4
.L_41:
        /*2c3c*/ 	.byte	0x04, 0x05
        /*2c3e*/ 	.short	(.L_43 - .L_42)
.L_42:
        /*2c40*/ 	.word	0x00000180
        /*2c44*/ 	.word	0x00000001
        /*2c48*/ 	.word	0x00000001


	//----- nvinfo : EIATTR_CRS_STACK_SIZE
	.align		4
.L_43:
        /*2c4c*/ 	.byte	0x04, 0x1e
        /*2c4e*/ 	.short	(.L_45 - .L_44)
.L_44:
        /*2c50*/ 	.word	0x00000000


	//----- nvinfo : EIATTR_CBANK_PARAM_SIZE
	.align		4
.L_45:
        /*2c54*/ 	.byte	0x03, 0x19
        /*2c56*/ 	.short	0x0770


	//----- nvinfo : EIATTR_PARAM_CBANK
	.align		4
        /*2c58*/ 	.byte	0x04, 0x0a
        /*2c5a*/ 	.short	(.L_47 - .L_46)
	.align		4
.L_46:
        /*2c5c*/ 	.word	index@(.nv.constant0._ZN7cutlass13device_kernelINS_4gemm6kernel13GemmUniversalINS1_17GroupProblemShapeIN4cute5tupleIJiiiEEEEENS1_10collective13CollectiveMmaINS1_39MainloopSm90ArrayTmaGmmaWarpSpecializedILi8ENS6_IJNS5_1CILi2EEENSC_ILi1EEESE_EEENS1_52KernelPtrArrayTmaWarpSpecializedPingpongFP8FastAccumEEENS6_IJNSC_ILi128EEENSC_ILi256EEENSC_ILi64EEEEEENS_12float_e4m3_tEPNS6_IJlSE_NSC_ILi0EEEEEESM_SP_NS5_8TiledMMAINS5_8MMA_AtomIJNS5_4SM904GMMA31MMA_64x256x32_F32E4M3E4M3_SS_TNILNST_7ScaleInE1ELSV_1EEEEEENS5_6LayoutINS6_IJSE_SE_SE_EEENS6_IJSN_SN_SN_EEEEENS6_IJNS5_10UnderscoreES12_S12_EEEEENS5_13SM90_TMA_LOADENS5_14ComposedLayoutINS5_7SwizzleILi2ELi4ELi3EEENS5_18smem_ptr_flag_bitsILi8EEENSY_INS6_IJNSC_ILi8EEESK_EEENS6_IJSK_SE_EEEEEEEvNS5_8identityENS5_23SM90_TMA_LOAD_MULTICASTES1F_vS1G_EENS_8epilogue10collective18CollectiveEpilogueINS1J_30Sm90PtrArrayTmaWarpSpecializedILi4ELi2ELi16ELb1ELb0ELi2EEEJSL_NS6_IJSK_NSC_ILi32EEEEEENS_6half_tEPNS6_IJSE_lSN_EEES1Q_S1S_NS1J_6fusion15FusionCallbacksIS1N_NS1T_17LinearCombinationIS1Q_fS1Q_fLNS_15FloatRoundStyleE2EEESL_S1P_JEEES15_NS16_INS17_ILi3ELi4ELi3EEENS19_ILi16EEENSY_INS6_IJSK_S1B_EEENS6_IJSE_SK_EEEEEEENS5_17SM75_U16x8_LDSM_TENS5_14SM90_TMA_STOREES24_NS5_17SM90_U16x8_STSM_TENS5_9Copy_AtomIJNS5_17SM90_U32x4_STSM_NES1Q_EEEvEEEvvEEEEvNT_6ParamsE)
        /*2c60*/ 	.short	0x0210
        /*2c62*/ 	.short	0x0770


	//----- nvinfo : EIATTR_SW_WAR
	.align		4
.L_47:
        /*2c64*/ 	.byte	0x04, 0x36
        /*2c66*/ 	.short	(.L_49 - .L_48)
.L_48:
        /*2c68*/ 	.word	0x00000008
.L_49:


//--------------------- .nv.callgraph             --------------------------
	.section	.nv.callgraph,"",@"SHT_CUDA_CALLGRAPH"
	.align	4
	.sectionentsize	8
	.align		4
        /*0000*/ 	.word	0x00000000
	.align		4
        /*0004*/ 	.word	0xffffffff
	.align		4
        /*0008*/ 	.word	index@(_ZN7cutlass13device_kernelINS_4gemm6kernel13GemmUniversalINS1_17GroupProblemShapeIN4cute5tupleIJiiiEEEEENS1_10collective13CollectiveMmaINS1_39MainloopSm90ArrayTmaGmmaWarpSpecializedILi8ENS6_IJNS5_1CILi2EEENSC_ILi1EEESE_EEENS1_52KernelPtrArrayTmaWarpSpecializedPingpongFP8FastAccumEEENS6_IJNSC_ILi128EEENSC_ILi256EEENSC_ILi64EEEEEENS_12float_e4m3_tEPNS6_IJlSE_NSC_ILi0EEEEEESM_SP_NS5_8TiledMMAINS5_8MMA_AtomIJNS5_4SM904GMMA31MMA_64x256x32_F32E4M3E4M3_SS_TNILNST_7ScaleInE1ELSV_1EEEEEENS5_6LayoutINS6_IJSE_SE_SE_EEENS6_IJSN_SN_SN_EEEEENS6_IJNS5_10UnderscoreES12_S12_EEEEENS5_13SM90_TMA_LOADENS5_14ComposedLayoutINS5_7SwizzleILi2ELi4ELi3EEENS5_18smem_ptr_flag_bitsILi8EEENSY_INS6_IJNSC_ILi8EEESK_EEENS6_IJSK_SE_EEEEEEEvNS5_8identityENS5_23SM90_TMA_LOAD_MULTICASTES1F_vS1G_EENS_8epilogue10collective18CollectiveEpilogueINS1J_30Sm90PtrArrayTmaWarpSpecializedILi4ELi2ELi16ELb1ELb0ELi2EEEJSL_NS6_IJSK_NSC_ILi32EEEEEENS_6half_tEPNS6_IJSE_lSN_EEES1Q_S1S_NS1J_6fusion15FusionCallbacksIS1N_NS1T_17LinearCombinationIS1Q_fS1Q_fLNS_15FloatRoundStyleE2EEESL_S1P_JEEES15_NS16_INS17_ILi3ELi4ELi3EEENS19_ILi16EEENSY_INS6_IJSK_S1B_EEENS6_IJSE_SK_EEEEEEENS5_17SM75_U16x8_LDSM_TENS5_14SM90_TMA_STOREES24_NS5_17SM90_U16x8_STSM_TENS5_9Copy_AtomIJNS5_17SM90_U32x4_STSM_NES1Q_EEEvEEEvvEEEEvNT_6ParamsE)
	.align		4
        /*000c*/ 	.word	index@(__assertfail)
	.align		4
        /*0010*/ 	.word	0x00000000
	.align		4
        /*0014*/ 	.word	0xfffffffe
	.align		4
        /*0018*/ 	.word	0x00000000
	.align		4
        /*001c*/ 	.word	0xfffffffd
	.align		4
        /*0020*/ 	.word	0x00000000
	.align		4
        /*0024*/ 	.word	0xfffffffc


//--------------------- .nv.constant4             --------------------------
	.section	.nv.constant4,"a",@progbits
	.align	8
	.align		8
.nv.constant4:
        /*0000*/ 	.dword	__assertfail
	.align		8
        /*0008*/ 	.dword	__unnamed_1
	.align		8
        /*0010*/ 	.dword	_ZN39_INTERNAL_889ce329_4_k_cu_59affcb4_28664cuda3std3__45__cpo5beginE
	.align		8
        /*0018*/ 	.dword	_ZN39_INTERNAL_889ce329_4_k_cu_59affcb4_28664cuda3std3__45__cpo3endE
	.align		8
        /*0020*/ 	.dword	_ZN39_INTERNAL_889ce329_4_k_cu_59affcb4_28664cuda3std3__45__cpo6cbeginE
	.align		8
        /*0028*/ 	.dword	_ZN39_INTERNAL_889ce329_4_k_cu_59affcb4_28664cuda3std3__45__cpo4cendE
	.align		8
        /*0030*/ 	.dword	_ZN39_INTERNAL_889ce329_4_k_cu_59affcb4_28664cuda3std3__441_GLOBAL__N__889ce329_4_k_cu_59affcb4_28666ignoreE
	.align		8
        /*0038*/ 	.dword	_ZN39_INTERNAL_889ce329_4_k_cu_59affcb4_28664cuda3std3__419piecewise_constructE
	.align		8
        /*0040*/ 	.dword	_ZN39_INTERNAL_889ce329_4_k_cu_59affcb4_28664cuda3std3__48in_placeE
	.align		8
        /*0048*/ 	.dword	_ZN39_INTERNAL_889ce329_4_k_cu_59affcb4_28664cuda3std6ranges3__45__cpo4swapE
	.align		8
        /*0050*/ 	.dword	_ZN39_INTERNAL_889ce329_4_k_cu_59affcb4_28664cuda3std6ranges3__45__cpo9iter_moveE
	.align		8
        /*0058*/ 	.dword	_ZN39_INTERNAL_889ce329_4_k_cu_59affcb4_28664cute7productE
	.align		8
        /*0060*/ 	.dword	_ZN39_INTERNAL_889ce329_4_k_cu_59affcb4_28664cute1_E
	.align		8
        /*0068*/ 	.dword	$str$24
	.align		8
        /*0070*/ 	.dword	$str$25


//--------------------- .text._ZN7cutlass13device_kernelINS_4gemm6kernel13GemmUniversalINS1_17GroupProblemShapeIN4cute5tupleIJiiiEEEEENS1_10collective13CollectiveMmaINS1_39MainloopSm90ArrayTmaGmmaWarpSpecializedILi8ENS6_IJNS5_1CILi2EEENSC_ILi1EEESE_EEENS1_52KernelPtrArrayTmaWarpSpecializedPingpongFP8FastAccumEEENS6_IJNSC_ILi128EEENSC_ILi256EEENSC_ILi64EEEEEENS_12float_e4m3_tEPNS6_IJlSE_NSC_ILi0EEEEEESM_SP_NS5_8TiledMMAINS5_8MMA_AtomIJNS5_4SM904GMMA31MMA_64x256x32_F32E4M3E4M3_SS_TNILNST_7ScaleInE1ELSV_1EEEEEENS5_6LayoutINS6_IJSE_SE_SE_EEENS6_IJSN_SN_SN_EEEEENS6_IJNS5_10UnderscoreES12_S12_EEEEENS5_13SM90_TMA_LOADENS5_14ComposedLayoutINS5_7SwizzleILi2ELi4ELi3EEENS5_18smem_ptr_flag_bitsILi8EEENSY_INS6_IJNSC_ILi8EEESK_EEENS6_IJSK_SE_EEEEEEEvNS5_8identityENS5_23SM90_TMA_LOAD_MULTICASTES1F_vS1G_EENS_8epilogue10collective18CollectiveEpilogueINS1J_30Sm90PtrArrayTmaWarpSpecializedILi4ELi2ELi16ELb1ELb0ELi2EEEJSL_NS6_IJSK_NSC_ILi32EEEEEENS_6half_tEPNS6_IJSE_lSN_EEES1Q_S1S_NS1J_6fusion15FusionCallbacksIS1N_NS1T_17LinearCombinationIS1Q_fS1Q_fLNS_15FloatRoundStyleE2EEESL_S1P_JEEES15_NS16_INS17_ILi3ELi4ELi3EEENS19_ILi16EEENSY_INS6_IJSK_S1B_EEENS6_IJSE_SK_EEEEEEENS5_17SM75_U16x8_LDSM_TENS5_14SM90_TMA_STOREES24_NS5_17SM90_U16x8_STSM_TENS5_9Copy_AtomIJNS5_17SM90_U32x4_STSM_NES1Q_EEEvEEEvvEEEEvNT_6ParamsE --------------------------
	.section	.text._ZN7cutlass13device_kernelINS_4gemm6kernel13GemmUniversalINS1_17GroupProblemShapeIN4cute5tupleIJiiiEEEEENS1_10collective13CollectiveMmaINS1_39MainloopSm90ArrayTmaGmmaWarpSpecializedILi8ENS6_IJNS5_1CILi2EEENSC_ILi1EEESE_EEENS1_52KernelPtrArrayTmaWarpSpecializedPingpongFP8FastAccumEEENS6_IJNSC_ILi128EEENSC_ILi256EEENSC_ILi64EEEEEENS_12float_e4m3_tEPNS6_IJlSE_NSC_ILi0EEEEEESM_SP_NS5_8TiledMMAINS5_8MMA_AtomIJNS5_4SM904GMMA31MMA_64x256x32_F32E4M3E4M3_SS_TNILNST_7ScaleInE1ELSV_1EEEEEENS5_6LayoutINS6_IJSE_SE_SE_EEENS6_IJSN_SN_SN_EEEEENS6_IJNS5_10UnderscoreES12_S12_EEEEENS5_13SM90_TMA_LOADENS5_14ComposedLayoutINS5_7SwizzleILi2ELi4ELi3EEENS5_18smem_ptr_flag_bitsILi8EEENSY_INS6_IJNSC_ILi8EEESK_EEENS6_IJSK_SE_EEEEEEEvNS5_8identityENS5_23SM90_TMA_LOAD_MULTICASTES1F_vS1G_EENS_8epilogue10collective18CollectiveEpilogueINS1J_30Sm90PtrArrayTmaWarpSpecializedILi4ELi2ELi16ELb1ELb0ELi2EEEJSL_NS6_IJSK_NSC_ILi32EEEEEENS_6half_tEPNS6_IJSE_lSN_EEES1Q_S1S_NS1J_6fusion15FusionCallbacksIS1N_NS1T_17LinearCombinationIS1Q_fS1Q_fLNS_15FloatRoundStyleE2EEESL_S1P_JEEES15_NS16_INS17_ILi3ELi4ELi3EEENS19_ILi16EEENSY_INS6_IJSK_S1B_EEENS6_IJSE_SK_EEEEEEENS5_17SM75_U16x8_LDSM_TENS5_14SM90_TMA_STOREES24_NS5_17SM90_U16x8_STSM_TENS5_9Copy_AtomIJNS5_17SM90_U32x4_STSM_NES1Q_EEEvEEEvvEEEEvNT_6ParamsE,"ax",@progbits
	.align	128
.text._ZN7cutlass13device_kernelINS_4gemm6kernel13GemmUniversalINS1_17GroupProblemShapeIN4cute5tupleIJiiiEEEEENS1_10collective13CollectiveMmaINS1_39MainloopSm90ArrayTmaGmmaWarpSpecializedILi8ENS6_IJNS5_1CILi2EEENSC_ILi1EEESE_EEENS1_52KernelPtrArrayTmaWarpSpecializedPingpongFP8FastAccumEEENS6_IJNSC_ILi128EEENSC_ILi256EEENSC_ILi64EEEEEENS_12float_e4m3_tEPNS6_IJlSE_NSC_ILi0EEEEEESM_SP_NS5_8TiledMMAINS5_8MMA_AtomIJNS5_4SM904GMMA31MMA_64x256x32_F32E4M3E4M3_SS_TNILNST_7ScaleInE1ELSV_1EEEEEENS5_6LayoutINS6_IJSE_SE_SE_EEENS6_IJSN_SN_SN_EEEEENS6_IJNS5_10UnderscoreES12_S12_EEEEENS5_13SM90_TMA_LOADENS5_14ComposedLayoutINS5_7SwizzleILi2ELi4ELi3EEENS5_18smem_ptr_flag_bitsILi8EEENSY_INS6_IJNSC_ILi8EEESK_EEENS6_IJSK_SE_EEEEEEEvNS5_8identityENS5_23SM90_TMA_LOAD_MULTICASTES1F_vS1G_EENS_8epilogue10collective18CollectiveEpilogueINS1J_30Sm90PtrArrayTmaWarpSpecializedILi4ELi2ELi16ELb1ELb0ELi2EEEJSL_NS6_IJSK_NSC_ILi32EEEEEENS_6half_tEPNS6_IJSE_lSN_EEES1Q_S1S_NS1J_6fusion15FusionCallbacksIS1N_NS1T_17LinearCombinationIS1Q_fS1Q_fLNS_15FloatRoundStyleE2EEESL_S1P_JEEES15_NS16_INS17_ILi3ELi4ELi3EEENS19_ILi16EEENSY_INS6_IJSK_S1B_EEENS6_IJSE_SK_EEEEEEENS5_17SM75_U16x8_LDSM_TENS5_14SM90_TMA_STOREES24_NS5_17SM90_U16x8_STSM_TENS5_9Copy_AtomIJNS5_17SM90_U32x4_STSM_NES1Q_EEEvEEEvvEEEEvNT_6ParamsE:
        .type           _ZN7cutlass13device_kernelINS_4gemm6kernel13GemmUniversalINS1_17GroupProblemShapeIN4cute5tupleIJiiiEEEEENS1_10collective13CollectiveMmaINS1_39MainloopSm90ArrayTmaGmmaWarpSpecializedILi8ENS6_IJNS5_1CILi2EEENSC_ILi1EEESE_EEENS1_52KernelPtrArrayTmaWarpSpecializedPingpongFP8FastAccumEEENS6_IJNSC_ILi128EEENSC_ILi256EEENSC_ILi64EEEEEENS_12float_e4m3_tEPNS6_IJlSE_NSC_ILi0EEEEEESM_SP_NS5_8TiledMMAINS5_8MMA_AtomIJNS5_4SM904GMMA31MMA_64x256x32_F32E4M3E4M3_SS_TNILNST_7ScaleInE1ELSV_1EEEEEENS5_6LayoutINS6_IJSE_SE_SE_EEENS6_IJSN_SN_SN_EEEEENS6_IJNS5_10UnderscoreES12_S12_EEEEENS5_13SM90_TMA_LOADENS5_14ComposedLayoutINS5_7SwizzleILi2ELi4ELi3EEENS5_18smem_ptr_flag_bitsILi8EEENSY_INS6_IJNSC_ILi8EEESK_EEENS6_IJSK_SE_EEEEEEEvNS5_8identityENS5_23SM90_TMA_LOAD_MULTICASTES1F_vS1G_EENS_8epilogue10collective18CollectiveEpilogueINS1J_30Sm90PtrArrayTmaWarpSpecializedILi4ELi2ELi16ELb1ELb0ELi2EEEJSL_NS6_IJSK_NSC_ILi32EEEEEENS_6half_tEPNS6_IJSE_lSN_EEES1Q_S1S_NS1J_6fusion15FusionCallbacksIS1N_NS1T_17LinearCombinationIS1Q_fS1Q_fLNS_15FloatRoundStyleE2EEESL_S1P_JEEES15_NS16_INS17_ILi3ELi4ELi3EEENS19_ILi16EEENSY_INS6_IJSK_S1B_EEENS6_IJSE_SK_EEEEEEENS5_17SM75_U16x8_LDSM_TENS5_14SM90_TMA_STOREES24_NS5_17SM90_U16x8_STSM_TENS5_9Copy_AtomIJNS5_17SM90_U32x4_STSM_NES1Q_EEEvEEEvvEEEEvNT_6ParamsE,@function
        .size           _ZN7cutlass13device_kernelINS_4gemm6kernel13GemmUniversalINS1_17GroupProblemShapeIN4cute5tupleIJiiiEEEEENS1_10collective13CollectiveMmaINS1_39MainloopSm90ArrayTmaGmmaWarpSpecializedILi8ENS6_IJNS5_1CILi2EEENSC_ILi1EEESE_EEENS1_52KernelPtrArrayTmaWarpSpecializedPingpongFP8FastAccumEEENS6_IJNSC_ILi128EEENSC_ILi256EEENSC_ILi64EEEEEENS_12float_e4m3_tEPNS6_IJlSE_NSC_ILi0EEEEEESM_SP_NS5_8TiledMMAINS5_8MMA_AtomIJNS5_4SM904GMMA31MMA_64x256x32_F32E4M3E4M3_SS_TNILNST_7ScaleInE1ELSV_1EEEEEENS5_6LayoutINS6_IJSE_SE_SE_EEENS6_IJSN_SN_SN_EEEEENS6_IJNS5_10UnderscoreES12_S12_EEEEENS5_13SM90_TMA_LOADENS5_14ComposedLayoutINS5_7SwizzleILi2ELi4ELi3EEENS5_18smem_ptr_flag_bitsILi8EEENSY_INS6_IJNSC_ILi8EEESK_EEENS6_IJSK_SE_EEEEEEEvNS5_8identityENS5_23SM90_TMA_LOAD_MULTICASTES1F_vS1G_EENS_8epilogue10collective18CollectiveEpilogueINS1J_30Sm90PtrArrayTmaWarpSpecializedILi4ELi2ELi16ELb1ELb0ELi2EEEJSL_NS6_IJSK_NSC_ILi32EEEEEENS_6half_tEPNS6_IJSE_lSN_EEES1Q_S1S_NS1J_6fusion15FusionCallbacksIS1N_NS1T_17LinearCombinationIS1Q_fS1Q_fLNS_15FloatRoundStyleE2EEESL_S1P_JEEES15_NS16_INS17_ILi3ELi4ELi3EEENS19_ILi16EEENSY_INS6_IJSK_S1B_EEENS6_IJSE_SK_EEEEEEENS5_17SM75_U16x8_LDSM_TENS5_14SM90_TMA_STOREES24_NS5_17SM90_U16x8_STSM_TENS5_9Copy_AtomIJNS5_17SM90_U32x4_STSM_NES1Q_EEEvEEEvvEEEEvNT_6ParamsE,(.L_x_441 - _ZN7cutlass13device_kernelINS_4gemm6kernel13GemmUniversalINS1_17GroupProblemShapeIN4cute5tupleIJiiiEEEEENS1_10collective13CollectiveMmaINS1_39MainloopSm90ArrayTmaGmmaWarpSpecializedILi8ENS6_IJNS5_1CILi2EEENSC_ILi1EEESE_EEENS1_52KernelPtrArrayTmaWarpSpecializedPingpongFP8FastAccumEEENS6_IJNSC_ILi128EEENSC_ILi256EEENSC_ILi64EEEEEENS_12float_e4m3_tEPNS6_IJlSE_NSC_ILi0EEEEEESM_SP_NS5_8TiledMMAINS5_8MMA_AtomIJNS5_4SM904GMMA31MMA_64x256x32_F32E4M3E4M3_SS_TNILNST_7ScaleInE1ELSV_1EEEEEENS5_6LayoutINS6_IJSE_SE_SE_EEENS6_IJSN_SN_SN_EEEEENS6_IJNS5_10UnderscoreES12_S12_EEEEENS5_13SM90_TMA_LOADENS5_14ComposedLayoutINS5_7SwizzleILi2ELi4ELi3EEENS5_18smem_ptr_flag_bitsILi8EEENSY_INS6_IJNSC_ILi8EEESK_EEENS6_IJSK_SE_EEEEEEEvNS5_8identityENS5_23SM90_TMA_LOAD_MULTICASTES1F_vS1G_EENS_8epilogue10collective18CollectiveEpilogueINS1J_30Sm90PtrArrayTmaWarpSpecializedILi4ELi2ELi16ELb1ELb0ELi2EEEJSL_NS6_IJSK_NSC_ILi32EEEEEENS_6half_tEPNS6_IJSE_lSN_EEES1Q_S1S_NS1J_6fusion15FusionCallbacksIS1N_NS1T_17LinearCombinationIS1Q_fS1Q_fLNS_15FloatRoundStyleE2EEESL_S1P_JEEES15_NS16_INS17_ILi3ELi4ELi3EEENS19_ILi16EEENSY_INS6_IJSK_S1B_EEENS6_IJSE_SK_EEEEEEENS5_17SM75_U16x8_LDSM_TENS5_14SM90_TMA_STOREES24_NS5_17SM90_U16x8_STSM_TENS5_9Copy_AtomIJNS5_17SM90_U32x4_STSM_NES1Q_EEEvEEEvvEEEEvNT_6ParamsE)
        .other          _ZN7cutlass13device_kernelINS_4gemm6kernel13GemmUniversalINS1_17GroupProblemShapeIN4cute5tupleIJiiiEEEEENS1_10collective13CollectiveMmaINS1_39MainloopSm90ArrayTmaGmmaWarpSpecializedILi8ENS6_IJNS5_1CILi2EEENSC_ILi1EEESE_EEENS1_52KernelPtrArrayTmaWarpSpecializedPingpongFP8FastAccumEEENS6_IJNSC_ILi128EEENSC_ILi256EEENSC_ILi64EEEEEENS_12float_e4m3_tEPNS6_IJlSE_NSC_ILi0EEEEEESM_SP_NS5_8TiledMMAINS5_8MMA_AtomIJNS5_4SM904GMMA31MMA_64x256x32_F32E4M3E4M3_SS_TNILNST_7ScaleInE1ELSV_1EEEEEENS5_6LayoutINS6_IJSE_SE_SE_EEENS6_IJSN_SN_SN_EEEEENS6_IJNS5_10UnderscoreES12_S12_EEEEENS5_13SM90_TMA_LOADENS5_14ComposedLayoutINS5_7SwizzleILi2ELi4ELi3EEENS5_18smem_ptr_flag_bitsILi8EEENSY_INS6_IJNSC_ILi8EEESK_EEENS6_IJSK_SE_EEEEEEEvNS5_8identityENS5_23SM90_TMA_LOAD_MULTICASTES1F_vS1G_EENS_8epilogue10collective18CollectiveEpilogueINS1J_30Sm90PtrArrayTmaWarpSpecializedILi4ELi2ELi16ELb1ELb0ELi2EEEJSL_NS6_IJSK_NSC_ILi32EEEEEENS_6half_tEPNS6_IJSE_lSN_EEES1Q_S1S_NS1J_6fusion15FusionCallbacksIS1N_NS1T_17LinearCombinationIS1Q_fS1Q_fLNS_15FloatRoundStyleE2EEESL_S1P_JEEES15_NS16_INS17_ILi3ELi4ELi3EEENS19_ILi16EEENSY_INS6_IJSK_S1B_EEENS6_IJSE_SK_EEEEEEENS5_17SM75_U16x8_LDSM_TENS5_14SM90_TMA_STOREES24_NS5_17SM90_U16x8_STSM_TENS5_9Copy_AtomIJNS5_17SM90_U32x4_STSM_NES1Q_EEEvEEEvvEEEEvNT_6ParamsE,@"STO_CUDA_ENTRY STV_DEFAULT"
_ZN7cutlass13device_kernelINS_4gemm6kernel13GemmUniversalINS1_17GroupProblemShapeIN4cute5tupleIJiiiEEEEENS1_10collective13CollectiveMmaINS1_39MainloopSm90ArrayTmaGmmaWarpSpecializedILi8ENS6_IJNS5_1CILi2EEENSC_ILi1EEESE_EEENS1_52KernelPtrArrayTmaWarpSpecializedPingpongFP8FastAccumEEENS6_IJNSC_ILi128EEENSC_ILi256EEENSC_ILi64EEEEEENS_12float_e4m3_tEPNS6_IJlSE_NSC_ILi0EEEEEESM_SP_NS5_8TiledMMAINS5_8MMA_AtomIJNS5_4SM904GMMA31MMA_64x256x32_F32E4M3E4M3_SS_TNILNST_7ScaleInE1ELSV_1EEEEEENS5_6LayoutINS6_IJSE_SE_SE_EEENS6_IJSN_SN_SN_EEEEENS6_IJNS5_10UnderscoreES12_S12_EEEEENS5_13SM90_TMA_LOADENS5_14ComposedLayoutINS5_7SwizzleILi2ELi4ELi3EEENS5_18smem_ptr_flag_bitsILi8EEENSY_INS6_IJNSC_ILi8EEESK_EEENS6_IJSK_SE_EEEEEEEvNS5_8identityENS5_23SM90_TMA_LOAD_MULTICASTES1F_vS1G_EENS_8epilogue10collective18CollectiveEpilogueINS1J_30Sm90PtrArrayTmaWarpSpecializedILi4ELi2ELi16ELb1ELb0ELi2EEEJSL_NS6_IJSK_NSC_ILi32EEEEEENS_6half_tEPNS6_IJSE_lSN_EEES1Q_S1S_NS1J_6fusion15FusionCallbacksIS1N_NS1T_17LinearCombinationIS1Q_fS1Q_fLNS_15FloatRoundStyleE2EEESL_S1P_JEEES15_NS16_INS17_ILi3ELi4ELi3EEENS19_ILi16EEENSY_INS6_IJSK_S1B_EEENS6_IJSE_SK_EEEEEEENS5_17SM75_U16x8_LDSM_TENS5_14SM90_TMA_STOREES24_NS5_17SM90_U16x8_STSM_TENS5_9Copy_AtomIJNS5_17SM90_U32x4_STSM_NES1Q_EEEvEEEvvEEEEvNT_6ParamsE:
[----:B------:R-:W1:Y:S02]  /*0000*/  LDC R1, c[0x0][0x28] ;  /* 0x00000a00ff017b82 */ /* 0x000e640000000800 */
[----:B-1----:R-:W-:-:S06]  /*0010*/  VIADD R1, R1, 0xfffffb10 ;  /* 0xfffffb1001017836 */ /* 0x002fcc0000000000 */
[----:B------:R-:W1:Y:S01]  /*0020*/  LDC.64 R4, c[0x0][0x918] ;  /* 0x00024600ff047b82 */ /* 0x000e620000000a00 */
[----:B------:R-:W-:Y:S01]  /*0030*/  ULDC.64 UR38, c[0x0][0x208] ;  /* 0x0000820000267ab9 */ /* 0x000fe20000000a00 */
[----:B------:R-:W2:Y:S01]  /*0040*/  S2R R20, SR_TID.X ;  /* 0x0000000000147919 */ /* 0x000ea20000002100 */
[----:B------:R-:W-:Y:S01]  /*0050*/  ULDC UR4, c[0x0][0x910] ;  /* 0x0002440000047ab9 */ /* 0x000fe20000000800 */
[----:B------:R-:W-:Y:S01]  /*0060*/  ULDC.64 UR20, c[0x0][0x8d0] ;  /* 0x0002340000147ab9 */ /* 0x000fe20000000a00 */
[----:B------:R-:W-:Y:S01]  /*0070*/  ULDC.64 UR14, c[0x0][0x8c8] ;  /* 0x00023200000e7ab9 */ /* 0x000fe20000000a00 */
[----:B------:R-:W-:Y:S01]  /*0080*/  MOV R8, RZ ;  /* 0x000000ff00087202 */ /* 0x000fe20000000f00 */
[----:B------:R-:W-:Y:S01]  /*0090*/  IMAD.MOV.U32 R0, RZ, RZ, RZ ;  /* 0x000000ffff007224 */ /* 0x000fe200078e00ff */
[----:B------:R-:W3:Y:S01]  /*00a0*/  S2UR UR24, SR_CTAID.Y ;  /* 0x00000000001879c3 */ /* 0x000ee20000002600 */
[----:B------:R-:W-:Y:S01]  /*00b0*/  ULDC.64 UR16, c[0x0][0x8e0] ;  /* 0x0002380000107ab9 */ /* 0x000fe20000000a00 */
[----:B------:R-:W-:Y:S01]  /*00c0*/  ULDC.64 UR22, c[0x0][0x8e8] ;  /* 0x00023a0000167ab9 */ /* 0x000fe20000000a00 */
[----:B-1----:R-:W4:Y:S01]  /*00d0*/  LDG.E R7, desc[UR38][R4.64] ;  /* 0x0000002604077981 */ /* 0x002f22000c1e1900 */
[----:B------:R-:W-:-:S03]  /*00e0*/  IMAD.U32 R12, RZ, RZ, UR4 ;  /* 0x00000004ff0c7e24 */ /* 0x000fc6000f8e00ff */
[----:B------:R-:W4:Y:S01]  /*00f0*/  LDG.E R6, desc[UR38][R4.64+0x4] ;  /* 0x0000042604067981 */ /* 0x000f22000c1e1900 */
[----:B--2---:R-:W-:Y:S01]  /*0100*/  LOP3.LUT R21, R20, 0x1f, RZ, 0xc0, !PT ;  /* 0x0000001f14157812 */ /* 0x004fe200078ec0ff */
[----:B------:R-:W-:Y:S01]  /*0110*/  UISETP.NE.U32.AND UP0, UPT, UR20, URZ, UPT ;  /* 0x0000003f1400728c */ /* 0x000fe2000bf05070 */
[----:B------:R-:W1:Y:S01]  /*0120*/  S2UR UR53, SR_CTAID.X ;  /* 0x00000000003579c3 */ /* 0x000e620000002500 */
[----:B------:R-:W-:Y:S01]  /*0130*/  ULDC UR4, c[0x0][0x908] ;  /* 0x0002420000047ab9 */ /* 0x000fe20000000800 */
[----:B------:R-:W-:Y:S01]  /*0140*/  ISETP.GE.AND P0, PT, R21, R12, PT ;  /* 0x0000000c1500720c */ /* 0x000fe20003f06270 */
[----:B------:R-:W-:Y:S02]  /*0150*/  UISETP.NE.AND.EX UP0, UPT, UR21, URZ, UPT, UP0 ;  /* 0x0000003f1500728c */ /* 0x000fe4000bf05300 */
[----:B------:R-:W-:-:S09]  /*0160*/  UISETP.NE.AND UP3, UPT, UR4, 0x1, UPT ;  /* 0x000000010400788c */ /* 0x000fd2000bf65270 */
[----:B------:R-:W-:Y:S01]  /*0170*/  @UP0 ULDC UR26, c[0x0][0x8dc] ;  /* 0x00023700001a0ab9 */ /* 0x000fe20000000800 */
[----:B------:R-:W2:Y:S01]  /*0180*/  @!P0 LDC.64 R2, c[0x0][0x918] ;  /* 0x00024600ff028b82 */ /* 0x000ea20000000a00 */
[----:B---3--:R-:W-:Y:S02]  /*0190*/  @UP3 UMOV UR6, UR24 ;  /* 0x0000001800063c82 */ /* 0x008fe40008000000 */
[----:B------:R-:W-:Y:S01]  /*01a0*/  @UP3 UMOV UR4, UR6 ;  /* 0x0000000600043c82 */ /* 0x000fe20008000000 */
[----:B------:R-:W-:Y:S01]  /*01b0*/  @!UP3 UMOV UR6, UR24 ;  /* 0x000000180006bc82 */ /* 0x000fe20008000000 */
[----:B------:R-:W-:Y:S01]  /*01c0*/  @UP3 ULDC UR8, c[0x0][0x10] ;  /* 0x0000040000083ab9 */ /* 0x000fe20000000800 */
[----:B------:R-:W-:Y:S01]  /*01d0*/  @UP3 UMOV UR5, URZ ;  /* 0x0000003f00053c82 */ /* 0x000fe20008000000 */
[----:B------:R-:W-:Y:S01]  /*01e0*/  @UP3 UMOV UR7, URZ ;  /* 0x0000003f00073c82 */ /* 0x000fe20008000000 */
[----:B-1----:R-:W-:Y:S01]  /*01f0*/  @UP3 UIMAD.WIDE.U32 UR8, UR53, UR8, UR4 ;  /* 0x00000008350832a5 */ /* 0x002fe2000f8e0004 */
[----:B------:R-:W-:Y:S01]  /*0200*/  @!UP3 ULDC UR10, c[0x0][0xc] ;  /* 0x00000300000abab9 */ /* 0x000fe20000000800 */
[----:B--2---:R-:W-:-:S05]  /*0210*/  @!P0 IMAD.WIDE.U32 R2, R21, 0xc, R2 ;  /* 0x0000000c15028825 */ /* 0x004fca00078e0002 */
[----:B------:R1:W5:Y:S04]  /*0220*/  @!P0 LDG.E R8, desc[UR38][R2.64] ;  /* 0x0000002602088981 */ /* 0x000368000c1e1900 */
[----:B------:R1:W5:Y:S01]  /*0230*/  @!P0 LDG.E R0, desc[UR38][R2.64+0x4] ;  /* 0x0000042602008981 */ /* 0x000362000c1e1900 */
[----:B------:R-:W-:Y:S01]  /*0240*/  ISETP.NE.U32.AND P0, PT, RZ, UR22, PT ;  /* 0x00000016ff007c0c */ /* 0x000fe2000bf05070 */
[----:B------:R-:W-:-:S03]  /*0250*/  UMOV UR4, UR53 ;  /* 0x0000003500047c82 */ /* 0x000fc60008000000 */
[----:B------:R-:W-:Y:S01]  /*0260*/  ISETP.NE.AND.EX P0, PT, RZ, UR23, PT, P0 ;  /* 0x00000017ff007c0c */ /* 0x000fe2000bf05300 */
[----:B------:R-:W-:Y:S01]  /*0270*/  UMOV UR5, URZ ;  /* 0x0000003f00057c82 */ /* 0x000fe20008000000 */
[----:B------:R-:W-:Y:S02]  /*0280*/  @UP3 UIADD3 UR7, UR9, UR7, URZ ;  /* 0x0000000709073290 */ /* 0x000fe4000fffe03f */
[----:B------:R-:W-:-:S07]  /*0290*/  @!UP3 UIMAD.WIDE.U32 UR4, UR10, UR6, UR4 ;  /* 0x000000060a04b2a5 */ /* 0x000fce000f8e0004 */
[----:B------:R-:W-:Y:S01]  /*02a0*/  @!UP3 UMOV UR8, UR4 ;  /* 0x000000040008bc82 */ /* 0x000fe20008000000 */
[----:B------:R-:W-:Y:S01]  /*02b0*/  @!UP3 UMOV UR7, UR5 ;  /* 0x000000050007bc82 */ /* 0x000fe20008000000 */
[----:B----4-:R-:W-:Y:S02]  /*02c0*/  R2UR UR12, R7 ;  /* 0x00000000070c72ca */ /* 0x010fe400000e0000 */
[----:B------:R-:W-:-:S11]  /*02d0*/  R2UR UR28, R6 ;  /* 0x00000000061c72ca */ /* 0x000fd600000e0000 */
[----:B------:R-:W-:-:S04]  /*02e0*/  UIADD3 UR11, UP1, UR12, UR14, URZ ;  /* 0x0000000e0c0b7290 */ /* 0x000fc8000ff3e03f */
[----:B------:R-:W-:Y:S02]  /*02f0*/  ULEA.HI.X.SX32 UR12, UR12, UR15, 0x1, UP1 ;  /* 0x0000000f0c0c7291 */ /* 0x000fe400088f0e3f */
[----:B------:R-:W-:-:S04]  /*0300*/  UIADD3 UR11, UP1, UR11, -0x1, URZ ;  /* 0xffffffff0b0b7890 */ /* 0x000fc8000ff3e03f */
[----:B------:R-:W-:Y:S02]  /*0310*/  UIADD3.X UR12, UR12, -0x1, URZ, UP1, !UPT ;  /* 0xffffffff0c0c7890 */ /* 0x000fe40008ffe43f */
[----:B------:R-:W-:-:S04]  /*0320*/  @UP0 UIADD3 UR26, UP1, UR11, UR26, URZ ;  /* 0x0000001a0b1a0290 */ /* 0x000fc8000ff3e03f */
[----:B------:R-:W-:Y:S02]  /*0330*/  @UP0 UIADD3.X UR29, URZ, UR12, URZ, UP1, !UPT ;  /* 0x0000000c3f1d0290 */ /* 0x000fe40008ffe43f */
[----:B------:R-:W-:Y:S02]  /*0340*/  UIADD3 UR13, UP1, UR28, UR16, URZ ;  /* 0x000000101c0d7290 */ /* 0x000fe4000ff3e03f */
[----:B------:R-:W-:Y:S02]  /*0350*/  @UP0 UIMAD.WIDE.U32 UR18, UR29, UR20, URZ ;  /* 0x000000141d1202a5 */ /* 0x000fe4000f8e003f */
[----:B------:R-:W-:Y:S02]  /*0360*/  ULEA.HI.X.SX32 UR28, UR28, UR17, 0x1, UP1 ;  /* 0x000000111c1c7291 */ /* 0x000fe400088f0e3f */
[----:B------:R-:W-:Y:S02]  /*0370*/  @UP0 UIMAD.WIDE.U32 UR24, UP1, UR26, UR21, UR18 ;  /* 0x000000151a1802a5 */ /* 0x000fe4000f820012 */
[----:B------:R-:W-:-:S02]  /*0380*/  @UP0 UIMAD.WIDE.U32 UR18, UR26, UR20, URZ ;  /* 0x000000141a1202a5 */ /* 0x000fc4000f8e003f */
[----:B------:R-:W-:Y:S02]  /*0390*/  @UP0 UIADD3.X UR27, URZ, URZ, URZ, UP1, !UPT ;  /* 0x0000003f3f1b0290 */ /* 0x000fe40008ffe43f */
[----:B------:R-:W-:Y:S01]  /*03a0*/  @UP0 UIADD3 URZ, UP1, UR19, UR24, URZ ;  /* 0x00000018133f0290 */ /* 0x000fe2000ff3e03f */
[----:B------:R-:W-:-:S03]  /*03b0*/  @UP0 UMOV UR26, UR25 ;  /* 0x00000019001a0c82 */ /* 0x000fc60008000000 */
[----:B------:R-:W-:Y:S02]  /*03c0*/  @UP0 UIMAD.WIDE.U32.X UR18, UR29, UR21, UR26, UP1 ;  /* 0x000000151d1202a5 */ /* 0x000fe400088e041a */
[----:B------:R-:W-:-:S04]  /*03d0*/  UIADD3 UR13, UP2, UR13, -0x1, URZ ;  /* 0xffffffff0d0d7890 */ /* 0x000fc8000ff5e03f */
[----:B------:R-:W-:Y:S01]  /*03e0*/  UIADD3.X UR24, UR28, -0x1, URZ, UP2, !UPT ;  /* 0xffffffff1c187890 */ /* 0x000fe200097fe43f */
[----:B------:R-:W-:Y:S01]  /*03f0*/  @UP0 UMOV UR11, UR18 ;  /* 0x00000012000b0c82 */ /* 0x000fe20008000000 */
[----:B------:R-:W-:Y:S01]  /*0400*/  @UP0 UMOV UR12, UR19 ;  /* 0x00000013000c0c82 */ /* 0x000fe20008000000 */
[----:B-1----:R-:W-:Y:S09]  /*0410*/  @!P0 BRA `(.L_x_0) ;  /* 0x0000000000308947 */ /* 0x002ff20003800000 */
[----:B------:R-:W-:Y:S02]  /*0420*/  ULDC UR9, c[0x0][0x8f4] ;  /* 0x00023d0000097ab9 */ /* 0x000fe40000000800 */
[----:B------:R-:W-:-:S04]  /*0430*/  UIADD3 UR9, UP1, UR13, UR9, URZ ;  /* 0x000000090d097290 */ /* 0x000fc8000ff3e03f */
[----:B------:R-:W-:-:S04]  /*0440*/  UIADD3.X UR10, URZ, UR24, URZ, UP1, !UPT ;  /* 0x000000183f0a7290 */ /* 0x000fc80008ffe43f */
[----:B------:R-:W-:-:S04]  /*0450*/  UIMAD.WIDE.U32 UR4, UR10, UR22, URZ ;  /* 0x000000160a0472a5 */ /* 0x000fc8000f8e003f */
[----:B------:R-:W-:Y:S02]  /*0460*/  UIMAD.WIDE.U32 UR18, UP1, UR9, UR23, UR4 ;  /* 0x00000017091272a5 */ /* 0x000fe4000f820004 */
[----:B------:R-:W-:Y:S02]  /*0470*/  UIMAD.WIDE.U32 UR4, UR9, UR22, URZ ;  /* 0x00000016090472a5 */ /* 0x000fe4000f8e003f */
[----:B------:R-:W-:Y:S02]  /*0480*/  UIADD3.X UR25, URZ, URZ, URZ, UP1, !UPT ;  /* 0x0000003f3f197290 */ /* 0x000fe40008ffe43f */
[----:B------:R-:W-:Y:S01]  /*0490*/  UIADD3 URZ, UP1, UR5, UR18, URZ ;  /* 0x00000012053f7290 */ /* 0x000fe2000ff3e03f */
[----:B------:R-:W-:-:S03]  /*04a0*/  UMOV UR24, UR19 ;  /* 0x0000001300187c82 */ /* 0x000fc60008000000 */
[----:B------:R-:W-:-:S07]  /*04b0*/  UIMAD.WIDE.U32.X UR4, UR10, UR23, UR24, UP1 ;  /* 0x000000170a0472a5 */ /* 0x000fce00088e0418 */
[----:B------:R-:W-:Y:S01]  /*04c0*/  UMOV UR13, UR4 ;  /* 0x00000004000d7c82 */ /* 0x000fe20008000000 */
[----:B------:R-:W-:-:S05]  /*04d0*/  UMOV UR24, UR5 ;  /* 0x0000000500187c82 */ /* 0x000fca0008000000 */
.L_x_0:
[----:B------:R-:W-:Y:S01]  /*04e0*/  ULDC UR9, c[0x0][0x934] ;  /* 0x00024d0000097ab9 */ /* 0x000fe20000000800 */
[----:B------:R-:W-:Y:S01]  /*04f0*/  ULDC UR10, c[0x0][0x904] ;  /* 0x00024100000a7ab9 */ /* 0x000fe20000000800 */
[----:B------:R-:W-:Y:S01]  /*0500*/  ULDC UR4, c[0x0][0x938] ;  /* 0x00024e0000047ab9 */ /* 0x000fe20000000800 */
[----:B------:R-:W-:Y:S01]  /*0510*/  USHF.L.U32 UR9, UR9, UR10, URZ ;  /* 0x0000000a09097299 */ /* 0x000fe2000800063f */
[----:B------:R-:W-:Y:S01]  /*0520*/  SHF.R.U32.HI R14, RZ, 0x5, R20 ;  /* 0x00000005ff0e7819 */ /* 0x000fe20000011614 */
[----:B------:R-:W-:Y:S01]  /*0530*/  USHF.L.U32 UR10, UR4, UR10, URZ ;  /* 0x0000000a040a7299 */ /* 0x000fe2000800063f */
[----:B------:R-:W-:Y:S01]  /*0540*/  ULDC UR26, c[0x0][0x8d8] ;  /* 0x00023600001a7ab9 */ /* 0x000fe20000000800 */
[----:B------:R-:W-:Y:S02]  /*0550*/  ULDC UR30, c[0x0][0x8f0] ;  /* 0x00023c00001e7ab9 */ /* 0x000fe40000000800 */
[----:B------:R-:W-:Y:S01]  /*0560*/  IMAD.U32 R10, RZ, RZ, UR9 ;  /* 0x00000009ff0a7e24 */ /* 0x000fe2000f8e00ff */
[----:B------:R-:W-:Y:S01]  /*0570*/  USHF.R.U64 UR18, UR11, UR26, UR12 ;  /* 0x0000001a0b127299 */ /* 0x000fe2000800120c */
[----:B------:R-:W-:Y:S01]  /*0580*/  MOV R9, UR10 ;  /* 0x0000000a00097c02 */ /* 0x000fe20008000f00 */
[----:B------:R-:W-:-:S02]  /*0590*/  USHF.R.U64 UR11, UR13, UR30, UR24 ;  /* 0x0000001e0d0b7299 */ /* 0x000fc40008001218 */
[----:B------:R-:W-:Y:S01]  /*05a0*/  IABS R2, R10 ;  /* 0x0000000a00027213 */ /* 0x000fe20000000000 */
[----:B------:R-:W-:Y:S01]  /*05b0*/  UIADD3 UR18, UR18, -0x1, UR9 ;  /* 0xffffffff12127890 */ /* 0x000fe2000fffe009 */
[----:B------:R-:W-:Y:S01]  /*05c0*/  IABS R3, R9 ;  /* 0x0000000900037213 */ /* 0x000fe20000000000 */
[----:B------:R-:W-:Y:S01]  /*05d0*/  UIADD3 UR11, UR11, -0x1, UR10 ;  /* 0xffffffff0b0b7890 */ /* 0x000fe2000fffe00a */
[----:B------:R-:W-:Y:S01]  /*05e0*/  R2UR UR28, R2 ;  /* 0x00000000021c72ca */ /* 0x000fe200000e0000 */
[----:B------:R-:W-:Y:S01]  /*05f0*/  UMOV UR12, URZ ;  /* 0x0000003f000c7c82 */ /* 0x000fe20008000000 */
[----:B------:R-:W-:Y:S01]  /*0600*/  UISETP.GE.AND UP5, UPT, UR18, URZ, UPT ;  /* 0x0000003f1200728c */ /* 0x000fe2000bfa6270 */
[----:B------:R-:W-:Y:S01]  /*0610*/  IMAD.MOV.U32 R2, RZ, RZ, R3 ;  /* 0x000000ffff027224 */ /* 0x000fe200078e0003 */
[----:B------:R-:W-:Y:S01]  /*0620*/  UISETP.NE.AND UP4, UPT, UR9, URZ, UPT ;  /* 0x0000003f0900728c */ /* 0x000fe2000bf85270 */
[----:B------:R-:W-:-:S03]  /*0630*/  UMOV UR59, 0x1 ;  /* 0x00000001003b7882 */ /* 0x000fc60000000000 */
[----:B------:R-:W-:-:S05]  /*0640*/  R2UR UR27, R2 ;  /* 0x00000000021b72ca */ /* 0x000fca00000e0000 */
[----:B------:R-:W1:Y:S08]  /*0650*/  I2F.RP R2, UR28 ;  /* 0x0000001c00027d06 */ /* 0x000e700008209400 */
[----:B------:R-:W2:Y:S08]  /*0660*/  I2F.RP R4, UR27 ;  /* 0x0000001b00047d06 */ /* 0x000eb00008209400 */
[----:B-1----:R-:W1:Y:S08]  /*0670*/  MUFU.RCP R2, R2 ;  /* 0x0000000200027308 */ /* 0x002e700000001000 */
[----:B--2---:R-:W2:Y:S01]  /*0680*/  MUFU.RCP R4, R4 ;  /* 0x0000000400047308 */ /* 0x004ea20000001000 */
[----:B-1----:R-:W-:-:S02]  /*0690*/  VIADD R3, R2, 0xffffffe ;  /* 0x0ffffffe02037836 */ /* 0x002fc40000000000 */
[----:B------:R-:W-:-:S05]  /*06a0*/  IMAD.U32 R2, RZ, RZ, UR18 ;  /* 0x00000012ff027e24 */ /* 0x000fca000f8e00ff */
[----:B------:R-:W1:Y:S01]  /*06b0*/  F2I.FTZ.U32.TRUNC.NTZ R3, R3 ;  /* 0x0000000300037305 */ /* 0x000e62000021f000 */
[----:B------:R-:W-:Y:S02]  /*06c0*/  IABS R2, R2 ;  /* 0x0000000200027213 */ /* 0x000fe40000000000 */
[----:B--2---:R-:W-:Y:S02]  /*06d0*/  IADD3 R5, R4, 0xffffffe, RZ ;  /* 0x0ffffffe04057810 */ /* 0x004fe40007ffe0ff */
[----:B------:R-:W-:Y:S02]  /*06e0*/  IABS R4, R10 ;  /* 0x0000000a00047213 */ /* 0x000fe40000000000 */
[----:B------:R-:W-:Y:S02]  /*06f0*/  R2UR UR32, R2 ;  /* 0x00000000022072ca */ /* 0x000fe400000e0000 */
[----:B------:R-:W2:Y:S01]  /*0700*/  F2I.FTZ.U32.TRUNC.NTZ R5, R5 ;  /* 0x0000000500057305 */ /* 0x000ea2000021f000 */
[----:B------:R-:W-:-:S02]  /*0710*/  IADD3 R4, RZ, -R4, RZ ;  /* 0x80000004ff047210 */ /* 0x000fc40007ffe0ff */
[----:B-1----:R-:W-:Y:S01]  /*0720*/  R2UR UR13, R3 ;  /* 0x00000000030d72ca */ /* 0x002fe200000e0000 */
[----:B------:R-:W-:Y:S01]  /*0730*/  IMAD.U32 R3, RZ, RZ, UR11 ;  /* 0x0000000bff037e24 */ /* 0x000fe2000f8e00ff */
[----:B--2---:R-:W-:-:S04]  /*0740*/  R2UR UR5, R5 ;  /* 0x00000000050572ca */ /* 0x004fc800000e0000 */
[----:B------:R-:W-:Y:S01]  /*0750*/  IABS R5, R3 ;  /* 0x0000000300057213 */ /* 0x000fe20000000000 */
[----:B------:R-:W-:Y:S01]  /*0760*/  IMAD.MOV.U32 R3, RZ, RZ, R4 ;  /* 0x000000ffff037224 */ /* 0x000fe200078e0004 */
[----:B------:R-:W-:-:S05]  /*0770*/  IABS R4, R9 ;  /* 0x0000000900047213 */ /* 0x000fca0000000000 */
[----:B------:R-:W-:Y:S01]  /*0780*/  UIADD3 UR4, URZ, -UR13, URZ ;  /* 0x8000000d3f047290 */ /* 0x000fe2000fffe03f */
[----:B------:R-:W-:Y:S01]  /*0790*/  IMAD.MOV.U32 R2, RZ, RZ, R5 ;  /* 0x000000ffff027224 */ /* 0x000fe200078e0005 */
[----:B------:R-:W-:Y:S02]  /*07a0*/  IADD3 R4, RZ, -R4, RZ ;  /* 0x80000004ff047210 */ /* 0x000fe40007ffe0ff */
[----:B------:R-:W-:Y:S01]  /*07b0*/  UIMAD UR4, UR4, UR28, URZ ;  /* 0x0000001c040472a4 */ /* 0x000fe2000f8e023f */
[----:B------:R-:W-:Y:S02]  /*07c0*/  R2UR UR29, R3 ;  /* 0x00000000031d72ca */ /* 0x000fe400000e0000 */
[----:B------:R-:W-:Y:S01]  /*07d0*/  R2UR UR33, R2 ;  /* 0x00000000022172ca */ /* 0x000fe200000e0000 */
[----:B------:R-:W-:Y:S01]  /*07e0*/  UIADD3 UR24, URZ, -UR5, URZ ;  /* 0x800000053f187290 */ /* 0x000fe2000fffe03f */
[----:B------:R-:W-:Y:S01]  /*07f0*/  IMAD.MOV.U32 R2, RZ, RZ, R4 ;  /* 0x000000ffff027224 */ /* 0x000fe200078e0004 */
[----:B------:R-:W-:Y:S01]  /*0800*/  UIMAD.WIDE.U32 UR12, UR13, UR4, UR12 ;  /* 0x000000040d0c72a5 */ /* 0x000fe2000f8e000c */
[----:B------:R-:W1:Y:S01]  /*0810*/  SHFL.IDX PT, R3, R14, RZ, 0x1f ;  /* 0x00001fff0e037589 */ /* 0x000e6200000e0000 */
[----:B------:R-:W-:Y:S01]  /*0820*/  UIMAD UR24, UR24, UR27, URZ ;  /* 0x0000001b181872a4 */ /* 0x000fe2000f8e023f */
[----:B------:R-:W-:Y:S01]  /*0830*/  UMOV UR4, URZ ;  /* 0x0000003f00047c82 */ /* 0x000fe20008000000 */
[----:B------:R-:W-:-:S02]  /*0840*/  R2UR UR31, R2 ;  /* 0x00000000021f72ca */ /* 0x000fc400000e0000 */
[----:B------:R-:W-:Y:S01]  /*0850*/  UIMAD.WIDE.U32 UR24, UR5, UR24, UR4 ;  /* 0x00000018051872a5 */ /* 0x000fe2000f8e0004 */
[----:B------:R-:W-:Y:S01]  /*0860*/  SHF.R.U32.HI R2, RZ, 0x7, R20 ;  /* 0x00000007ff027819 */ /* 0x000fe20000011614 */
[----:B------:R-:W-:-:S04]  /*0870*/  UIMAD.WIDE.U32 UR4, UR13, UR32, URZ ;  /* 0x000000200d0472a5 */ /* 0x000fc8000f8e003f */
[----:B------:R-:W-:Y:S01]  /*0880*/  UIMAD UR5, UR5, UR29, UR32 ;  /* 0x0000001d050572a4 */ /* 0x000fe2000f8e0220 */
[----:B------:R-:W2:Y:S01]  /*0890*/  SHFL.IDX PT, R2, R2, RZ, 0x1f ;  /* 0x00001fff02027589 */ /* 0x000ea200000e0000 */
[----:B------:R-:W-:Y:S01]  /*08a0*/  UMOV UR19, UR25 ;  /* 0x0000001900137c82 */ /* 0x000fe20008000000 */
[----:B------:R-:W-:Y:S02]  /*08b0*/  ULOP3.LUT UR32, URZ, UR9, URZ, 0x33, !UPT ;  /* 0x000000093f207292 */ /* 0x000fe4000f8e333f */
[----:B------:R-:W-:Y:S02]  /*08c0*/  UIMAD.WIDE.U32 UR24, UR19, UR33, URZ ;  /* 0x00000021131872a5 */ /* 0x000fe4000f8e003f */
[----:B------:R-:W-:Y:S02]  /*08d0*/  UISETP.GT.U32.AND UP1, UPT, UR28, UR5, UPT ;  /* 0x000000051c00728c */ /* 0x000fe4000bf24070 */
[----:B------:R-:W-:Y:S02]  /*08e0*/  UIMAD UR25, UR25, UR31, UR33 ;  /* 0x0000001f191972a4 */ /* 0x000fe4000f8e0221 */
[----:B------:R-:W-:-:S02]  /*08f0*/  ULOP3.LUT UR33, URZ, UR10, URZ, 0x33, !UPT ;  /* 0x0000000a3f217292 */ /* 0x000fc4000f8e333f */
[----:B------:R-:W-:Y:S01]  /*0900*/  UISETP.GT.U32.AND UP2, UPT, UR27, UR25, UPT ;  /* 0x000000191b00728c */ /* 0x000fe2000bf44070 */
[----:B-1----:R-:W-:-:S04]  /*0910*/  R2UR UR34, R3 ;  /* 0x00000000032272ca */ /* 0x002fc800000e0000 */
[----:B------:R-:W-:-:S04]  /*0920*/  @!UP1 UIADD3 UR5, UR5, -UR28, URZ ;  /* 0x8000001c05059290 */ /* 0x000fc8000fffe03f */
[----:B------:R-:W-:Y:S02]  /*0930*/  UISETP.GT.U32.AND UP6, UPT, UR28, UR5, UPT ;  /* 0x000000051c00728c */ /* 0x000fe4000bfc4070 */
[----:B------:R-:W-:Y:S01]  /*0940*/  @!UP2 UIADD3 UR25, UR25, -UR27, URZ ;  /* 0x8000001b1919a290 */ /* 0x000fe2000fffe03f */
[----:B--2---:R-:W-:Y:S01]  /*0950*/  R2UR UR12, R2 ;  /* 0x00000000020c72ca */ /* 0x004fe200000e0000 */
[----:B------:R-:W-:Y:S01]  /*0960*/  UISETP.NE.AND UP2, UPT, UR10, URZ, UPT ;  /* 0x0000003f0a00728c */ /* 0x000fe2000bf45270 */
[----:B------:R-:W-:Y:S01]  /*0970*/  ISETP.NE.AND P1, PT, RZ, UR34, PT ;  /* 0x00000022ff007c0c */ /* 0x000fe2000bf25270 */
[----:B------:R-:W-:Y:S02]  /*0980*/  UISETP.GT.U32.AND UP1, UPT, UR27, UR25, UPT ;  /* 0x000000191b00728c */ /* 0x000fe4000bf24070 */
[----:B------:R-:W-:-:S03]  /*0990*/  USHF.R.S32.HI UR4, URZ, 0x1f, UR34 ;  /* 0x0000001f3f047899 */ /* 0x000fc60008011422 */
[----:B------:R-:W-:Y:S02]  /*09a0*/  @!UP6 UIADD3 UR5, UR5, -UR28, URZ ;  /* 0x8000001c0505e290 */ /* 0x000fe4000fffe03f */
[----:B------:R-:W-:Y:S02]  /*09b0*/  UISETP.GE.AND UP6, UPT, UR11, URZ, UPT ;  /* 0x0000003f0b00728c */ /* 0x000fe4000bfc6270 */
[----:B------:R-:W-:Y:S02]  /*09c0*/  @!UP5 UIADD3 UR5, -UR5, URZ, URZ ;  /* 0x0000003f0505d290 */ /* 0x000fe4000fffe13f */
[----:B------:R-:W-:Y:S02]  /*09d0*/  @!UP1 UIADD3 UR25, UR25, -UR27, URZ ;  /* 0x8000001b19199290 */ /* 0x000fe4000fffe03f */
[----:B------:R-:W-:Y:S02]  /*09e0*/  ULEA.HI UR4, UR4, UR34, URZ, 0x2 ;  /* 0x0000002204047291 */ /* 0x000fe4000f8f103f */
[----:B------:R-:W-:-:S02]  /*09f0*/  USEL UR5, UR32, UR5, !UP4 ;  /* 0x0000000520057287 */ /* 0x000fc4000e000000 */
[----:B------:R-:W-:Y:S02]  /*0a00*/  ULOP3.LUT UR4, UR4, 0xfffffffc, URZ, 0xc0, !UPT ;  /* 0xfffffffc04047892 */ /* 0x000fe4000f8ec03f */
[----:B------:R-:W-:Y:S02]  /*0a10*/  @!UP6 UIADD3 UR25, -UR25, URZ, URZ ;  /* 0x0000003f1919e290 */ /* 0x000fe4000fffe13f */
[----:B------:R-:W-:Y:S02]  /*0a20*/  UIADD3 UR5, UR18, -UR5, URZ ;  /* 0x8000000512057290 */ /* 0x000fe4000fffe03f */
[----:B------:R-:W-:Y:S02]  /*0a30*/  USEL UR25, UR33, UR25, !UP2 ;  /* 0x0000001921197287 */ /* 0x000fe4000d000000 */
[----:B------:R-:W-:Y:S02]  /*0a40*/  UIADD3 UR43, UR34, -UR4, URZ ;  /* 0x80000004222b7290 */ /* 0x000fe4000fffe03f */
[----:B------:R-:W-:-:S02]  /*0a50*/  UIADD3 UR25, UR11, -UR25, URZ ;  /* 0x800000190b197290 */ /* 0x000fc4000fffe03f */
[----:B------:R-:W-:Y:S02]  /*0a60*/  UISETP.NE.AND UP1, UPT, UR12, URZ, UPT ;  /* 0x0000003f0c00728c */ /* 0x000fe4000bf25270 */
[----:B------:R-:W-:Y:S02]  /*0a70*/  UIMAD UR24, UR5, UR25, URZ ;  /* 0x00000019051872a4 */ /* 0x000fe4000f8e023f */
[----:B------:R-:W-:Y:S02]  /*0a80*/  USEL UR4, UR25, UR5, !UP3 ;  /* 0x0000000519047287 */ /* 0x000fe4000d800000 */
[----:B------:R-:W-:Y:S02]  /*0a90*/  USHF.R.S32.HI UR25, URZ, 0x1f, UR24 ;  /* 0x0000001f3f197899 */ /* 0x000fe40008011418 */
[----:B------:R-:W-:Y:S01]  /*0aa0*/  USHF.R.S32.HI UR5, URZ, 0x1f, UR4 ;  /* 0x0000001f3f057899 */ /* 0x000fe20008011404 */
[----:B------:R-:W-:Y:S01]  /*0ab0*/  IMAD.U32 R6, RZ, RZ, UR24 ;  /* 0x00000018ff067e24 */ /* 0x000fe2000f8e00ff */
[----:B------:R-:W-:Y:S01]  /*0ac0*/  UISETP.EQ.AND UP5, UPT, UR43, 0x3, !UP1 ;  /* 0x000000032b00788c */ /* 0x000fe2000cfa2270 */
[----:B------:R-:W-:Y:S01]  /*0ad0*/  IMAD.U32 R4, RZ, RZ, UR4 ;  /* 0x00000004ff047e24 */ /* 0x000fe2000f8e00ff */
[----:B------:R-:W-:-:S02]  /*0ae0*/  MOV R7, UR25 ;  /* 0x0000001900077c02 */ /* 0x000fc40008000f00 */
[----:B------:R-:W-:Y:S01]  /*0af0*/  USEL UR59, UR59, 0x2, UP5 ;  /* 0x000000023b3b7887 */ /* 0x000fe2000a800000 */
[----:B------:R-:W-:Y:S01]  /*0b00*/  IMAD.U32 R5, RZ, RZ, UR5 ;  /* 0x00000005ff057e24 */ /* 0x000fe2000f8e00ff */
[----:B------:R-:W-:Y:S10]  /*0b10*/  @P1 BRA `(.L_x_1) ;  /* 0x0000000000841947 */ /* 0x000ff40003800000 */
[----:B------:R-:W-:Y:S01]  /*0b20*/  ELECT P1, URZ, PT ;  /* 0x00000000003f782f */ /* 0x000fe20003820000 */
[----:B------:R-:W-:-:S12]  /*0b30*/  BSSY B0, `(.L_x_1) ;  /* 0x000001f000007945 */ /* 0x000fd80003800000 */
[----:B------:R-:W-:Y:S05]  /*0b40*/  @!P1 BRA `(.L_x_2) ;  /* 0x0000000000749947 */ /* 0x000fea0003800000 */
[----:B------:R-:W1:Y:S01]  /*0b50*/  S2UR UR11, SR_CgaCtaId ;  /* 0x00000000000b79c3 */ /* 0x000e620000008800 */
[----:B------:R-:W-:Y:S01]  /*0b60*/  UMOV UR4, 0x400 ;  /* 0x0000040000047882 */ /* 0x000fe20000000000 */
[----:B------:R-:W-:Y:S01]  /*0b70*/  UMOV UR5, 0x1 ;  /* 0x0000000100057882 */ /* 0x000fe20000000000 */
[----:B------:R-:W-:Y:S02]  /*0b80*/  UMOV UR24, 0x140 ;  /* 0x0000014000187882 */ /* 0x000fe40000000000 */
[----:B------:R-:W-:-:S04]  /*0b90*/  UIADD3 UR24, -UR24, 0x100000, URZ ;  /* 0x0010000018187890 */ /* 0x000fc8000fffe13f */
[----:B------:R-:W-:Y:S02]  /*0ba0*/  USHF.L.U32 UR25, UR24, 0xb, URZ ;  /* 0x0000000b18197899 */ /* 0x000fe4000800063f */
[----:B------:R-:W-:Y:S02]  /*0bb0*/  USHF.L.U32 UR24, UR24, 0x1, URZ ;  /* 0x0000000118187899 */ /* 0x000fe4000800063f */
[----:B-1----:R-:W-:Y:S02]  /*0bc0*/  ULEA UR11, UR11, UR4, 0x18 ;  /* 0x000000040b0b7291 */ /* 0x002fe4000f8ec03f */
[----:B------:R-:W-:-:S04]  /*0bd0*/  UIADD3 UR4, -UR5, 0x100000, URZ ;  /* 0x0010000005047890 */ /* 0x000fc8000fffe13f */
[----:B------:R-:W-:Y:S02]  /*0be0*/  USHF.L.U32 UR5, UR4, 0xb, URZ ;  /* 0x0000000b04057899 */ /* 0x000fe4000800063f */
[----:B------:R-:W-:Y:S01]  /*0bf0*/  USHF.L.U32 UR4, UR4, 0x1, URZ ;  /* 0x0000000104047899 */ /* 0x000fe2000800063f */
[----:B------:R-:W1:Y:S11]  /*0c00*/  FENCE.VIEW.ASYNC.S ;  /* 0x00000000000073c6 */ /* 0x000e760000000000 */
[----:B-1----:R1:W2:Y:S01]  /*0c10*/  SYNCS.EXCH.64 URZ, [UR11+0x34400], UR4 ;  /* 0x034400040b3f75b2 */ /* 0x0022a20008000100 */
[----:B------:R1:W3:Y:S01]  /*0c20*/  SYNCS.EXCH.64 URZ, [UR11+0x34440], UR24 ;  /* 0x034440180b3f75b2 */ /* 0x0002e20008000100 */
[----:B------:R1:W4:Y:S01]  /*0c30*/  SYNCS.EXCH.64 URZ, [UR11+0x34408], UR4 ;  /* 0x034408040b3f75b2 */ /* 0x0003220008000100 */
[----:B------:R1:W1:Y:S01]  /*0c40*/  SYNCS.EXCH.64 URZ, [UR11+0x34448], UR24 ;  /* 0x034448180b3f75b2 */ /* 0x0002620008000100 */
        /* <DEDUP_REMOVED lines=12> */
[----:B------:R-:W-:Y:S01]  /*0d10*/  NOP ;  /* 0x0000000000007918 */ /* 0x000fe20000000000 */
.L_x_2:
[----:B-1----:R-:W-:Y:S05]  /*0d20*/  BSYNC B0 ;  /* 0x0000000000007941 */ /* 0x002fea0003800000 */
.L_x_1:
[----:B------:R-:W1:Y:S01]  /*0d30*/  SHFL.IDX PT, R11, R14, RZ, 0x1f ;  /* 0x00001fff0e0b7589 */ /* 0x000e6200000e0000 */
[----:B------:R-:W-:Y:S01]  /*0d40*/  UIADD3 UR18, UR12, -0x1, URZ ;  /* 0xffffffff0c127890 */ /* 0x000fe2000fffe03f */
[----:B------:R-:W-:Y:S01]  /*0d50*/  I2FP.F32.U32 R2, UR6 ;  /* 0x0000000600027c45 */ /* 0x000fe20008201000 */
[----:B------:R-:W-:Y:S01]  /*0d60*/  UISETP.LT.U32.AND UP6, UPT, UR43, 0x2, !UP1 ;  /* 0x000000022b00788c */ /* 0x000fe2000cfc1070 */
[----:B------:R-:W-:Y:S01]  /*0d70*/  NOP ;  /* 0x0000000000007918 */ /* 0x000fe20000000000 */
[----:B------:R-:W-:Y:S02]  /*0d80*/  UISETP.GE.U32.AND UP5, UPT, UR18, 0x2, UPT ;  /* 0x000000021200788c */ /* 0x000fe4000bfa6070 */
[----:B------:R-:W-:-:S04]  /*0d90*/  USEL UR40, URZ, 0x1, !UP6 ;  /* 0x000000013f287887 */ /* 0x000fc8000f000000 */
[----:B------:R-:W-:Y:S01]  /*0da0*/  USEL UR40, UR40, 0x2, UP5 ;  /* 0x0000000228287887 */ /* 0x000fe2000a800000 */
[----:B-1----:R-:W-:-:S13]  /*0db0*/  ISETP.NE.AND P1, PT, R11, RZ, PT ;  /* 0x000000ff0b00720c */ /* 0x002fda0003f25270 */
[----:B------:R-:W-:Y:S05]  /*0dc0*/  @P1 BRA `(.L_x_3) ;  /* 0x0000000000841947 */ /* 0x000fea0003800000 */
[----:B------:R-:W-:Y:S01]  /*0dd0*/  ELECT P1, URZ, PT ;  /* 0x00000000003f782f */ /* 0x000fe20003820000 */
[----:B------:R-:W-:-:S12]  /*0de0*/  BSSY B0, `(.L_x_3) ;  /* 0x000001f000007945 */ /* 0x000fd80003800000 */
[----:B------:R-:W-:Y:S05]  /*0df0*/  @!P1 BRA `(.L_x_4) ;  /* 0x0000000000749947 */ /* 0x000fea0003800000 */
[----:B------:R-:W1:Y:S01]  /*0e00*/  S2UR UR5, SR_CgaCtaId ;  /* 0x00000000000579c3 */ /* 0x000e620000008800 */
[----:B------:R-:W-:Y:S01]  /*0e10*/  UMOV UR4, 0x400 ;  /* 0x0000040000047882 */ /* 0x000fe20000000000 */
[----:B------:R-:W-:Y:S01]  /*0e20*/  UMOV UR24, 0x1 ;  /* 0x0000000100187882 */ /* 0x000fe20000000000 */
[----:B------:R-:W-:Y:S01]  /*0e30*/  UMOV UR25, 0x2 ;  /* 0x0000000200197882 */ /* 0x000fe20000000000 */
[----:B-1----:R-:W-:Y:S02]  /*0e40*/  ULEA UR11, UR5, UR4, 0x18 ;  /* 0x00000004050b7291 */ /* 0x002fe4000f8ec03f */
[----:B------:R-:W-:-:S04]  /*0e50*/  UIADD3 UR4, -UR24, 0x100000, URZ ;  /* 0x0010000018047890 */ /* 0x000fc8000fffe13f */
[----:B------:R-:W-:Y:S02]  /*0e60*/  USHF.L.U32 UR5, UR4, 0xb, URZ ;  /* 0x0000000b04057899 */ /* 0x000fe4000800063f */
[----:B------:R-:W-:Y:S02]  /*0e70*/  USHF.L.U32 UR4, UR4, 0x1, URZ ;  /* 0x0000000104047899 */ /* 0x000fe4000800063f */
[----:B------:R-:W-:-:S04]  /*0e80*/  UIADD3 UR24, -UR25, 0x100000, URZ ;  /* 0x0010000019187890 */ /* 0x000fc8000fffe13f */
[----:B------:R-:W-:Y:S02]  /*0e90*/  USHF.L.U32 UR25, UR24, 0xb, URZ ;  /* 0x0000000b18197899 */ /* 0x000fe4000800063f */
[----:B------:R-:W-:Y:S01]  /*0ea0*/  USHF.L.U32 UR24, UR24, 0x1, URZ ;  /* 0x0000000118187899 */ /* 0x000fe2000800063f */
[----:B------:R-:W1:Y:S03]  /*0eb0*/  FENCE.VIEW.ASYNC.S ;  /* 0x00000000000073c6 */ /* 0x000e660000000000 */
[----:B-1----:R1:W1:Y:S08]  /*0ec0*/  SYNCS.EXCH.64 URZ, [UR11+0x34480], UR4 ;  /* 0x034480040b3f75b2 */ /* 0x0022700008000100 */
        /* <DEDUP_REMOVED lines=16> */
.L_x_4:
[----:B-1----:R-:W-:Y:S05]  /*0fd0*/  BSYNC B0 ;  /* 0x0000000000007941 */ /* 0x002fea0003800000 */
.L_x_3:
[----:B------:R-:W1:Y:S01]  /*0fe0*/  SHFL.IDX PT, R15, R14, RZ, 0x1f ;  /* 0x00001fff0e0f7589 */ /* 0x000e6200000e0000 */
[----:B------:R-:W-:Y:S01]  /*0ff0*/  ULDC UR4, c[0x0][0x154] ;  /* 0x0000550000047ab9 */ /* 0x000fe20000000800 */
[----:B------:R-:W2:Y:S01]  /*1000*/  LDC R13, c[0x0][0x148] ;  /* 0x00005200ff0d7b82 */ /* 0x000ea20000000800 */
[----:B------:R-:W-:Y:S01]  /*1010*/  FMUL R3, R2, UR4 ;  /* 0x0000000402037c20 */ /* 0x000fe20008400000 */
[----:B------:R-:W-:Y:S01]  /*1020*/  UISETP.EQ.AND UP6, UPT, UR43, 0x2, !UP1 ;  /* 0x000000022b00788c */ /* 0x000fe2000cfc2270 */
[----:B------:R-:W-:Y:S01]  /*1030*/  I2FP.F32.U32 R2, UR53 ;  /* 0x0000003500027c45 */ /* 0x000fe20008201000 */
[----:B------:R-:W-:Y:S01]  /*1040*/  ULDC UR4, c[0x0][0x150] ;  /* 0x0000540000047ab9 */ /* 0x000fe20000000800 */
[----:B------:R-:W-:Y:S01]  /*1050*/  NOP ;  /* 0x0000000000007918 */ /* 0x000fe20000000000 */
[----:B------:R-:W-:Y:S01]  /*1060*/  USEL UR61, URZ, 0x1, !UP6 ;  /* 0x000000013f3d7887 */ /* 0x000fe2000f000000 */
[----:B------:R-:W3:Y:S03]  /*1070*/  F2I.U32.TRUNC.NTZ R3, R3 ;  /* 0x0000000300037305 */ /* 0x000ee6000020f000 */
[----:B------:R-:W-:Y:S01]  /*1080*/  USEL UR61, UR61, 0x2, UP5 ;  /* 0x000000023d3d7887 */ /* 0x000fe2000a800000 */
[----:B-1----:R-:W-:Y:S01]  /*1090*/  ISETP.NE.AND P1, PT, R15, RZ, PT ;  /* 0x000000ff0f00720c */ /* 0x002fe20003f25270 */
[----:B------:R-:W-:Y:S01]  /*10a0*/  FMUL R15, R2, UR4 ;  /* 0x00000004020f7c20 */ /* 0x000fe20008400000 */
[----:B---3--:R-:W-:-:S05]  /*10b0*/  IADD3 R18, -R3, RZ, RZ ;  /* 0x000000ff03127210 */ /* 0x008fca0007ffe1ff */
[----:B--2---:R-:W-:-:S06]  /*10c0*/  IMAD R18, R13, R18, UR6 ;  /* 0x000000060d127e24 */ /* 0x004fcc000f8e0212 */
[----:B------:R-:W-:Y:S05]  /*10d0*/  @P1 BRA `(.L_x_5) ;  /* 0x0000000000581947 */ /* 0x000fea0003800000 */
[----:B------:R-:W1:Y:S01]  /*10e0*/  S2UR UR5, SR_CgaCtaId ;  /* 0x00000000000579c3 */ /* 0x000e620000008800 */
[----:B------:R-:W-:Y:S01]  /*10f0*/  UMOV UR4, 0x400 ;  /* 0x0000040000047882 */ /* 0x000fe20000000000 */
[----:B------:R-:W-:Y:S01]  /*1100*/  UMOV UR11, 0x20 ;  /* 0x00000020000b7882 */ /* 0x000fe20000000000 */
[----:B------:R-:W-:Y:S01]  /*1110*/  UMOV UR24, 0x80 ;  /* 0x0000008000187882 */ /* 0x000fe20000000000 */
[----:B------:R-:W-:Y:S01]  /*1120*/  ELECT P1, URZ, PT ;  /* 0x00000000003f782f */ /* 0x000fe20003820000 */
        /* <DEDUP_REMOVED lines=10> */
[----:B------:R1:W1:Y:S01]  /*11d0*/  SYNCS.EXCH.64 URZ, [UR6+0x34508], UR4 ;  /* 0x03450804063f75b2 */ /* 0x0002620008000100 */
[----:B------:R1:W1:Y:S01]  /*11e0*/  SYNCS.EXCH.64 URZ, [UR6+0x34528], UR24 ;  /* 0x03452818063f75b2 */ /* 0x0002620008000100 */
[----:B------:R1:W1:Y:S01]  /*11f0*/  SYNCS.EXCH.64 URZ, [UR6+0x34510], UR4 ;  /* 0x03451004063f75b2 */ /* 0x0002620008000100 */
[----:B------:R1:W1:Y:S01]  /*1200*/  SYNCS.EXCH.64 URZ, [UR6+0x34530], UR24 ;  /* 0x03453018063f75b2 */ /* 0x0002620008000100 */
[----:B------:R1:W1:Y:S01]  /*1210*/  SYNCS.EXCH.64 URZ, [UR6+0x34518], UR4 ;  /* 0x03451804063f75b2 */ /* 0x0002620008000100 */
[----:B------:R1:W1:Y:S01]  /*1220*/  SYNCS.EXCH.64 URZ, [UR6+0x34538], UR24 ;  /* 0x03453818063f75b2 */ /* 0x0002620008000100 */
[----:B------:R-:W-:Y:S01]  /*1230*/  NOP ;  /* 0x0000000000007918 */ /* 0x000fe20000000000 */
.L_x_5:
[----:B------:R-:W4:Y:S01]  /*1240*/  SHFL.IDX PT, R13, R14, RZ, 0x1f ;  /* 0x00001fff0e0d7589 */ /* 0x000f2200000e0000 */
[----:B------:R-:W-:Y:S02]  /*1250*/  SHF.R.S32.HI R3, RZ, 0x1f, R20 ;  /* 0x0000001fff037819 */ /* 0x000fe40000011414 */
[----:B------:R-:W-:Y:S02]  /*1260*/  ELECT P1, URZ, PT ;  /* 0x00000000003f782f */ /* 0x000fe40003820000 */
[----:B------:R-:W-:Y:S01]  /*1270*/  SHF.R.S32.HI R16, RZ, 0x1f, R11 ;  /* 0x0000001fff107819 */ /* 0x000fe2000001140b */
[----:B------:R-:W2:Y:S01]  /*1280*/  SHFL.IDX PT, R2, R14, RZ, 0x1f ;  /* 0x00001fff0e027589 */ /* 0x000ea200000e0000 */
[----:B------:R-:W-:Y:S02]  /*1290*/  LEA.HI R3, R3, R20, RZ, 0x7 ;  /* 0x0000001403037211 */ /* 0x000fe400078f38ff */
[----:B------:R-:W-:Y:S02]  /*12a0*/  ELECT P2, URZ, PT ;  /* 0x00000000003f782f */ /* 0x000fe40003840000 */
[----:B------:R-:W-:Y:S01]  /*12b0*/  LEA.HI R16, R16, R11, RZ, 0x2 ;  /* 0x0000000b10107211 */ /* 0x000fe200078f10ff */
[----:B------:R-:W3:Y:S01]  /*12c0*/  LDC R17, c[0x0][0x144] ;  /* 0x00005100ff117b82 */ /* 0x000ee20000000800 */
[----:B------:R-:W-:Y:S01]  /*12d0*/  LOP3.LUT R3, R3, 0xffffff80, RZ, 0xc0, !PT ;  /* 0xffffff8003037812 */ /* 0x000fe200078ec0ff */
[----:B------:R-:W2:Y:S01]  /*12e0*/  F2I.U32.TRUNC.NTZ R15, R15 ;  /* 0x0000000f000f7305 */ /* 0x000ea2000020f000 */
[----:B------:R-:W-:Y:S01]  /*12f0*/  LOP3.LUT R16, R16, 0x3ffffffc, RZ, 0xc0, !PT ;  /* 0x3ffffffc10107812 */ /* 0x000fe200078ec0ff */
[----:B------:R-:W-:Y:S01]  /*1300*/  UMOV UR11, 0x20 ;  /* 0x00000020000b7882 */ /* 0x000fe20000000000 */
[----:B-1----:R-:W-:Y:S01]  /*1310*/  UMOV UR25, 0x80 ;  /* 0x0000008000197882 */ /* 0x002fe20000000000 */
[----:B------:R-:W-:Y:S01]  /*1320*/  IMAD.IADD R158, R20, 0x1, -R3 ;  /* 0x00000001149e7824 */ /* 0x000fe200078e0a03 */
[----:B------:R-:W-:Y:S01]  /*1330*/  NOP ;  /* 0x0000000000007918 */ /* 0x000fe20000000000 */
[----:B------:R-:W-:Y:S01]  /*1340*/  IMAD.IADD R16, R11, 0x1, -R16 ;  /* 0x000000010b107824 */ /* 0x000fe200078e0a10 */
[----:B------:R-:W-:-:S02]  /*1350*/  ULDC UR60, c[0x0][0xc] ;  /* 0x00000300003c7ab9 */ /* 0x000fc40000000800 */
[----:B------:R-:W-:Y:S02]  /*1360*/  SHF.R.S32.HI R3, RZ, 0x1f, R158 ;  /* 0x0000001fff037819 */ /* 0x000fe4000001149e */
[----:B----4-:R-:W-:Y:S01]  /*1370*/  ISETP.NE.OR P1, PT, R13, RZ, !P1 ;  /* 0x000000ff0d00720c */ /* 0x010fe20004f25670 */
[----:B--2---:R-:W-:Y:S01]  /*1380*/  IMAD.MOV R22, RZ, RZ, -R15 ;  /* 0x000000ffff167224 */ /* 0x004fe200078e0a0f */
[----:B------:R-:W-:Y:S02]  /*1390*/  LEA.HI R13, R3, R158, RZ, 0x3 ;  /* 0x0000009e030d7211 */ /* 0x000fe400078f18ff */
[----:B------:R-:W-:Y:S02]  /*13a0*/  ISETP.NE.OR P2, PT, R2, RZ, !P2 ;  /* 0x000000ff0200720c */ /* 0x000fe40005745670 */
[--C-:B------:R-:W-:Y:S02]  /*13b0*/  SHF.R.S32.HI R2, RZ, 0x3, R13.reuse ;  /* 0x00000003ff027819 */ /* 0x100fe4000001140d */
[----:B------:R-:W-:Y:S01]  /*13c0*/  SHF.R.S32.HI R13, RZ, 0x1f, R13 ;  /* 0x0000001fff0d7819 */ /* 0x000fe2000001140d */
[----:B---3--:R-:W-:-:S02]  /*13d0*/  IMAD R17, R17, R22, UR53 ;  /* 0x0000003511117e24 */ /* 0x008fc4000f8e0216 */
[----:B------:R-:W-:Y:S01]  /*13e0*/  IMAD.MOV.U32 R22, RZ, RZ, 0x1 ;  /* 0x00000001ff167424 */ /* 0x000fe200078e00ff */
[----:B------:R-:W-:Y:S01]  /*13f0*/  LEA.HI R13, R13, R2, RZ, 0x2 ;  /* 0x000000020d0d7211 */ /* 0x000fe200078f10ff */
[----:B------:R-:W-:-:S03]  /*1400*/  VOTEU.ALL UP6, P1 ;  /* 0x00000000003f7886 */ /* 0x000fc600008c0000 */
[----:B------:R-:W-:Y:S01]  /*1410*/  LOP3.LUT R13, R13, 0xfffffffc, RZ, 0xc0, !PT ;  /* 0xfffffffc0d0d7812 */ /* 0x000fe200078ec0ff */
[----:B------:R-:W-:Y:S01]  /*1420*/  VOTEU.ALL UP5, P2 ;  /* 0x00000000003f7886 */ /* 0x000fe200010a0000 */
[----:B------:R-:W1:Y:S01]  /*1430*/  @!UP6 S2UR UR5, SR_CgaCtaId ;  /* 0x000000000005e9c3 */ /* 0x000e620000008800 */
[----:B------:R-:W-:Y:S01]  /*1440*/  @!UP6 UMOV UR4, 0x400 ;  /* 0x000004000004e882 */ /* 0x000fe20000000000 */
[----:B------:R-:W-:-:S05]  /*1450*/  IADD3 R13, R2, -R13, RZ ;  /* 0x8000000d020d7210 */ /* 0x000fca0007ffe0ff */
[----:B------:R-:W-:Y:S01]  /*1460*/  IMAD R13, R16, 0x4, R13 ;  /* 0x00000004100d7824 */ /* 0x000fe200078e020d */
[----:B------:R-:W2:Y:S04]  /*1470*/  @!UP5 S2UR UR24, SR_CgaCtaId ;  /* 0x000000000018d9c3 */ /* 0x000ea80000008800 */
[----:B------:R-:W-:-:S04]  /*1480*/  LEA.HI R11, R13, R13, RZ, 0x1 ;  /* 0x0000000d0d0b7211 */ /* 0x000fc800078f08ff */
[----:B------:R-:W-:-:S04]  /*1490*/  LOP3.LUT R16, R11, 0xfffffffe, RZ, 0xc0, !PT ;  /* 0xfffffffe0b107812 */ /* 0x000fc800078ec0ff */
[----:B------:R-:W-:-:S04]  /*14a0*/  IADD3 R16, R13, -R16, RZ ;  /* 0x800000100d107210 */ /* 0x000fc80007ffe0ff */
[----:B------:R-:W-:Y:S01]  /*14b0*/  ISETP.NE.AND P3, PT, R16, R17, PT ;  /* 0x000000111000720c */ /* 0x000fe20003f65270 */
[----:B------:R-:W-:Y:S01]  /*14c0*/  IMAD.SHL.U32 R16, R13, 0x4, RZ ;  /* 0x000000040d107824 */ /* 0x000fe200078e00ff */
[----:B-1----:R-:W-:Y:S02]  /*14d0*/  @!UP6 ULEA UR6, UR5, UR4, 0x18 ;  /* 0x000000040506e291 */ /* 0x002fe4000f8ec03f */
[----:B------:R-:W-:-:S04]  /*14e0*/  @!UP6 UIADD3 UR4, -UR11, 0x100000, URZ ;  /* 0x001000000b04e890 */ /* 0x000fc8000fffe13f */
[----:B------:R-:W-:Y:S02]  /*14f0*/  @!UP6 USHF.L.U32 UR5, UR4, 0xb, URZ ;  /* 0x0000000b0405e899 */ /* 0x000fe4000800063f */
[----:B------:R-:W-:Y:S01]  /*1500*/  @!UP6 USHF.L.U32 UR4, UR4, 0x1, URZ ;  /* 0x000000010404e899 */ /* 0x000fe2000800063f */
[----:B------:R-:W-:Y:S01]  /*1510*/  LOP3.LUT R23, R13, 0xc, R16, 0x78, !PT ;  /* 0x0000000c0d177812 */ /* 0x000fe200078e7810 */
[----:B------:R-:W-:Y:S01]  /*1520*/  @!UP5 UMOV UR11, 0x400 ;  /* 0x00000400000bd882 */ /* 0x000fe20000000000 */
[----:B------:R-:W1:Y:S01]  /*1530*/  LDC R13, c[0x0][0x140] ;  /* 0x00005000ff0d7b82 */ /* 0x000e620000000800 */
[----:B--2---:R-:W-:Y:S01]  /*1540*/  @!UP5 ULEA UR11, UR24, UR11, 0x18 ;  /* 0x0000000b180bd291 */ /* 0x004fe2000f8ec03f */
[----:B------:R-:W-:Y:S01]  /*1550*/  MOV R16, 0xffffffff ;  /* 0xffffffff00107802 */ /* 0x000fe20000000f00 */
[----:B------:R-:W-:-:S04]  /*1560*/  @!UP5 UIADD3 UR24, -UR25, 0x100000, URZ ;  /* 0x001000001918d890 */ /* 0x000fc8000fffe13f */
[----:B------:R-:W-:Y:S02]  /*1570*/  @!UP5 USHF.L.U32 UR25, UR24, 0xb, URZ ;  /* 0x0000000b1819d899 */ /* 0x000fe4000800063f */
[----:B------:R-:W-:Y:S01]  /*1580*/  @!UP5 USHF.L.U32 UR24, UR24, 0x1, URZ ;  /* 0x000000011818d899 */ /* 0x000fe2000800063f */
[----:B------:R-:W-:Y:S01]  /*1590*/  VOTEU.ALL UP6, P1 ;  /* 0x00000000003f7886 */ /* 0x000fe200008c0000 */
[----:B------:R-:W-:Y:S01]  /*15a0*/  VOTEU.ALL UP5, P1 ;  /* 0x00000000003f7886 */ /* 0x000fe200008a0000 */
[----:B------:R-:W-:Y:S02]  /*15b0*/  @P3 LEA.HI R11, R23, R23, RZ, 0x1 ;  /* 0x00000017170b3211 */ /* 0x000fe400078f08ff */
[----:B------:R-:W-:Y:S01]  /*15c0*/  LOP3.LUT P1, RZ, R158, 0x7, RZ, 0xc0, !PT ;  /* 0x000000079eff7812 */ /* 0x000fe2000782c0ff */
[----:B------:R-:W2:Y:S02]  /*15d0*/  FENCE.VIEW.ASYNC.S ;  /* 0x00000000000073c6 */ /* 0x000ea40000000000 */
[----:B--2---:R-:W2:Y:S01]  /*15e0*/  @!UP6 SYNCS.EXCH.64 URZ, [UR6+0x34540], UR4 ;  /* 0x03454004063fe5b2 */ /* 0x004ea20008000100 */
[----:B------:R-:W-:Y:S01]  /*15f0*/  VOTEU.ALL UP6, P2 ;  /* 0x00000000003f7886 */ /* 0x000fe200010c0000 */
[----:B------:R-:W-:-:S02]  /*1600*/  @P3 SHF.R.S32.HI R11, RZ, 0x1, R11 ;  /* 0x00000001ff0b3819 */ /* 0x000fc4000001140b */
[----:B------:R-:W-:Y:S01]  /*1610*/  ISETP.LT.U32.AND P1, PT, R23, 0x2, !P1 ;  /* 0x000000021700780c */ /* 0x000fe20004f21070 */
[----:B------:R3:W4:Y:S01]  /*1620*/  @!UP5 SYNCS.EXCH.64 URZ, [UR6+0x34548], UR4 ;  /* 0x03454804063fd5b2 */ /* 0x0007220008000100 */
[----:B------:R-:W-:Y:S01]  /*1630*/  VOTEU.ALL UP5, P2 ;  /* 0x00000000003f7886 */ /* 0x000fe200010a0000 */
[----:B------:R-:W-:Y:S01]  /*1640*/  NOP ;  /* 0x0000000000007918 */ /* 0x000fe20000000000 */
[----:B---3--:R-:W-:Y:S01]  /*1650*/  UMOV UR4, URZ ;  /* 0x0000003f00047c82 */ /* 0x008fe20008000000 */
[----:B------:R-:W-:Y:S01]  /*1660*/  ULDC.U8 UR5, c[0x0][0x900] ;  /* 0x0002400000057ab9 */ /* 0x000fe20000000000 */
[----:B------:R3:W2:Y:S01]  /*1670*/  @!UP6 SYNCS.EXCH.64 URZ, [UR11+0x34550], UR24 ;  /* 0x034550180b3fe5b2 */ /* 0x0006a20008000100 */
[----:B------:R-:W-:Y:S01]  /*1680*/  VOTEU.ALL UP6, P2 ;  /* 0x00000000003f7886 */ /* 0x000fe200010c0000 */
[----:B------:R3:W2:Y:S01]  /*1690*/  @!UP5 SYNCS.EXCH.64 URZ, [UR11+0x34558], UR24 ;  /* 0x034558180b3fd5b2 */ /* 0x0006a20008000100 */
[----:B------:R-:W-:Y:S01]  /*16a0*/  VOTEU.ALL UP5, P2 ;  /* 0x00000000003f7886 */ /* 0x000fe200010a0000 */
[----:B------:R-:W-:-:S02]  /*16b0*/  @P3 ISETP.NE.AND P2, PT, R11, R18, PT ;  /* 0x000000120b00320c */ /* 0x000fc40003f45270 */
[----:B------:R-:W-:Y:S02]  /*16c0*/  SEL R11, RZ, 0x1, !P1 ;  /* 0x00000001ff0b7807 */ /* 0x000fe40004800000 */
[----:B-1----:R-:W-:Y:S02]  /*16d0*/  ISETP.EQ.U32.AND P1, PT, R13, 0x1, PT ;  /* 0x000000010d00780c */ /* 0x002fe40003f22070 */
[----:B------:R-:W-:-:S04]  /*16e0*/  @P3 SEL R22, RZ, 0x1, P2 ;  /* 0x00000001ff163807 */ /* 0x000fc80001000000 */
[----:B------:R-:W-:Y:S01]  /*16f0*/  LOP3.LUT R22, R22, R11, RZ, 0xc0, !PT ;  /* 0x0000000b16167212 */ /* 0x000fe200078ec0ff */
[----:B------:R3:W1:Y:S01]  /*1700*/  @!UP6 SYNCS.EXCH.64 URZ, [UR11+0x34560], UR24 ;  /* 0x034560180b3fe5b2 */ /* 0x0006620008000100 */
[----:B------:R3:W1:Y:S01]  /*1710*/  @!UP5 SYNCS.EXCH.64 URZ, [UR11+0x34568], UR24 ;  /* 0x034568180b3fd5b2 */ /* 0x0006620008000100 */
[----:B------:R-:W-:-:S04]  /*1720*/  NOP ;  /* 0x0000000000007918 */ /* 0x000fc80000000000 */
[----:B--234-:R-:W-:Y:S05]  /*1730*/  @!P1 BRA `(.L_x_6) ;  /* 0x0000000000089947 */ /* 0x01cfea0003800000 */
[----:B-1----:R-:W-:Y:S01]  /*1740*/  UCGABAR_ARV ;  /* 0x00000000000079c7 */ /* 0x002fe20008000000 */
[----:B------:R-:W-:Y:S05]  /*1750*/  BRA `(.L_x_7) ;  /* 0x0000000000047947 */ /* 0x000fea0003800000 */
.L_x_6:
[----:B-1----:R-:W-:Y:S01]  /*1760*/  NOP ;  /* 0x0000000000007918 */ /* 0x002fe20000000000 */
.L_x_7:
[----:B------:R-:W-:Y:S05]  /*1770*/  @!P1 BRA `(.L_x_8) ;  /* 0x00000000000c9947 */ /* 0x000fea0003800000 */
[----:B------:R-:W-:Y:S01]  /*1780*/  UCGABAR_WAIT ;  /* 0x0000000000007dc7 */ /* 0x000fe20008000000 */
[----:B------:R-:W-:Y:S01]  /*1790*/  CCTL.IVALL ;  /* 0x00000000ff00798f */ /* 0x000fe20002000000 */
[----:B------:R-:W-:Y:S05]  /*17a0*/  BRA `(.L_x_9) ;  /* 0x0000000000047947 */ /* 0x000fea0003800000 */
.L_x_8:
[----:B------:R-:W-:Y:S06]  /*17b0*/  BAR.SYNC.DEFER_BLOCKING 0x0 ;  /* 0x0000000000007b1d */ /* 0x000fec0000010000 */
.L_x_9:
[----:B------:R-:W1:Y:S01]  /*17c0*/  LDC.64 R24, c[0x0][0x8f8] ;  /* 0x00023e00ff187b82 */ /* 0x000e620000000a00 */
[----:B------:R-:W-:Y:S01]  /*17d0*/  IMAD.U32 R18, RZ, RZ, UR7 ;  /* 0x00000007ff127e24 */ /* 0x000fe2000f8e00ff */
[----:B------:R-:W-:Y:S01]  /*17e0*/  ISETP.NE.AND P2, PT, RZ, UR5, PT ;  /* 0x00000005ff007c0c */ /* 0x000fe2000bf45270 */
[----:B------:R-:W-:Y:S01]  /*17f0*/  UMOV UR5, URZ ;  /* 0x0000003f00057c82 */ /* 0x000fe20008000000 */
[----:B------:R-:W-:Y:S01]  /*1800*/  UMOV UR6, URZ ;  /* 0x0000003f00067c82 */ /* 0x000fe20008000000 */
[----:B------:R-:W-:Y:S01]  /*1810*/  UMOV UR11, URZ ;  /* 0x0000003f000b7c82 */ /* 0x000fe20008000000 */
[----:B------:R-:W-:Y:S01]  /*1820*/  IMAD.MOV.U32 R17, RZ, RZ, -0x1 ;  /* 0xffffffffff117424 */ /* 0x000fe200078e00ff */
[----:B------:R-:W-:Y:S02]  /*1830*/  P2R R15, PR, RZ, 0x4 ;  /* 0x00000004ff0f7803 */ /* 0x000fe40000000000 */
[----:B-1----:R-:W-:-:S04]  /*1840*/  ISETP.LE.U32.AND P1, PT, R24, UR8, PT ;  /* 0x0000000818007c0c */ /* 0x002fc8000bf23070 */
[----:B------:R-:W-:Y:S02]  /*1850*/  ISETP.GE.U32.AND.EX P1, PT, R18, R25, PT, P1 ;  /* 0x000000191200720c */ /* 0x000fe40003f26110 */
[----:B------:R-:W-:-:S11]  /*1860*/  MOV R18, 0xffffffff ;  /* 0xffffffff00127802 */ /* 0x000fd60000000f00 */
[----:B------:R-:W-:Y:S05]  /*1870*/  @P2 BRA P1, `(.L_x_10) ;  /* 0x0000001400fc2947 */ /* 0x000fea0000800000 */
[----:B------:R-:W-:Y:S01]  /*1880*/  IMAD.U32 R11, RZ, RZ, UR7 ;  /* 0x00000007ff0b7e24 */ /* 0x000fe2000f8e00ff */
[----:B------:R-:W-:Y:S01]  /*1890*/  ISETP.LE.U32.AND P1, PT, R6, UR8, PT ;  /* 0x0000000806007c0c */ /* 0x000fe2000bf23070 */
[----:B------:R-:W-:Y:S01]  /*18a0*/  UMOV UR5, URZ ;  /* 0x0000003f00057c82 */ /* 0x000fe20008000000 */
[----:B------:R-:W-:Y:S01]  /*18b0*/  UMOV UR6, URZ ;  /* 0x0000003f00067c82 */ /* 0x000fe20008000000 */
[----:B------:R-:W-:Y:S01]  /*18c0*/  UMOV UR11, URZ ;  /* 0x0000003f000b7c82 */ /* 0x000fe20008000000 */
[----:B------:R-:W-:Y:S01]  /*18d0*/  ISETP.GE.U32.AND.EX P1, PT, R11, R7, PT, P1 ;  /* 0x000000070b00720c */ /* 0x000fe20003f26110 */
[----:B------:R-:W-:-:S12]  /*18e0*/  UMOV UR4, URZ ;  /* 0x0000003f00047c82 */ /* 0x000fd80008000000 */
[----:B------:R-:W-:Y:S05]  /*18f0*/  @!P1 BRA `(.L_x_11) ;  /* 0x0000001000c89947 */ /* 0x000fea0003800000 */
[----:B------:R-:W-:Y:S01]  /*1900*/  VIADD R11, R21, 0x20 ;  /* 0x00000020150b7836 */ /* 0x000fe20000000000 */
[----:B------:R-:W-:Y:S01]  /*1910*/  MOV R7, R21 ;  /* 0x0000001500077202 */ /* 0x000fe20000000f00 */
[----:B-----5:R-:W-:Y:S01]  /*1920*/  IMAD.MOV.U32 R17, RZ, RZ, R8 ;  /* 0x000000ffff117224 */ /* 0x020fe200078e0008 */
[----:B------:R-:W-:Y:S02]  /*1930*/  MOV R24, R0 ;  /* 0x0000000000187202 */ /* 0x000fe40000000f00 */
[----:B------:R-:W-:-:S13]  /*1940*/  ISETP.GE.AND P1, PT, R11, R12, PT ;  /* 0x0000000c0b00720c */ /* 0x000fda0003f26270 */
[----:B------:R-:W1:Y:S01]  /*1950*/  @!P1 LDC.64 R18, c[0x0][0x918] ;  /* 0x00024600ff129b82 */ /* 0x000e620000000a00 */
[----:B------:R-:W-:Y:S01]  /*1960*/  @!P1 VIADD R13, R7, 0x20 ;  /* 0x00000020070d9836 */ /* 0x000fe20000000000 */
[----:B------:R-:W-:Y:S02]  /*1970*/  UIADD3 UR16, UP5, UR16, -0x1, URZ ;  /* 0xffffffff10107890 */ /* 0x000fe4000ffbe03f */
[----:B------:R-:W-:Y:S01]  /*1980*/  UIADD3 UR14, UP6, UR14, -0x1, URZ ;  /* 0xffffffff0e0e7890 */ /* 0x000fe2000ffde03f */
[----:B------:R-:W-:Y:S01]  /*1990*/  BSSY B0, `(.L_x_12) ;  /* 0x0000050000007945 */ /* 0x000fe20003800000 */
[----:B------:R-:W-:Y:S01]  /*19a0*/  UIADD3.X UR17, UR17, -0x1, URZ, UP5, !UPT ;  /* 0xffffffff11117890 */ /* 0x000fe2000affe43f */
[----:B-1----:R-:W-:-:S05]  /*19b0*/  @!P1 IMAD.WIDE R18, R13, 0xc, R18 ;  /* 0x0000000c0d129825 */ /* 0x002fca00078e0212 */
[----:B------:R1:W5:Y:S04]  /*19c0*/  @!P1 LDG.E R8, desc[UR38][R18.64] ;  /* 0x0000002612089981 */ /* 0x000368000c1e1900 */
[----:B------:R1:W5:Y:S01]  /*19d0*/  @!P1 LDG.E R0, desc[UR38][R18.64+0x4] ;  /* 0x0000042612009981 */ /* 0x000362000c1e1900 */
[----:B------:R-:W-:Y:S01]  /*19e0*/  ISETP.GE.AND P1, PT, R7, R12, PT ;  /* 0x0000000c0700720c */ /* 0x000fe20003f26270 */
[----:B------:R-:W-:Y:S01]  /*19f0*/  UIADD3.X UR15, UR15, -0x1, URZ, UP6, !UPT ;  /* 0xffffffff0f0f7890 */ /* 0x000fe2000b7fe43f */
[----:B------:R-:W-:Y:S01]  /*1a00*/  IMAD.MOV.U32 R13, RZ, RZ, RZ ;  /* 0x000000ffff0d7224 */ /* 0x000fe200078e00ff */
[----:B------:R-:W-:Y:S01]  /*1a10*/  UIADD3 UR4, UR9, -0x1, URZ ;  /* 0xffffffff09047890 */ /* 0x000fe2000fffe03f */
[----:B------:R-:W-:Y:S01]  /*1a20*/  IMAD.MOV.U32 R6, RZ, RZ, RZ ;  /* 0x000000ffff067224 */ /* 0x000fe200078e00ff */
[----:B------:R-:W-:Y:S01]  /*1a30*/  UIADD3 UR5, UR10, -0x1, URZ ;  /* 0xffffffff0a057890 */ /* 0x000fe2000fffe03f */
[----:B------:R-:W-:Y:S01]  /*1a40*/  MOV R29, 0x7fffffff ;  /* 0x7fffffff001d7802 */ /* 0x000fe20000000f00 */
[----:B------:R-:W-:-:S06]  /*1a50*/  IMAD.MOV.U32 R30, RZ, RZ, RZ ;  /* 0x000000ffff1e7224 */ /* 0x000fcc00078e00ff */
[----:B-1----:R-:W-:Y:S05]  /*1a60*/  @P1 BRA `(.L_x_13) ;  /* 0x0000000400081947 */ /* 0x002fea0003800000 */
[----:B------:R-:W-:Y:S02]  /*1a70*/  PLOP3.LUT P3, PT, PT, PT, UP0, 0x80, 0x0 ;  /* 0x000000000000781c */ /* 0x000fe40003f6f008 */
[C---:B------:R-:W-:Y:S02]  /*1a80*/  IADD3 R26, P2, R24.reuse, UR16, RZ ;  /* 0x00000010181a7c10 */ /* 0x040fe4000ff5e0ff */
[C---:B------:R-:W-:Y:S02]  /*1a90*/  IADD3 R28, P1, R17.reuse, UR14, RZ ;  /* 0x0000000e111c7c10 */ /* 0x040fe4000ff3e0ff */
[----:B------:R-:W-:Y:S02]  /*1aa0*/  LEA.HI.X.SX32 R27, R24, UR17, 0x1, P2 ;  /* 0x00000011181b7c11 */ /* 0x000fe400090f0eff */
[----:B------:R-:W-:-:S05]  /*1ab0*/  LEA.HI.X.SX32 R29, R17, UR15, 0x1, P1 ;  /* 0x0000000f111d7c11 */ /* 0x000fca00088f0eff */
[----:B------:R-:W-:Y:S05]  /*1ac0*/  @!P3 BRA `(.L_x_14) ;  /* 0x000000000030b947 */ /* 0x000fea0003800000 */
[----:B------:R-:W-:Y:S02]  /*1ad0*/  ULDC UR6, c[0x0][0x8dc] ;  /* 0x0002370000067ab9 */ /* 0x000fe40000000800 */
[----:B------:R-:W-:-:S05]  /*1ae0*/  IADD3 R17, P1, R28, UR6, RZ ;  /* 0x000000061c117c10 */ /* 0x000fca000ff3e0ff */
[----:B------:R-:W-:-:S04]  /*1af0*/  IMAD.X R29, RZ, RZ, R29, P1 ;  /* 0x000000ffff1d7224 */ /* 0x000fc800008e061d */
[----:B------:R-:W-:-:S04]  /*1b00*/  IMAD.WIDE.U32 R4, R29, UR20, RZ ;  /* 0x000000141d047c25 */ /* 0x000fc8000f8e00ff */
[----:B------:R-:W-:-:S04]  /*1b10*/  IMAD.WIDE.U32 R18, P1, R17, UR21, R4 ;  /* 0x0000001511127c25 */ /* 0x000fc8000f820004 */
[----:B------:R-:W-:Y:S01]  /*1b20*/  IMAD.WIDE.U32 R4, R17, UR20, RZ ;  /* 0x0000001411047c25 */ /* 0x000fe2000f8e00ff */
[----:B------:R-:W-:-:S03]  /*1b30*/  IADD3.X R25, RZ, RZ, RZ, P1, !PT ;  /* 0x000000ffff197210 */ /* 0x000fc60000ffe4ff */
[----:B------:R-:W-:Y:S01]  /*1b40*/  IMAD.MOV.U32 R24, RZ, RZ, R19 ;  /* 0x000000ffff187224 */ /* 0x000fe200078e0013 */
[----:B------:R-:W-:-:S05]  /*1b50*/  IADD3 RZ, P1, R5, R18, RZ ;  /* 0x0000001205ff7210 */ /* 0x000fca0007f3e0ff */
[----:B------:R-:W-:-:S04]  /*1b60*/  IMAD.WIDE.U32.X R4, R29, UR21, R24, P1 ;  /* 0x000000151d047c25 */ /* 0x000fc800088e0418 */
[----:B------:R-:W-:Y:S01]  /*1b70*/  IMAD.MOV.U32 R28, RZ, RZ, R4 ;  /* 0x000000ffff1c7224 */ /* 0x000fe200078e0004 */
[----:B------:R-:W-:-:S07]  /*1b80*/  MOV R29, R5 ;  /* 0x00000005001d7202 */ /* 0x000fce0000000f00 */
.L_x_14:
[----:B------:R-:W-:Y:S05]  /*1b90*/  @!P0 BRA `(.L_x_15) ;  /* 0x0000000000308947 */ /* 0x000fea0003800000 */
[----:B------:R-:W-:Y:S02]  /*1ba0*/  ULDC UR6, c[0x0][0x8f4] ;  /* 0x00023d0000067ab9 */ /* 0x000fe40000000800 */
[----:B------:R-:W-:-:S05]  /*1bb0*/  IADD3 R17, P1, R26, UR6, RZ ;  /* 0x000000061a117c10 */ /* 0x000fca000ff3e0ff */
[----:B------:R-:W-:-:S04]  /*1bc0*/  IMAD.X R27, RZ, RZ, R27, P1 ;  /* 0x000000ffff1b7224 */ /* 0x000fc800008e061b */
[----:B------:R-:W-:-:S04]  /*1bd0*/  IMAD.WIDE.U32 R4, R27, UR22, RZ ;  /* 0x000000161b047c25 */ /* 0x000fc8000f8e00ff */
[----:B------:R-:W-:-:S04]  /*1be0*/  IMAD.WIDE.U32 R18, P1, R17, UR23, R4 ;  /* 0x0000001711127c25 */ /* 0x000fc8000f820004 */
[----:B------:R-:W-:Y:S01]  /*1bf0*/  IMAD.WIDE.U32 R4, R17, UR22, RZ ;  /* 0x0000001611047c25 */ /* 0x000fe2000f8e00ff */
[----:B------:R-:W-:-:S03]  /*1c00*/  MOV R24, R19 ;  /* 0x0000001300187202 */ /* 0x000fc60000000f00 */
[----:B------:R-:W-:Y:S01]  /*1c10*/  IMAD.X R25, RZ, RZ, RZ, P1 ;  /* 0x000000ffff197224 */ /* 0x000fe200008e06ff */
[----:B------:R-:W-:-:S05]  /*1c20*/  IADD3 RZ, P1, R5, R18, RZ ;  /* 0x0000001205ff7210 */ /* 0x000fca0007f3e0ff */
[----:B------:R-:W-:-:S04]  /*1c30*/  IMAD.WIDE.U32.X R4, R27, UR23, R24, P1 ;  /* 0x000000171b047c25 */ /* 0x000fc800088e0418 */
[----:B------:R-:W-:Y:S02]  /*1c40*/  IMAD.MOV.U32 R26, RZ, RZ, R4 ;  /* 0x000000ffff1a7224 */ /* 0x000fe400078e0004 */
[----:B------:R-:W-:-:S07]  /*1c50*/  IMAD.MOV.U32 R27, RZ, RZ, R5 ;  /* 0x000000ffff1b7224 */ /* 0x000fce00078e0005 */
.L_x_15:
[----:B------:R-:W-:Y:S02]  /*1c60*/  SHF.R.U64 R4, R26, UR30, R27 ;  /* 0x0000001e1a047c19 */ /* 0x000fe4000800121b */
[----:B------:R-:W-:-:S03]  /*1c70*/  SHF.R.U64 R5, R28, UR26, R29 ;  /* 0x0000001a1c057c19 */ /* 0x000fc6000800121d */
[----:B------:R-:W-:Y:S01]  /*1c80*/  VIADD R24, R4, UR5 ;  /* 0x0000000504187c36 */ /* 0x000fe20008000000 */
[----:B------:R-:W-:-:S04]  /*1c90*/  IADD3 R19, R5, UR4, RZ ;  /* 0x0000000405137c10 */ /* 0x000fc8000fffe0ff */
[----:B------:R-:W-:Y:S02]  /*1ca0*/  IABS R17, R19 ;  /* 0x0000001300117213 */ /* 0x000fe40000000000 */
[----:B------:R-:W-:-:S03]  /*1cb0*/  IABS R18, R24 ;  /* 0x0000001800127213 */ /* 0x000fc60000000000 */
[----:B------:R-:W-:-:S04]  /*1cc0*/  IMAD.HI.U32 R4, R17, UR13, RZ ;  /* 0x0000000d11047c27 */ /* 0x000fc8000f8e00ff */
[----:B------:R-:W-:-:S04]  /*1cd0*/  IMAD.HI.U32 R5, R18, UR19, RZ ;  /* 0x0000001312057c27 */ /* 0x000fc8000f8e00ff */
[----:B------:R-:W-:Y:S01]  /*1ce0*/  IMAD R4, R4, UR29, R17 ;  /* 0x0000001d04047c24 */ /* 0x000fe2000f8e0211 */
[----:B------:R-:W-:Y:S01]  /*1cf0*/  MOV R17, UR32 ;  /* 0x0000002000117c02 */ /* 0x000fe20008000f00 */
[----:B------:R-:W-:Y:S02]  /*1d00*/  IMAD R5, R5, UR31, R18 ;  /* 0x0000001f05057c24 */ /* 0x000fe4000f8e0212 */
[----:B------:R-:W-:Y:S01]  /*1d10*/  IMAD.U32 R18, RZ, RZ, UR33 ;  /* 0x00000021ff127e24 */ /* 0x000fe2000f8e00ff */
[----:B------:R-:W-:Y:S02]  /*1d20*/  ISETP.LT.U32.AND P1, PT, R4, UR28, PT ;  /* 0x0000001c04007c0c */ /* 0x000fe4000bf21070 */
[----:B------:R-:W-:-:S11]  /*1d30*/  ISETP.LT.U32.AND P2, PT, R5, UR27, PT ;  /* 0x0000001b05007c0c */ /* 0x000fd6000bf41070 */
[----:B------:R-:W-:Y:S01]  /*1d40*/  @!P1 VIADD R4, R4, -UR28 ;  /* 0x8000001c04049c36 */ /* 0x000fe20008000000 */
[----:B------:R-:W-:Y:S02]  /*1d50*/  ISETP.GE.AND P1, PT, R24, RZ, PT ;  /* 0x000000ff1800720c */ /* 0x000fe40003f26270 */
[----:B------:R-:W-:Y:S02]  /*1d60*/  @!P2 IADD3 R5, R5, -UR27, RZ ;  /* 0x8000001b0505ac10 */ /* 0x000fe4000fffe0ff */
[----:B------:R-:W-:Y:S02]  /*1d70*/  ISETP.LT.U32.AND P3, PT, R4, UR28, PT ;  /* 0x0000001c04007c0c */ /* 0x000fe4000bf61070 */
[----:B------:R-:W-:Y:S02]  /*1d80*/  ISETP.LT.U32.AND P4, PT, R5, UR27, PT ;  /* 0x0000001b05007c0c */ /* 0x000fe4000bf81070 */
[----:B------:R-:W-:-:S09]  /*1d90*/  ISETP.GE.AND P2, PT, R19, RZ, PT ;  /* 0x000000ff1300720c */ /* 0x000fd20003f46270 */
[----:B------:R-:W-:Y:S01]  /*1da0*/  @!P3 VIADD R4, R4, -UR28 ;  /* 0x8000001c0404bc36 */ /* 0x000fe20008000000 */
[----:B------:R-:W-:Y:S01]  /*1db0*/  PLOP3.LUT P3, PT, PT, PT, UP4, 0x80, 0x0 ;  /* 0x000000000000781c */ /* 0x000fe20003f6f048 */
[----:B------:R-:W-:Y:S01]  /*1dc0*/  @!P4 VIADD R5, R5, -UR27 ;  /* 0x8000001b0505cc36 */ /* 0x000fe20008000000 */
[----:B------:R-:W-:Y:S01]  /*1dd0*/  PLOP3.LUT P4, PT, PT, PT, UP2, 0x80, 0x0 ;  /* 0x000000000000781c */ /* 0x000fe20003f8f028 */
[----:B------:R-:W-:-:S03]  /*1de0*/  @!P2 IMAD.MOV R4, RZ, RZ, -R4 ;  /* 0x000000ffff04a224 */ /* 0x000fc600078e0a04 */
[----:B------:R-:W-:Y:S02]  /*1df0*/  @!P1 IADD3 R5, -R5, RZ, RZ ;  /* 0x000000ff05059210 */ /* 0x000fe40007ffe1ff */
[----:B------:R-:W-:Y:S02]  /*1e00*/  SEL R4, R17, R4, !P3 ;  /* 0x0000000411047207 */ /* 0x000fe40005800000 */
[----:B------:R-:W-:Y:S02]  /*1e10*/  SEL R5, R18, R5, !P4 ;  /* 0x0000000512057207 */ /* 0x000fe40006000000 */
[----:B------:R-:W-:Y:S01]  /*1e20*/  PLOP3.LUT P1, PT, PT, PT, UP3, 0x80, 0x0 ;  /* 0x000000000000781c */ /* 0x000fe20003f2f038 */
[----:B------:R-:W-:Y:S02]  /*1e30*/  IMAD.IADD R18, R19, 0x1, -R4 ;  /* 0x0000000113127824 */ /* 0x000fe400078e0a04 */
[----:B------:R-:W-:-:S04]  /*1e40*/  IMAD.IADD R5, R24, 0x1, -R5 ;  /* 0x0000000118057824 */ /* 0x000fc800078e0a05 */
[----:B------:R-:W-:Y:S01]  /*1e50*/  IMAD R29, R18, R5, RZ ;  /* 0x00000005121d7224 */ /* 0x000fe200078e02ff */
[----:B------:R-:W-:-:S04]  /*1e60*/  SEL R4, R5, R18, !P1 ;  /* 0x0000001205047207 */ /* 0x000fc80004800000 */
[----:B------:R-:W-:Y:S02]  /*1e70*/  SHF.R.S32.HI R5, RZ, 0x1f, R4 ;  /* 0x0000001fff057819 */ /* 0x000fe40000011404 */
[----:B------:R-:W-:-:S07]  /*1e80*/  SHF.R.S32.HI R30, RZ, 0x1f, R29 ;  /* 0x0000001fff1e7819 */ /* 0x000fce000001141d */
.L_x_13:
[----:B------:R-:W-:Y:S05]  /*1e90*/  BSYNC B0 ;  /* 0x0000000000007941 */ /* 0x000fea0003800000 */
.L_x_12:
[----:B------:R-:W1:Y:S01]  /*1ea0*/  SHFL.UP PT, R18, R29, 0x1, RZ ;  /* 0x042000001d127989 */ /* 0x000e6200000e00ff */
[C---:B------:R-:W-:Y:S02]  /*1eb0*/  ISETP.NE.AND P2, PT, R21.reuse, RZ, PT ;  /* 0x000000ff1500720c */ /* 0x040fe40003f45270 */
[C---:B------:R-:W-:Y:S01]  /*1ec0*/  ISETP.GE.U32.AND P3, PT, R21.reuse, 0x2, PT ;  /* 0x000000021500780c */ /* 0x040fe20003f66070 */
[----:B------:R-:W2:Y:S01]  /*1ed0*/  SHFL.UP PT, R17, R30, 0x1, RZ ;  /* 0x042000001e117989 */ /* 0x000ea200000e00ff */
[C---:B------:R-:W-:Y:S02]  /*1ee0*/  ISETP.GE.U32.AND P4, PT, R21.reuse, 0x4, PT ;  /* 0x000000041500780c */ /* 0x040fe40003f86070 */
[C---:B------:R-:W-:Y:S02]  /*1ef0*/  ISETP.GE.U32.AND P5, PT, R21.reuse, 0x8, PT ;  /* 0x000000081500780c */ /* 0x040fe40003fa6070 */
[----:B------:R-:W-:Y:S02]  /*1f00*/  ISETP.GE.U32.AND P6, PT, R21, 0x10, PT ;  /* 0x000000101500780c */ /* 0x000fe40003fc6070 */
[----:B-1----:R-:W-:-:S02]  /*1f10*/  SEL R18, R18, RZ, P2 ;  /* 0x000000ff12127207 */ /* 0x002fc40001000000 */
[----:B--2---:R-:W-:Y:S02]  /*1f20*/  SEL R17, R17, RZ, P2 ;  /* 0x000000ff11117207 */ /* 0x004fe40001000000 */
[----:B------:R-:W-:-:S04]  /*1f30*/  IADD3 R25, P1, R18, R29, RZ ;  /* 0x0000001d12197210 */ /* 0x000fc80007f3e0ff */
[----:B------:R-:W-:Y:S01]  /*1f40*/  IADD3.X R24, R17, R30, RZ, P1, !PT ;  /* 0x0000001e11187210 */ /* 0x000fe20000ffe4ff */
[----:B------:R-:W1:Y:S04]  /*1f50*/  SHFL.UP PT, R18, R25, 0x2, RZ ;  /* 0x0440000019127989 */ /* 0x000e6800000e00ff */
[----:B------:R-:W2:Y:S01]  /*1f60*/  SHFL.UP PT, R17, R24, 0x2, RZ ;  /* 0x0440000018117989 */ /* 0x000ea200000e00ff */
[----:B-1----:R-:W-:-:S04]  /*1f70*/  SEL R18, R18, RZ, P3 ;  /* 0x000000ff12127207 */ /* 0x002fc80001800000 */
[----:B------:R-:W-:Y:S02]  /*1f80*/  IADD3 R19, P1, R18, R25, RZ ;  /* 0x0000001912137210 */ /* 0x000fe40007f3e0ff */
[----:B--2---:R-:W-:-:S03]  /*1f90*/  SEL R17, R17, RZ, P3 ;  /* 0x000000ff11117207 */ /* 0x004fc60001800000 */
[----:B------:R-:W1:Y:S02]  /*1fa0*/  SHFL.UP PT, R18, R19, 0x4, RZ ;  /* 0x0480000013127989 */ /* 0x000e6400000e00ff */
[----:B------:R-:W-:-:S05]  /*1fb0*/  IMAD.X R26, R17, 0x1, R24, P1 ;  /* 0x00000001111a7824 */ /* 0x000fca00008e0618 */
        /* <DEDUP_REMOVED lines=10> */
[----:B------:R-:W1:Y:S01]  /*2060*/  SHFL.UP PT, R18, R19, 0x10, RZ ;  /* 0x0600000013127989 */ /* 0x000e6200000e00ff */
[----:B------:R-:W-:-:S05]  /*2070*/  IADD3.X R26, R17, R24, RZ, P1, !PT ;  /* 0x00000018111a7210 */ /* 0x000fca0000ffe4ff */
[----:B------:R-:W2:Y:S01]  /*2080*/  SHFL.UP PT, R17, R26, 0x10, RZ ;  /* 0x060000001a117989 */ /* 0x000ea200000e00ff */
[----:B-1----:R-:W-:-:S04]  /*2090*/  SEL R18, R18, RZ, P6 ;  /* 0x000000ff12127207 */ /* 0x002fc80003000000 */
[----:B------:R-:W-:Y:S02]  /*20a0*/  IADD3 R24, P1, R18, R19, RZ ;  /* 0x0000001312187210 */ /* 0x000fe40007f3e0ff */
[----:B--2---:R-:W-:-:S05]  /*20b0*/  SEL R17, R17, RZ, P6 ;  /* 0x000000ff11117207 */ /* 0x004fca0003000000 */
[----:B------:R-:W-:Y:S01]  /*20c0*/  IMAD.X R25, R17, 0x1, R26, P1 ;  /* 0x0000000111197824 */ /* 0x000fe200008e061a */
[----:B------:R-:W-:-:S04]  /*20d0*/  ISETP.GT.U32.AND P1, PT, R24, UR8, PT ;  /* 0x0000000818007c0c */ /* 0x000fc8000bf24070 */
[----:B------:R-:W-:-:S13]  /*20e0*/  ISETP.GT.U32.AND.EX P1, PT, R25, UR7, PT, P1 ;  /* 0x0000000719007c0c */ /* 0x000fda000bf24110 */
[----:B------:R-:W-:-:S04]  /*20f0*/  VOTE.ANY R17, PT, P1 ;  /* 0x0000000000117806 */ /* 0x000fc800008e0100 */
[----:B------:R-:W-:-:S13]  /*2100*/  ISETP.NE.AND P1, PT, R17, RZ, PT ;  /* 0x000000ff1100720c */ /* 0x000fda0003f25270 */
[----:B------:R-:W-:Y:S05]  /*2110*/  @P1 BRA `(.L_x_16) ;  /* 0x0000000800701947 */ /* 0x000fea0003800000 */
[----:B------:R-:W1:Y:S01]  /*2120*/  LDC R12, c[0x0][0x910] ;  /* 0x00024400ff0c7b82 */ /* 0x000e620000000800 */
[----:B------:R-:W-:Y:S01]  /*2130*/  IMAD.MOV.U32 R26, RZ, RZ, R24 ;  /* 0x000000ffff1a7224 */ /* 0x000fe200078e0018 */
[----:B------:R-:W-:Y:S01]  /*2140*/  ULDC UR13, c[0x0][0x8f4] ;  /* 0x00023d00000d7ab9 */ /* 0x000fe20000000800 */
[----:B------:R-:W-:Y:S01]  /*2150*/  ULDC UR6, c[0x0][0x8dc] ;  /* 0x0002370000067ab9 */ /* 0x000fe20000000800 */
[----:B------:R-:W-:Y:S01]  /*2160*/  ULDC UR19, c[0x0][0x8d8] ;  /* 0x0002360000137ab9 */ /* 0x000fe20000000800 */
[----:B------:R-:W-:Y:S01]  /*2170*/  ULDC UR24, c[0x0][0x8f0] ;  /* 0x00023c0000187ab9 */ /* 0x000fe20000000800 */
[----:B------:R-:W-:Y:S01]  /*2180*/  ULDC.64 UR20, c[0x0][0x8d0] ;  /* 0x0002340000147ab9 */ /* 0x000fe20000000a00 */
[----:B------:R-:W-:-:S05]  /*2190*/  ULDC.64 UR22, c[0x0][0x8e8] ;  /* 0x00023a0000167ab9 */ /* 0x000fca0000000a00 */
.L_x_21:
[----:B------:R-:W-:Y:S01]  /*21a0*/  MOV R7, R11 ;  /* 0x0000000b00077202 */ /* 0x000fe20000000f00 */
[----:B------:R-:W-:Y:S01]  /*21b0*/  VIADD R11, R11, 0x20 ;  /* 0x000000200b0b7836 */ /* 0x000fe20000000000 */
[----:B-----5:R-:W-:Y:S01]  /*21c0*/  MOV R17, R8 ;  /* 0x0000000800117202 */ /* 0x020fe20000000f00 */
[----:B------:R-:W-:-:S03]  /*21d0*/  IMAD.MOV.U32 R24, RZ, RZ, R0 ;  /* 0x000000ffff187224 */ /* 0x000fc600078e0000 */
[----:B-1----:R-:W-:-:S13]  /*21e0*/  ISETP.GE.AND P1, PT, R11, R12, PT ;  /* 0x0000000c0b00720c */ /* 0x002fda0003f26270 */
[----:B------:R-:W1:Y:S01]  /*21f0*/  @!P1 LDC.64 R18, c[0x0][0x918] ;  /* 0x00024600ff129b82 */ /* 0x000e620000000a00 */
[----:B------:R-:W-:Y:S01]  /*2200*/  @!P1 VIADD R13, R7, 0x20 ;  /* 0x00000020070d9836 */ /* 0x000fe20000000000 */
[----:B------:R2:W3:Y:S01]  /*2210*/  SHFL.IDX PT, R6, R25, 0x1f, 0x1f ;  /* 0x03e01f0019067f89 */ /* 0x0004e200000e0000 */
[----:B------:R-:W-:Y:S02]  /*2220*/  BSSY B0, `(.L_x_17) ;  /* 0x0000064000007945 */ /* 0x000fe40003800000 */
[----:B-1----:R-:W-:-:S05]  /*2230*/  @!P1 IMAD.WIDE R18, R13, 0xc, R18 ;  /* 0x0000000c0d129825 */ /* 0x002fca00078e0212 */
[----:B------:R2:W5:Y:S04]  /*2240*/  @!P1 LDG.E R8, desc[UR38][R18.64] ;  /* 0x0000002612089981 */ /* 0x000568000c1e1900 */
[----:B------:R2:W5:Y:S01]  /*2250*/  @!P1 LDG.E R0, desc[UR38][R18.64+0x4] ;  /* 0x0000042612009981 */ /* 0x000562000c1e1900 */
[----:B------:R-:W-:Y:S01]  /*2260*/  ISETP.GE.AND P1, PT, R7, R12, PT ;  /* 0x0000000c0700720c */ /* 0x000fe20003f26270 */
[----:B------:R-:W-:Y:S01]  /*2270*/  IMAD.MOV.U32 R29, RZ, RZ, 0x7fffffff ;  /* 0x7fffffffff1d7424 */ /* 0x000fe200078e00ff */
[----:B------:R-:W-:Y:S01]  /*2280*/  MOV R30, RZ ;  /* 0x000000ff001e7202 */ /* 0x000fe20000000f00 */
[----:B------:R2:W1:Y:S10]  /*2290*/  SHFL.IDX PT, R13, R26, 0x1f, 0x1f ;  /* 0x03e01f001a0d7f89 */ /* 0x00047400000e0000 */
[----:B--23--:R-:W-:Y:S05]  /*22a0*/  @P1 BRA `(.L_x_18) ;  /* 0x00000004006c1947 */ /* 0x00cfea0003800000 */
[----:B------:R-:W-:Y:S02]  /*22b0*/  IABS R30, R9 ;  /* 0x00000009001e7213 */ /* 0x000fe40000000000 */
[C---:B------:R-:W-:Y:S02]  /*22c0*/  IADD3 R27, P1, R17.reuse, UR14, RZ ;  /* 0x0000000e111b7c10 */ /* 0x040fe4000ff3e0ff */
[----:B------:R-:W2:Y:S02]  /*22d0*/  I2F.RP R4, R30 ;  /* 0x0000001e00047306 */ /* 0x000ea40000209400 */
[----:B------:R-:W-:Y:S02]  /*22e0*/  LEA.HI.X.SX32 R28, R17, UR15, 0x1, P1 ;  /* 0x0000000f111c7c11 */ /* 0x000fe400088f0eff */
[----:B------:R-:W-:-:S04]  /*22f0*/  IADD3 R17, P1, R24, UR16, RZ ;  /* 0x0000001018117c10 */ /* 0x000fc8000ff3e0ff */
[----:B------:R-:W-:Y:S02]  /*2300*/  LEA.HI.X.SX32 R26, R24, UR17, 0x1, P1 ;  /* 0x00000011181a7c11 */ /* 0x000fe400088f0eff */
[----:B------:R-:W-:Y:S01]  /*2310*/  PLOP3.LUT P1, PT, PT, PT, UP0, 0x80, 0x0 ;  /* 0x000000000000781c */ /* 0x000fe20003f2f008 */
[----:B--2---:R-:W2:Y:S02]  /*2320*/  MUFU.RCP R4, R4 ;  /* 0x0000000400047308 */ /* 0x004ea40000001000 */
[----:B--2---:R-:W-:-:S06]  /*2330*/  VIADD R5, R4, 0xffffffe ;  /* 0x0ffffffe04057836 */ /* 0x004fcc0000000000 */
[----:B------:R-:W2:Y:S02]  /*2340*/  F2I.FTZ.U32.TRUNC.NTZ R31, R5 ;  /* 0x00000005001f7305 */ /* 0x000ea4000021f000 */
[----:B--2---:R-:W-:Y:S02]  /*2350*/  IMAD.MOV R32, RZ, RZ, -R31 ;  /* 0x000000ffff207224 */ /* 0x004fe400078e0a1f */
[----:B------:R-:W-:Y:S05]  /*2360*/  @!P1 BRA `(.L_x_19) ;  /* 0x00000000002c9947 */ /* 0x000fea0003800000 */
[----:B------:R-:W-:-:S04]  /*2370*/  IADD3 R27, P1, R27, UR6, RZ ;  /* 0x000000061b1b7c10 */ /* 0x000fc8000ff3e0ff */
[----:B------:R-:W-:-:S05]  /*2380*/  IADD3.X R29, RZ, R28, RZ, P1, !PT ;  /* 0x0000001cff1d7210 */ /* 0x000fca0000ffe4ff */
[----:B------:R-:W-:-:S04]  /*2390*/  IMAD.WIDE.U32 R4, R29, UR20, RZ ;  /* 0x000000141d047c25 */ /* 0x000fc8000f8e00ff */
[----:B------:R-:W-:-:S04]  /*23a0*/  IMAD.WIDE.U32 R18, P1, R27, UR21, R4 ;  /* 0x000000151b127c25 */ /* 0x000fc8000f820004 */
[----:B------:R-:W-:-:S04]  /*23b0*/  IMAD.WIDE.U32 R4, R27, UR20, RZ ;  /* 0x000000141b047c25 */ /* 0x000fc8000f8e00ff */
[----:B------:R-:W-:Y:S01]  /*23c0*/  IMAD.X R25, RZ, RZ, RZ, P1 ;  /* 0x000000ffff197224 */ /* 0x000fe200008e06ff */
[----:B------:R-:W-:Y:S01]  /*23d0*/  IADD3 RZ, P1, R5, R18, RZ ;  /* 0x0000001205ff7210 */ /* 0x000fe20007f3e0ff */
[----:B------:R-:W-:-:S04]  /*23e0*/  IMAD.MOV.U32 R24, RZ, RZ, R19 ;  /* 0x000000ffff187224 */ /* 0x000fc800078e0013 */
[----:B------:R-:W-:-:S04]  /*23f0*/  IMAD.WIDE.U32.X R4, R29, UR21, R24, P1 ;  /* 0x000000151d047c25 */ /* 0x000fc800088e0418 */
[----:B------:R-:W-:Y:S01]  /*2400*/  IMAD.MOV.U32 R28, RZ, RZ, R5 ;  /* 0x000000ffff1c7224 */ /* 0x000fe200078e0005 */
[----:B------:R-:W-:-:S07]  /*2410*/  MOV R27, R4 ;  /* 0x00000004001b7202 */ /* 0x000fce0000000f00 */
.L_x_19:
[----:B------:R-:W-:Y:S05]  /*2420*/  @!P0 BRA `(.L_x_20) ;  /* 0x00000000002c8947 */ /* 0x000fea0003800000 */
        /* <DEDUP_REMOVED lines=11> */
.L_x_20:
[----:B------:R-:W-:Y:S01]  /*24e0*/  SHF.R.U64 R17, R17, UR24, R26 ;  /* 0x0000001811117c19 */ /* 0x000fe2000800121a */
[----:B------:R-:W-:Y:S01]  /*24f0*/  IMAD.MOV.U32 R5, RZ, RZ, R32 ;  /* 0x000000ffff057224 */ /* 0x000fe200078e0020 */
[----:B------:R-:W-:Y:S02]  /*2500*/  IABS R4, R9 ;  /* 0x0000000900047213 */ /* 0x000fe40000000000 */
[----:B------:R-:W-:Y:S01]  /*2510*/  SHF.R.U64 R27, R27, UR19, R28 ;  /* 0x000000131b1b7c19 */ /* 0x000fe2000800121c */
[----:B------:R-:W-:Y:S01]  /*2520*/  VIADD R19, R17, UR5 ;  /* 0x0000000511137c36 */ /* 0x000fe20008000000 */
[----:B------:R-:W-:Y:S01]  /*2530*/  IADD3 R24, RZ, -R4, RZ ;  /* 0x80000004ff187210 */ /* 0x000fe20007ffe0ff */
[----:B------:R-:W-:Y:S02]  /*2540*/  IMAD R17, R5, R30, RZ ;  /* 0x0000001e05117224 */ /* 0x000fe400078e02ff */
[----:B------:R-:W-:Y:S01]  /*2550*/  IMAD.MOV.U32 R4, RZ, RZ, RZ ;  /* 0x000000ffff047224 */ /* 0x000fe200078e00ff */
[----:B------:R-:W-:Y:S01]  /*2560*/  IABS R18, R19 ;  /* 0x0000001300127213 */ /* 0x000fe20000000000 */
[----:B------:R-:W-:-:S02]  /*2570*/  IMAD.MOV.U32 R5, RZ, RZ, R31 ;  /* 0x000000ffff057224 */ /* 0x000fc400078e001f */
[----:B------:R-:W-:Y:S01]  /*2580*/  IMAD.HI.U32 R4, R31, R17, R4 ;  /* 0x000000111f047227 */ /* 0x000fe200078e0004 */
[----:B------:R-:W-:-:S03]  /*2590*/  MOV R17, R18 ;  /* 0x0000001200117202 */ /* 0x000fc60000000f00 */
[----:B------:R-:W-:Y:S01]  /*25a0*/  IMAD.MOV.U32 R5, RZ, RZ, R24 ;  /* 0x000000ffff057224 */ /* 0x000fe200078e0018 */
[----:B------:R-:W-:Y:S01]  /*25b0*/  IABS R24, R10 ;  /* 0x0000000a00187213 */ /* 0x000fe20000000000 */
[----:B------:R-:W-:-:S03]  /*25c0*/  IMAD.HI.U32 R4, R4, R17, RZ ;  /* 0x0000001104047227 */ /* 0x000fc600078e00ff */
[----:B------:R-:W2:Y:S01]  /*25d0*/  I2F.RP R25, R24 ;  /* 0x0000001800197306 */ /* 0x000ea20000209400 */
[----:B------:R-:W-:Y:S02]  /*25e0*/  IMAD R17, R4, R5, R17 ;  /* 0x0000000504117224 */ /* 0x000fe400078e0211 */
[----:B------:R-:W-:-:S03]  /*25f0*/  VIADD R18, R27, UR4 ;  /* 0x000000041b127c36 */ /* 0x000fc60008000000 */
[----:B------:R-:W-:Y:S02]  /*2600*/  ISETP.GT.U32.AND P1, PT, R30, R17, PT ;  /* 0x000000111e00720c */ /* 0x000fe40003f24070 */
[----:B------:R-:W-:Y:S01]  /*2610*/  IABS R28, R18 ;  /* 0x00000012001c7213 */ /* 0x000fe20000000000 */
[----:B--2---:R-:W2:Y:S10]  /*2620*/  MUFU.RCP R25, R25 ;  /* 0x0000001900197308 */ /* 0x004eb40000001000 */
[----:B------:R-:W-:Y:S01]  /*2630*/  @!P1 IMAD.IADD R17, R17, 0x1, -R30 ;  /* 0x0000000111119824 */ /* 0x000fe200078e0a1e */
[----:B--2---:R-:W-:-:S04]  /*2640*/  IADD3 R4, R25, 0xffffffe, RZ ;  /* 0x0ffffffe19047810 */ /* 0x004fc80007ffe0ff */
[----:B------:R2:W3:Y:S02]  /*2650*/  F2I.FTZ.U32.TRUNC.NTZ R5, R4 ;  /* 0x0000000400057305 */ /* 0x0004e4000021f000 */
[----:B--2---:R-:W-:Y:S01]  /*2660*/  MOV R4, RZ ;  /* 0x000000ff00047202 */ /* 0x004fe20000000f00 */
[----:B---3--:R-:W-:-:S04]  /*2670*/  IMAD.MOV R29, RZ, RZ, -R5 ;  /* 0x000000ffff1d7224 */ /* 0x008fc800078e0a05 */
[----:B------:R-:W-:Y:S01]  /*2680*/  IMAD R27, R29, R24, RZ ;  /* 0x000000181d1b7224 */ /* 0x000fe200078e02ff */
[----:B------:R-:W-:-:S03]  /*2690*/  IABS R29, R10 ;  /* 0x0000000a001d7213 */ /* 0x000fc60000000000 */
[----:B------:R-:W-:-:S04]  /*26a0*/  IMAD.HI.U32 R26, R5, R27, R4 ;  /* 0x0000001b051a7227 */ /* 0x000fc800078e0004 */
[----:B------:R-:W-:Y:S02]  /*26b0*/  IMAD.MOV.U32 R5, RZ, RZ, R28 ;  /* 0x000000ffff057224 */ /* 0x000fe400078e001c */
[----:B------:R-:W-:Y:S02]  /*26c0*/  IMAD.MOV R25, RZ, RZ, -R29 ;  /* 0x000000ffff197224 */ /* 0x000fe400078e0a1d */
[----:B------:R-:W-:-:S04]  /*26d0*/  IMAD.HI.U32 R4, R26, R5, RZ ;  /* 0x000000051a047227 */ /* 0x000fc800078e00ff */
[----:B------:R-:W-:-:S05]  /*26e0*/  IMAD R5, R4, R25, R5 ;  /* 0x0000001904057224 */ /* 0x000fca00078e0205 */
[----:B------:R-:W-:-:S13]  /*26f0*/  ISETP.GT.U32.AND P1, PT, R24, R5, PT ;  /* 0x000000051800720c */ /* 0x000fda0003f24070 */
[----:B------:R-:W-:Y:S02]  /*2700*/  @!P1 IADD3 R5, R5, -R24, RZ ;  /* 0x8000001805059210 */ /* 0x000fe40007ffe0ff */
[----:B------:R-:W-:-:S13]  /*2710*/  ISETP.GT.U32.AND P1, PT, R30, R17, PT ;  /* 0x000000111e00720c */ /* 0x000fda0003f24070 */
[----:B------:R-:W-:Y:S01]  /*2720*/  @!P1 IMAD.IADD R17, R17, 0x1, -R30 ;  /* 0x0000000111119824 */ /* 0x000fe200078e0a1e */
[----:B------:R-:W-:-:S04]  /*2730*/  ISETP.GT.U32.AND P1, PT, R24, R5, PT ;  /* 0x000000051800720c */ /* 0x000fc80003f24070 */
[----:B------:R-:W-:-:S09]  /*2740*/  MOV R4, R17 ;  /* 0x0000001100047202 */ /* 0x000fd20000000f00 */
[----:B------:R-:W-:Y:S01]  /*2750*/  @!P1 IMAD.IADD R5, R5, 0x1, -R24 ;  /* 0x0000000105059824 */ /* 0x000fe200078e0a18 */
[----:B------:R-:W-:-:S13]  /*2760*/  ISETP.GE.AND P1, PT, R19, RZ, PT ;  /* 0x000000ff1300720c */ /* 0x000fda0003f26270 */
[----:B------:R-:W-:Y:S01]  /*2770*/  @!P1 IMAD.MOV R4, RZ, RZ, -R4 ;  /* 0x000000ffff049224 */ /* 0x000fe200078e0a04 */
[----:B------:R-:W-:-:S13]  /*2780*/  ISETP.GE.AND P1, PT, R18, RZ, PT ;  /* 0x000000ff1200720c */ /* 0x000fda0003f26270 */
[----:B------:R-:W-:Y:S01]  /*2790*/  @!P1 IMAD.MOV R5, RZ, RZ, -R5 ;  /* 0x000000ffff059224 */ /* 0x000fe200078e0a05 */
[----:B------:R-:W-:-:S13]  /*27a0*/  ISETP.NE.AND P1, PT, RZ, UR10, PT ;  /* 0x0000000aff007c0c */ /* 0x000fda000bf25270 */
[----:B------:R-:W-:Y:S02]  /*27b0*/  @!P1 LOP3.LUT R4, RZ, UR10, RZ, 0x33, !PT ;  /* 0x0000000aff049c12 */ /* 0x000fe4000f8e33ff */
[----:B------:R-:W-:Y:S02]  /*27c0*/  ISETP.NE.AND P1, PT, RZ, UR9, PT ;  /* 0x00000009ff007c0c */ /* 0x000fe4000bf25270 */
[----:B------:R-:W-:-:S11]  /*27d0*/  IADD3 R4, -R4, R19, RZ ;  /* 0x0000001304047210 */ /* 0x000fd60007ffe1ff */
[----:B------:R-:W-:Y:S02]  /*27e0*/  @!P1 LOP3.LUT R5, RZ, UR9, RZ, 0x33, !PT ;  /* 0x00000009ff059c12 */ /* 0x000fe4000f8e33ff */
[----:B------:R-:W-:-:S03]  /*27f0*/  PLOP3.LUT P1, PT, PT, PT, UP3, 0x80, 0x0 ;  /* 0x000000000000781c */ /* 0x000fc60003f2f038 */
[----:B------:R-:W-:-:S04]  /*2800*/  IMAD.IADD R5, R18, 0x1, -R5 ;  /* 0x0000000112057824 */ /* 0x000fc800078e0a05 */
[CC--:B------:R-:W-:Y:S01]  /*2810*/  IMAD R29, R4.reuse, R5.reuse, RZ ;  /* 0x00000005041d7224 */ /* 0x0c0fe200078e02ff */
[----:B------:R-:W-:-:S04]  /*2820*/  SEL R17, R4, R5, !P1 ;  /* 0x0000000504117207 */ /* 0x000fc80004800000 */
[--C-:B------:R-:W-:Y:S01]  /*2830*/  SHF.R.S32.HI R5, RZ, 0x1f, R17.reuse ;  /* 0x0000001fff057819 */ /* 0x100fe20000011411 */
[----:B------:R-:W-:Y:S01]  /*2840*/  IMAD.MOV.U32 R4, RZ, RZ, R17 ;  /* 0x000000ffff047224 */ /* 0x000fe200078e0011 */
[----:B------:R-:W-:-:S07]  /*2850*/  SHF.R.S32.HI R30, RZ, 0x1f, R29 ;  /* 0x0000001fff1e7819 */ /* 0x000fce000001141d */
.L_x_18:
[----:B------:R-:W-:Y:S05]  /*2860*/  BSYNC B0 ;  /* 0x0000000000007941 */ /* 0x000fea0003800000 */
.L_x_17:
[----:B------:R-:W2:Y:S04]  /*2870*/  SHFL.UP PT, R18, R29, 0x1, RZ ;  /* 0x042000001d127989 */ /* 0x000ea800000e00ff */
[----:B------:R-:W3:Y:S01]  /*2880*/  SHFL.UP PT, R17, R30, 0x1, RZ ;  /* 0x042000001e117989 */ /* 0x000ee200000e00ff */
[----:B--2---:R-:W-:Y:S02]  /*2890*/  SEL R18, R18, RZ, P2 ;  /* 0x000000ff12127207 */ /* 0x004fe40001000000 */
[----:B---3--:R-:W-:Y:S02]  /*28a0*/  SEL R17, R17, RZ, P2 ;  /* 0x000000ff11117207 */ /* 0x008fe40001000000 */
[----:B------:R-:W-:-:S04]  /*28b0*/  IADD3 R25, P1, R18, R29, RZ ;  /* 0x0000001d12197210 */ /* 0x000fc80007f3e0ff */
[----:B------:R-:W-:Y:S01]  /*28c0*/  IADD3.X R24, R17, R30, RZ, P1, !PT ;  /* 0x0000001e11187210 */ /* 0x000fe20000ffe4ff */
[----:B------:R-:W2:Y:S04]  /*28d0*/  SHFL.UP PT, R18, R25, 0x2, RZ ;  /* 0x0440000019127989 */ /* 0x000ea800000e00ff */
[----:B------:R-:W3:Y:S01]  /*28e0*/  SHFL.UP PT, R17, R24, 0x2, RZ ;  /* 0x0440000018117989 */ /* 0x000ee200000e00ff */
[----:B--2---:R-:W-:Y:S02]  /*28f0*/  SEL R18, R18, RZ, P3 ;  /* 0x000000ff12127207 */ /* 0x004fe40001800000 */
[----:B---3--:R-:W-:Y:S02]  /*2900*/  SEL R17, R17, RZ, P3 ;  /* 0x000000ff11117207 */ /* 0x008fe40001800000 */
[----:B------:R-:W-:-:S05]  /*2910*/  IADD3 R27, P1, R18, R25, RZ ;  /* 0x00000019121b7210 */ /* 0x000fca0007f3e0ff */
[----:B------:R-:W-:Y:S01]  /*2920*/  IMAD.X R28, R17, 0x1, R24, P1 ;  /* 0x00000001111c7824 */ /* 0x000fe200008e0618 */
        /* <DEDUP_REMOVED lines=18> */
[----:B-1----:R-:W-:-:S05]  /*2a50*/  IADD3 R26, P1, R18, R13, RZ ;  /* 0x0000000d121a7210 */ /* 0x002fca0007f3e0ff */
[----:B------:R-:W-:Y:S01]  /*2a60*/  IMAD.X R25, R19, 0x1, R6, P1 ;  /* 0x0000000113197824 */ /* 0x000fe200008e0606 */
[----:B------:R-:W-:-:S04]  /*2a70*/  ISETP.GT.U32.AND P1, PT, R26, UR8, PT ;  /* 0x000000081a007c0c */ /* 0x000fc8000bf24070 */
[----:B------:R-:W-:-:S13]  /*2a80*/  ISETP.GT.U32.AND.EX P1, PT, R25, UR7, PT, P1 ;  /* 0x0000000719007c0c */ /* 0x000fda000bf24110 */
[----:B------:R-:W-:-:S04]  /*2a90*/  VOTE.ANY R17, PT, P1 ;  /* 0x0000000000117806 */ /* 0x000fc800008e0100 */
[----:B------:R-:W-:-:S13]  /*2aa0*/  ISETP.NE.AND P1, PT, R17, RZ, PT ;  /* 0x000000ff1100720c */ /* 0x000fda0003f25270 */
[----:B------:R-:W-:Y:S05]  /*2ab0*/  @!P1 BRA `(.L_x_21) ;  /* 0xfffffff400b89947 */ /* 0x000fea000383ffff */
[----:B------:R-:W-:Y:S01]  /*2ac0*/  MOV R24, R18 ;  /* 0x0000001200187202 */ /* 0x000fe20000000f00 */
[----:B------:R-:W-:-:S07]  /*2ad0*/  IMAD.MOV.U32 R25, RZ, RZ, R19 ;  /* 0x000000ffff197224 */ /* 0x000fce00078e0013 */
.L_x_16:
[----:B------:R-:W1:Y:S08]  /*2ae0*/  BREV R17, R17 ;  /* 0x0000001100117301 */ /* 0x000e700000000000 */
[----:B-1----:R-:W1:Y:S02]  /*2af0*/  FLO.U32.SH R11, R17 ;  /* 0x00000011000b7300 */ /* 0x002e6400000e0400 */
[----:B-1----:R-:W1:Y:S02]  /*2b00*/  SHFL.IDX PT, R7, R7, R11, 0x1f ;  /* 0x00001f0b07077589 */ /* 0x002e6400000e0000 */
[----:B-1----:R-:W-:-:S13]  /*2b10*/  R2UR UR4, R7 ;  /* 0x00000000070472ca */ /* 0x002fda00000e0000 */
[----:B------:R-:W-:-:S05]  /*2b20*/  VIADD R27, R21, UR4 ;  /* 0x00000004151b7c36 */ /* 0x000fca0008000000 */
[----:B------:R-:W-:-:S13]  /*2b30*/  ISETP.GE.AND P1, PT, R27, R12, PT ;  /* 0x0000000c1b00720c */ /* 0x000fda0003f26270 */
[----:B------:R-:W1:Y:S02]  /*2b40*/  @!P1 LDC.64 R18, c[0x0][0x918] ;  /* 0x00024600ff129b82 */ /* 0x000e640000000a00 */
[----:B-1----:R-:W-:-:S05]  /*2b50*/  @!P1 IMAD.WIDE R18, R27, 0xc, R18 ;  /* 0x0000000c1b129825 */ /* 0x002fca00078e0212 */
[----:B-----5:R1:W5:Y:S04]  /*2b60*/  @!P1 LDG.E R8, desc[UR38][R18.64] ;  /* 0x0000002612089981 */ /* 0x020368000c1e1900 */
[----:B------:R1:W5:Y:S01]  /*2b70*/  @!P1 LDG.E R0, desc[UR38][R18.64+0x4] ;  /* 0x0000042612009981 */ /* 0x000362000c1e1900 */
[----:B------:R-:W-:-:S03]  /*2b80*/  IADD3 R24, P1, P2, R24, R13, -R29 ;  /* 0x0000000d18187210 */ /* 0x000fc60007a3e81d */
[----:B------:R-:W-:Y:S01]  /*2b90*/  SHFL.IDX PT, R7, R30, R11, 0x1f ;  /* 0x00001f0b1e077589 */ /* 0x000fe200000e0000 */
[----:B------:R-:W-:-:S03]  /*2ba0*/  IADD3.X R26, R25, R6, ~R30, P1, P2 ;  /* 0x00000006191a7210 */ /* 0x000fc60000fe4c1e */
[----:B------:R-:W2:Y:S04]  /*2bb0*/  SHFL.IDX PT, R24, R24, R11, 0x1f ;  /* 0x00001f0b18187589 */ /* 0x000ea800000e0000 */
[----:B------:R-:W3:Y:S04]  /*2bc0*/  SHFL.IDX PT, R26, R26, R11, 0x1f ;  /* 0x00001f0b1a1a7589 */ /* 0x000ee800000e0000 */
[----:B------:R1:W4:Y:S04]  /*2bd0*/  SHFL.IDX PT, R6, R29, R11, 0x1f ;  /* 0x00001f0b1d067589 */ /* 0x00032800000e0000 */
[----:B------:R1:W1:Y:S04]  /*2be0*/  SHFL.IDX PT, R5, R5, R11, 0x1f ;  /* 0x00001f0b05057589 */ /* 0x00026800000e0000 */
[----:B------:R1:W1:Y:S01]  /*2bf0*/  SHFL.IDX PT, R4, R4, R11, 0x1f ;  /* 0x00001f0b04047589 */ /* 0x00026200000e0000 */
[----:B--2---:R-:W-:-:S02]  /*2c00*/  R2UR UR5, R24 ;  /* 0x00000000180572ca */ /* 0x004fc400000e0000 */
[----:B---3--:R-:W-:-:S15]  /*2c10*/  R2UR UR6, R26 ;  /* 0x000000001a0672ca */ /* 0x008fde00000e0000 */
.L_x_11:
[----:B------:R-:W-:Y:S01]  /*2c20*/  ISETP.LE.AND P1, PT, R12, UR4, PT ;  /* 0x000000040c007c0c */ /* 0x000fe2000bf23270 */
[----:B-1----:R-:W-:Y:S01]  /*2c30*/  IMAD.MOV.U32 R18, RZ, RZ, -0x1 ;  /* 0xffffffffff127424 */ /* 0x002fe200078e00ff */
[----:B------:R-:W-:-:S11]  /*2c40*/  MOV R17, 0xffffffff ;  /* 0xffffffff00117802 */ /* 0x000fd60000000f00 */
[----:B------:R-:W-:Y:S05]  /*2c50*/  @P1 BRA `(.L_x_10) ;  /* 0x0000000400041947 */ /* 0x000fea0003800000 */
[----:B------:R-:W-:Y:S01]  /*2c60*/  UIADD3 UR15, UP2, -UR5, UR8, URZ ;  /* 0x00000008050f7290 */ /* 0x000fe2000ff5e13f */
[----:B------:R-:W1:Y:S01]  /*2c70*/  S2UR UR19, SR_CTAID.Y ;  /* 0x00000000001379c3 */ /* 0x000e620000002600 */
[----:B------:R-:W-:Y:S01]  /*2c80*/  ULDC UR17, c[0x0][0x8c0] ;  /* 0x0002300000117ab9 */ /* 0x000fe20000000800 */
[----:B------:R-:W-:Y:S01]  /*2c90*/  ULDC UR21, c[0x0][0x8b0] ;  /* 0x00022c0000157ab9 */ /* 0x000fe20000000800 */
[----:B------:R-:W-:Y:S01]  /*2ca0*/  UIADD3.X UR11, ~UR6, UR7, URZ, UP2, !UPT ;  /* 0x00000007060b7290 */ /* 0x000fe200097fe53f */
[--C-:B------:R-:W-:Y:S01]  /*2cb0*/  SHF.R.U32.HI R25, RZ, UR21, R5.reuse ;  /* 0x00000015ff197c19 */ /* 0x100fe20008011605 */
[----:B------:R-:W-:Y:S01]  /*2cc0*/  ULDC UR20, c[0x0][0x904] ;  /* 0x0002410000147ab9 */ /* 0x000fe20000000800 */
[----:B------:R-:W-:Y:S01]  /*2cd0*/  ULDC UR13, c[0x0][0x8a8] ;  /* 0x00022a00000d7ab9 */ /* 0x000fe20000000800 */
[----:B------:R-:W-:Y:S01]  /*2ce0*/  USHF.R.U32.HI UR16, URZ, UR17, UR11 ;  /* 0x000000113f107299 */ /* 0x000fe2000801160b */
[----:B------:R-:W-:Y:S01]  /*2cf0*/  SHF.R.U64 R26, R4, UR21, R5 ;  /* 0x00000015041a7c19 */ /* 0x000fe20008001205 */
[----:B------:R-:W-:-:S02]  /*2d00*/  USHF.R.U64 UR15, UR15, UR17, UR11 ;  /* 0x000000110f0f7299 */ /* 0x000fc4000800120b */
[----:B------:R-:W-:Y:S02]  /*2d10*/  USHF.R.U32.HI UR14, URZ, UR21, UR16 ;  /* 0x000000153f0e7299 */ /* 0x000fe40008011610 */
[----:B------:R-:W-:Y:S02]  /*2d20*/  UIADD3 UR13, UR13, -0x1, URZ ;  /* 0xffffffff0d0d7890 */ /* 0x000fe4000fffe03f */
[----:B------:R-:W-:Y:S02]  /*2d30*/  USHF.R.U32.HI UR22, URZ, UR20, UR14 ;  /* 0x000000143f167299 */ /* 0x000fe4000801160e */
[----:B------:R-:W-:Y:S02]  /*2d40*/  USHF.R.U64 UR16, UR15, UR21, UR16 ;  /* 0x000000150f107299 */ /* 0x000fe40008001210 */
[----:B------:R-:W-:Y:S02]  /*2d50*/  ULOP3.LUT UR15, UR15, UR13, URZ, 0xc0, !UPT ;  /* 0x0000000d0f0f7292 */ /* 0x000fe4000f8ec03f */
[----:B------:R-:W-:Y:S01]  /*2d60*/  LOP3.LUT R11, R25, UR22, RZ, 0xfc, !PT ;  /* 0x00000016190b7c12 */ /* 0x000fe2000f8efcff */
[----:B------:R-:W-:-:S02]  /*2d70*/  USHF.R.U64 UR14, UR16, UR20, UR14 ;  /* 0x00000014100e7299 */ /* 0x000fc4000800120e */
[----:B-1----:R-:W-:Y:S01]  /*2d80*/  USEL UR11, UR53, UR19, !UP3 ;  /* 0x00000013350b7287 */ /* 0x002fe2000d800000 */
[----:B------:R-:W-:-:S13]  /*2d90*/  ISETP.NE.U32.AND P1, PT, R11, RZ, PT ;  /* 0x000000ff0b00720c */ /* 0x000fda0003f25070 */
[----:B------:R-:W-:Y:S05]  /*2da0*/  @!P1 BRA `(.L_x_22) ;  /* 0x0000000000149947 */ /* 0x000fea0003800000 */
[----:B------:R-:W-:-:S07]  /*2db0*/  MOV R12, 0x2dd0 ;  /* 0x00002dd0000c7802 */ /* 0x000fce0000000f00 */
[----:B----45:R-:W-:Y:S05]  /*2dc0*/  CALL.REL.NOINC `($__internal_0_$__cuda_sm20_div_u64) ;  /* 0x0000014800307944 */ /* 0x030fea0003c00000 */
[----:B------:R-:W-:-:S04]  /*2dd0*/  IMAD.MOV R13, RZ, RZ, -R11 ;  /* 0x000000ffff0d7224 */ /* 0x000fc800078e0a0b */
[----:B------:R-:W-:Y:S01]  /*2de0*/  IMAD R13, R26, R13, UR14 ;  /* 0x0000000e1a0d7e24 */ /* 0x000fe2000f8e020d */
[----:B------:R-:W-:Y:S06]  /*2df0*/  BRA `(.L_x_23) ;  /* 0x0000000000507947 */ /* 0x000fec0003800000 */
.L_x_22:
[----:B------:R-:W1:Y:S01]  /*2e00*/  I2F.U32.RP R11, R26 ;  /* 0x0000001a000b7306 */ /* 0x000e620000209000 */
[----:B------:R-:W-:-:S07]  /*2e10*/  ISETP.NE.U32.AND P3, PT, R26, RZ, PT ;  /* 0x000000ff1a00720c */ /* 0x000fce0003f65070 */
[----:B-1----:R-:W1:Y:S02]  /*2e20*/  MUFU.RCP R11, R11 ;  /* 0x0000000b000b7308 */ /* 0x002e640000001000 */
[----:B-1----:R-:W-:-:S06]  /*2e30*/  IADD3 R12, R11, 0xffffffe, RZ ;  /* 0x0ffffffe0b0c7810 */ /* 0x002fcc0007ffe0ff */
[----:B------:R1:W2:Y:S02]  /*2e40*/  F2I.FTZ.U32.TRUNC.NTZ R13, R12 ;  /* 0x0000000c000d7305 */ /* 0x0002a4000021f000 */
[----:B-1----:R-:W-:Y:S02]  /*2e50*/  IMAD.MOV.U32 R12, RZ, RZ, RZ ;  /* 0x000000ffff0c7224 */ /* 0x002fe400078e00ff */
[----:B--2---:R-:W-:-:S04]  /*2e60*/  IMAD.MOV R17, RZ, RZ, -R13 ;  /* 0x000000ffff117224 */ /* 0x004fc800078e0a0d */
[----:B------:R-:W-:-:S04]  /*2e70*/  IMAD R17, R17, R26, RZ ;  /* 0x0000001a11117224 */ /* 0x000fc800078e02ff */
[----:B------:R-:W-:-:S06]  /*2e80*/  IMAD.HI.U32 R13, R13, R17, R12 ;  /* 0x000000110d0d7227 */ /* 0x000fcc00078e000c */
[----:B------:R-:W-:-:S05]  /*2e90*/  IMAD.HI.U32 R11, R13, UR14, RZ ;  /* 0x0000000e0d0b7c27 */ /* 0x000fca000f8e00ff */
[----:B------:R-:W-:-:S05]  /*2ea0*/  IADD3 R13, -R11, RZ, RZ ;  /* 0x000000ff0b0d7210 */ /* 0x000fca0007ffe1ff */
[----:B------:R-:W-:-:S05]  /*2eb0*/  IMAD R13, R26, R13, UR14 ;  /* 0x0000000e1a0d7e24 */ /* 0x000fca000f8e020d */
[----:B------:R-:W-:-:S13]  /*2ec0*/  ISETP.GE.U32.AND P1, PT, R13, R26, PT ;  /* 0x0000001a0d00720c */ /* 0x000fda0003f26070 */
[----:B------:R-:W-:Y:S02]  /*2ed0*/  @P1 IMAD.IADD R13, R13, 0x1, -R26 ;  /* 0x000000010d0d1824 */ /* 0x000fe400078e0a1a */
[----:B------:R-:W-:-:S03]  /*2ee0*/  @P1 VIADD R11, R11, 0x1 ;  /* 0x000000010b0b1836 */ /* 0x000fc60000000000 */
[----:B------:R-:W-:-:S13]  /*2ef0*/  ISETP.GE.U32.AND P2, PT, R13, R26, PT ;  /* 0x0000001a0d00720c */ /* 0x000fda0003f46070 */
[----:B------:R-:W-:Y:S02]  /*2f00*/  @P2 IADD3 R11, R11, 0x1, RZ ;  /* 0x000000010b0b2810 */ /* 0x000fe40007ffe0ff */
[----:B------:R-:W-:-:S05]  /*2f10*/  @!P3 LOP3.LUT R11, RZ, R26, RZ, 0x33, !PT ;  /* 0x0000001aff0bb212 */ /* 0x000fca00078e33ff */
[----:B------:R-:W-:-:S04]  /*2f20*/  IMAD.MOV R13, RZ, RZ, -R11 ;  /* 0x000000ffff0d7224 */ /* 0x000fc800078e0a0b */
[----:B------:R-:W-:-:S07]  /*2f30*/  IMAD R13, R26, R13, UR14 ;  /* 0x0000000e1a0d7e24 */ /* 0x000fce000f8e020d */
.L_x_23:
[----:B------:R-:W1:Y:S01]  /*2f40*/  LDC R18, c[0x0][0x8a8] ;  /* 0x00022a00ff127b82 */ /* 0x000e620000000800 */
[----:B------:R-:W-:Y:S01]  /*2f50*/  ULDC UR14, c[0x0][0x904] ;  /* 0x00024100000e7ab9 */ /* 0x000fe20000000800 */
[----:B------:R-:W-:Y:S01]  /*2f60*/  UMOV UR13, 0xffffffff ;  /* 0xffffffff000d7882 */ /* 0x000fe20000000000 */
[----:B------:R-:W-:Y:S01]  /*2f70*/  PLOP3.LUT P1, PT, PT, PT, UP3, 0x80, 0x0 ;  /* 0x000000000000781c */ /* 0x000fe20003f2f038 */
[----:B------:R-:W-:-:S04]  /*2f80*/  USHF.L.U32 UR13, UR13, UR14, URZ ;  /* 0x0000000e0d0d7299 */ /* 0x000fc8000800063f */
[----:B------:R-:W2:Y:S02]  /*2f90*/  LDC R16, c[0x0][0x8b8] ;  /* 0x00022e00ff107b82 */ /* 0x000ea40000000800 */
[----:B------:R-:W-:Y:S01]  /*2fa0*/  LOP3.LUT R12, RZ, UR13, RZ, 0x33, !PT ;  /* 0x0000000dff0c7c12 */ /* 0x000fe2000f8e33ff */
[----:B------:R-:W-:Y:S02]  /*2fb0*/  UMOV UR13, 0x1 ;  /* 0x00000001000d7882 */ /* 0x000fe40000000000 */
[----:B------:R-:W-:Y:S01]  /*2fc0*/  USHF.L.U32 UR13, UR13, UR14, URZ ;  /* 0x0000000e0d0d7299 */ /* 0x000fe2000800063f */
[----:B------:R-:W-:-:S05]  /*2fd0*/  LOP3.LUT R12, R12, UR16, RZ, 0xc0, !PT ;  /* 0x000000100c0c7c12 */ /* 0x000fca000f8ec0ff */
[----:B------:R-:W-:Y:S02]  /*2fe0*/  IMAD R11, R11, UR13, R12 ;  /* 0x0000000d0b0b7c24 */ /* 0x000fe4000f8e020c */
[----:B-1----:R-:W-:Y:S02]  /*2ff0*/  IMAD R13, R13, R18, UR15 ;  /* 0x0000000f0d0d7e24 */ /* 0x002fe4000f8e0212 */
[----:B------:R-:W-:Y:S02]  /*3000*/  @P1 IMAD.U32 R18, RZ, RZ, UR4 ;  /* 0x00000004ff121e24 */ /* 0x000fe4000f8e00ff */
[----:B------:R-:W-:Y:S02]  /*3010*/  @!P1 IMAD.U32 R18, RZ, RZ, UR4 ;  /* 0x00000004ff129e24 */ /* 0x000fe4000f8e00ff */
[----:B--2---:R-:W-:Y:S01]  /*3020*/  IMAD R17, R11, R16, UR11 ;  /* 0x0000000b0b117e24 */ /* 0x004fe2000f8e0210 */
[----:B------:R-:W-:Y:S01]  /*3030*/  @P1 MOV R16, R13 ;  /* 0x0000000d00101202 */ /* 0x000fe20000000f00 */
[----:B------:R-:W-:-:S02]  /*3040*/  UMOV UR11, 0x1 ;  /* 0x00000001000b7882 */ /* 0x000fc40000000000 */
[----:B------:R-:W-:Y:S01]  /*3050*/  @!P1 IMAD.MOV.U32 R16, RZ, RZ, R17 ;  /* 0x000000ffff109224 */ /* 0x000fe200078e0011 */
[----:B------:R-:W-:-:S07]  /*3060*/  @!P1 MOV R17, R13 ;  /* 0x0000000d00119202 */ /* 0x000fce0000000f00 */
.L_x_10:
[----:B------:R-:W-:-:S13]  /*3070*/  ISETP.NE.AND P1, PT, RZ, UR11, PT ;  /* 0x0000000bff007c0c */ /* 0x000fda000bf25270 */
[----:B------:R-:W-:Y:S05]  /*3080*/  @!P1 EXIT ;  /* 0x000000000000994d */ /* 0x000fea0003800000 */
[----:B------:R-:W1:Y:S02]  /*3090*/  LDC.64 R24, c[0x0][0x290] ;  /* 0x0000a400ff187b82 */ /* 0x000e640000000a00 */
[----:B-1----:R-:W-:-:S05]  /*30a0*/  IMAD.WIDE R12, R18, 0xc, R24 ;  /* 0x0000000c120c7825 */ /* 0x002fca00078e0218 */
[----:B------:R1:W5:Y:S01]  /*30b0*/  LDG.E R11, desc[UR38][R12.64+0x8] ;  /* 0x000008260c0b7981 */ /* 0x000362000c1e1900 */
[----:B------:R-:W-:Y:S01]  /*30c0*/  UISETP.NE.AND UP2, UPT, UR12, 0x2, UPT ;  /* 0x000000020c00788c */ /* 0x000fe2000bf45270 */
[----:B------:R-:W2:Y:S01]  /*30d0*/  S2UR UR58, SR_CgaCtaId ;  /* 0x00000000003a79c3 */ /* 0x000ea20000008800 */
[----:B------:R-:W-:Y:S01]  /*30e0*/  UMOV UR41, URZ ;  /* 0x0000003f00297c82 */ /* 0x000fe20008000000 */
[----:B------:R1:W-:Y:S01]  /*30f0*/  STL [R1+0x200], RZ ;  /* 0x000200ff01007387 */ /* 0x0003e20000100800 */
[----:B------:R-:W-:Y:S01]  /*3100*/  UMOV UR42, URZ ;  /* 0x0000003f002a7c82 */ /* 0x000fe20008000000 */
[----:B------:R-:W-:Y:S02]  /*3110*/  SHF.R.S32.HI R19, RZ, 0x1f, R18 ;  /* 0x0000001fff137819 */ /* 0x000fe40000011412 */
[----:B------:R-:W-:-:S13]  /*3120*/  PLOP3.LUT P1, PT, PT, PT, UP2, 0x80, 0x0 ;  /* 0x000000000000781c */ /* 0x000fda0003f2f028 */
[----:B-1----:R-:W-:Y:S05]  /*3130*/  @P1 BRA `(.L_x_24) ;  /* 0x0000000000941947 */ /* 0x002fea0003800000 */
[----:B------:R-:W-:-:S04]  /*3140*/  ULOP3.LUT UR11, UR59, 0x1, URZ, 0xfc, !UPT ;  /* 0x000000013b0b7892 */ /* 0x000fc8000f8efc3f */
[----:B------:R-:W-:-:S06]  /*3150*/  UISETP.NE.AND UP2, UPT, UR11, 0x3, UPT ;  /* 0x000000030b00788c */ /* 0x000fcc000bf45270 */
[----:B------:R-:W-:-:S13]  /*3160*/  PLOP3.LUT P2, PT, PT, PT, UP2, 0x80, 0x0 ;  /* 0x000000000000781c */ /* 0x000fda0003f4f028 */
[----:B------:R-:W-:Y:S05]  /*3170*/  @!P2 BRA `(.L_x_25) ;  /* 0x000000000004a947 */ /* 0x000fea0003800000 */
[----:B--2---:R-:W-:Y:S01]  /*3180*/  BPT.TRAP 0x1 ;  /* 0x000000040000795c */ /* 0x004fe20000300000 */
.L_x_25:
[----:B------:R-:W-:Y:S01]  /*3190*/  UMOV UR11, 0x400 ;  /* 0x00000400000b7882 */ /* 0x000fe20000000000 */
[----:B------:R-:W-:Y:S01]  /*31a0*/  SHF.L.U32 R12, RZ, 0x1f, RZ ;  /* 0x0000001fff0c7819 */ /* 0x000fe200000006ff */
[----:B--2---:R-:W-:-:S09]  /*31b0*/  ULEA UR11, UR58, UR11, 0x18 ;  /* 0x0000000b3a0b7291 */ /* 0x004fd2000f8ec03f */
[----:B------:R-:W1:Y:S02]  /*31c0*/  SYNCS.PHASECHK.TRANS64.TRYWAIT P1, [UR11+0x34400], R12 ;  /* 0x0344000cff0075a7 */ /* 0x000e64000802014b */
[----:B-1----:R-:W-:Y:S05]  /*31d0*/  @!P1 BRA `(.L_x_26) ;  /* 0x0000012c00089947 */ /* 0x002fea0003800000 */
.L_x_366:
[----:B------:R-:W2:Y:S01]  /*31e0*/  LDS.128 R16, [UR11+0x34570] ;  /* 0x0345700bff107984 */ /* 0x000ea20008000c00 */
[----:B------:R-:W-:Y:S01]  /*31f0*/  @!PT LDS RZ, [RZ] ;  /* 0x00000000fffff984 */ /* 0x000fe20000000800 */
[----:B------:R-:W-:Y:S01]  /*3200*/  @!PT LDS RZ, [RZ] ;  /* 0x00000000fffff984 */ /* 0x000fe20000000800 */
[----:B------:R-:W-:Y:S01]  /*3210*/  @!PT LDS RZ, [RZ] ;  /* 0x00000000fffff984 */ /* 0x000fe20000000800 */
[----:B------:R-:W-:Y:S01]  /*3220*/  @!PT LDS RZ, [RZ] ;  /* 0x00000000fffff984 */ /* 0x000fe20000000800 */
[----:B------:R3:W-:Y:S06]  /*3230*/  MEMBAR.ALL.CTA ;  /* 0x0000000000007992 */ /* 0x0007ec0000008000 */
[----:B---3--:R-:W3:Y:S01]  /*3240*/  FENCE.VIEW.ASYNC.S ;  /* 0x00000000000073c6 */ /* 0x008ee20000000000 */
[----:B------:R-:W-:Y:S05]  /*3250*/  @!P2 BRA `(.L_x_27) ;  /* 0x000000000004a947 */ /* 0x000fea0003800000 */
[----:B------:R-:W-:Y:S01]  /*3260*/  BPT.TRAP 0x1 ;  /* 0x000000040000795c */ /* 0x000fe20000300000 */
.L_x_27:
[----:B------:R-:W-:Y:S01]  /*3270*/  UIADD3 UR11, UR11, 0x34440, URZ ;  /* 0x000344400b0b7890 */ /* 0x000fe2000fffe03f */
[----:B--2---:R-:W-:-:S03]  /*3280*/  ISETP.NE.AND P1, PT, R19, RZ, PT ;  /* 0x000000ff1300720c */ /* 0x004fc60003f25270 */
[----:B------:R-:W-:-:S09]  /*3290*/  UPRMT UR11, UR58, 0x654, UR11 ;  /* 0x000006543a0b7896 */ /* 0x000fd2000800000b */
[----:B---3--:R-:W-:Y:S01]  /*32a0*/  SYNCS.ARRIVE.TRANS64.RED.A1T0 RZ, [UR11], RZ ;  /* 0x000000ffffff79a7 */ /* 0x008fe2000810040b */
[----:B------:R-:W-:Y:S05]  /*32b0*/  @!P1 EXIT ;  /* 0x000000000000994d */ /* 0x000fea0003800000 */
[----:B-1----:R-:W-:Y:S01]  /*32c0*/  IMAD.WIDE R12, R18, 0xc, R24 ;  /* 0x0000000c120c7825 */ /* 0x002fe200078e0218 */
[----:B-----5:R-:W-:-:S04]  /*32d0*/  R2UR UR11, R11 ;  /* 0x000000000b0b72ca */ /* 0x020fc800000e0000 */
[----:B------:R1:W5:Y:S01]  /*32e0*/  LDG.E R11, desc[UR38][R12.64+0x8] ;  /* 0x000008260c0b7981 */ /* 0x000362000c1e1900 */
[----:B------:R-:W-:-:S08]  /*32f0*/  SHF.R.S32.HI R19, RZ, 0x1f, R18 ;  /* 0x0000001fff137819 */ /* 0x000fd00000011412 */
[----:B------:R-:W-:Y:S01]  /*3300*/  UIADD3 UR11, UR11, 0x3f, URZ ;  /* 0x0000003f0b0b7890 */ /* 0x000fe2000fffe03f */
[----:B-1----:R-:W-:-:S03]  /*3310*/  IMAD.MOV.U32 R12, RZ, RZ, 0x1 ;  /* 0x00000001ff0c7424 */ /* 0x002fc600078e00ff */
[----:B------:R-:W-:Y:S02]  /*3320*/  USHF.R.S32.HI UR13, URZ, 0x1f, UR11 ;  /* 0x0000001f3f0d7899 */ /* 0x000fe4000801140b */
[----:B------:R1:W-:Y:S02]  /*3330*/  STL [R1+0x200], R12 ;  /* 0x0002000c01007387 */ /* 0x0003e40000100800 */
[----:B------:R-:W-:-:S04]  /*3340*/  ULEA.HI UR13, UR13, UR11, URZ, 0x6 ;  /* 0x0000000b0d0d7291 */ /* 0x000fc8000f8f303f */
[----:B------:R-:W-:-:S04]  /*3350*/  USHF.R.S32.HI UR13, URZ, 0x6, UR13 ;  /* 0x000000063f0d7899 */ /* 0x000fc8000801140d */
[----:B------:R-:W-:Y:S02]  /*3360*/  USHF.R.U32.HI UR42, URZ, 0x3, UR13 ;  /* 0x000000033f2a7899 */ /* 0x000fe4000801160d */
[----:B------:R-:W-:Y:S02]  /*3370*/  ULOP3.LUT UR41, UR13, 0x7, URZ, 0xc0, !UPT ;  /* 0x000000070d297892 */ /* 0x000fe4000f8ec03f */
[----:B-1----:R-:W-:-:S12]  /*3380*/  ULOP3.LUT UR42, UR42, 0x1, URZ, 0xc0, !UPT ;  /* 0x000000012a2a7892 */ /* 0x002fd8000f8ec03f */
.L_x_24:
[----:B------:R-:W-:-:S04]  /*3390*/  IMAD.WIDE.U32 R24, R18, 0xc, R24 ;  /* 0x0000000c12187825 */ /* 0x000fc800078e0018 */
[----:B------:R-:W-:-:S04]  /*33a0*/  IMAD R13, R19, 0xc, RZ ;  /* 0x0000000c130d7824 */ /* 0x000fc800078e02ff */
[----:B------:R-:W-:-:S05]  /*33b0*/  IMAD.IADD R25, R25, 0x1, R13 ;  /* 0x0000000119197824 */ /* 0x000fca00078e020d */
[----:B------:R1:W5:Y:S04]  /*33c0*/  LDG.E R19, desc[UR38][R24.64+0x4] ;  /* 0x0000042618137981 */ /* 0x000368000c1e1900 */
[----:B------:R1:W5:Y:S01]  /*33d0*/  LDG.E R13, desc[UR38][R24.64] ;  /* 0x00000026180d7981 */ /* 0x000362000c1e1900 */
[----:B------:R-:W-:-:S13]  /*33e0*/  PLOP3.LUT P1, PT, PT, PT, UP1, 0x80, 0x0 ;  /* 0x000000000000781c */ /* 0x000fda0003f2f018 */
[----:B-1----:R-:W-:Y:S05]  /*33f0*/  @!P1 BRA `(.L_x_28) ;  /* 0x000000c0008c9947 */ /* 0x002fea0003800000 */
[----:B------:R-:W-:-:S06]  /*3400*/  UISETP.GT.U32.AND UP0, UPT, UR18, 0x1, UPT ;  /* 0x000000011200788c */ /* 0x000fcc000bf04070 */
[----:B------:R-:W-:-:S13]  /*3410*/  PLOP3.LUT P0, PT, PT, PT, UP0, 0x80, 0x0 ;  /* 0x000000000000781c */ /* 0x000fda0003f0f008 */
[----:B--2---:R-:W-:Y:S05]  /*3420*/  @P0 EXIT ;  /* 0x000000000000094d */ /* 0x004fea0003800000 */
.L_x_29:
[----:B------:R-:W-:-:S08]  /*3430*/  NOP ;  /* 0x0000000000007918 */ /* 0x000fd00000000000 */
[----:B------:R-:W1:Y:S02]  /*3440*/  USETMAXREG.TRY_ALLOC.CTAPOOL UP0, 0xe8 ;  /* 0x000000e8000079c8 */ /* 0x000e640008000600 */
[----:B-1----:R-:W-:-:S13]  /*3450*/  PLOP3.LUT P0, PT, PT, PT, UP0, 0x80, 0x0 ;  /* 0x000000000000781c */ /* 0x002fda0003f0f008 */
[----:B------:R-:W-:Y:S05]  /*3460*/  @!P0 BRA `(.L_x_29) ;  /* 0xfffffffc00f08947 */ /* 0x000fea000383ffff */
[----:B------:R-:W1:Y:S01]  /*3470*/  SHFL.IDX PT, R14, R14, RZ, 0x1f ;  /* 0x00001fff0e0e7589 */ /* 0x000e6200000e0000 */
[----:B------:R-:W2:Y:S01]  /*3480*/  S2UR UR4, SR_CTAID.Y ;  /* 0x00000000000479c3 */ /* 0x000ea20000002600 */
[----:B------:R-:W-:Y:S01]  /*3490*/  UMOV UR36, URZ ;  /* 0x0000003f00247c82 */ /* 0x000fe20008000000 */
[----:B------:R-:W-:Y:S01]  /*34a0*/  UMOV UR37, URZ ;  /* 0x0000003f00257c82 */ /* 0x000fe20008000000 */
[----:B-1----:R-:W-:Y:S01]  /*34b0*/  LOP3.LUT P0, RZ, R14, 0x3, RZ, 0xc0, !PT ;  /* 0x000000030eff7812 */ /* 0x002fe2000780c0ff */
[----:B--2---:R-:W-:-:S12]  /*34c0*/  UIMAD UR4, UR4, UR60, UR53 ;  /* 0x0000003c040472a4 */ /* 0x004fd8000f8e0235 */
[----:B------:R-:W-:Y:S05]  /*34d0*/  @P0 BRA `(.L_x_30) ;  /* 0x0000000000a40947 */ /* 0x000fea0003800000 */
[----:B------:R-:W-:Y:S01]  /*34e0*/  ELECT P0, URZ, PT ;  /* 0x00000000003f782f */ /* 0x000fe20003800000 */
[----:B------:R-:W-:-:S12]  /*34f0*/  BSSY B0, `(.L_x_31) ;  /* 0x0000020000007945 */ /* 0x000fd80003800000 */
[----:B------:R-:W-:Y:S05]  /*3500*/  @!P0 BRA `(.L_x_32) ;  /* 0x0000000000788947 */ /* 0x000fea0003800000 */
[----:B------:R-:W1:Y:S01]  /*3510*/  S2UR UR6, SR_CgaCtaId ;  /* 0x00000000000679c3 */ /* 0x000e620000008800 */
[----:B------:R-:W-:Y:S01]  /*3520*/  UISETP.NE.AND UP0, UPT, UR12, 0x1, UPT ;  /* 0x000000010c00788c */ /* 0x000fe2000bf05270 */
[----:B------:R-:W-:-:S06]  /*3530*/  UMOV UR5, 0x400 ;  /* 0x0000040000057882 */ /* 0x000fcc0000000000 */
[----:B------:R-:W2:Y:S08]  /*3540*/  LDC.64 R4, c[0x0][0x700] ;  /* 0x0001c000ff047b82 */ /* 0x000eb00000000a00 */
[----:B----4-:R-:W2:Y:S08]  /*3550*/  LDC.64 R6, c[0x0][0x708] ;  /* 0x0001c200ff067b82 */ /* 0x010eb00000000a00 */
[----:B-----5:R-:W3:Y:S01]  /*3560*/  LDC.64 R8, c[0x0][0x710] ;  /* 0x0001c400ff087b82 */ /* 0x020ee20000000a00 */
[----:B-1----:R-:W-:-:S04]  /*3570*/  ULEA UR5, UR6, UR5, 0x18 ;  /* 0x0000000506057291 */ /* 0x002fc8000f8ec03f */
[----:B------:R-:W-:Y:S02]  /*3580*/  UIADD3 UR6, UR5, 0x80, URZ ;  /* 0x0000008005067890 */ /* 0x000fe4000fffe03f */
[----:B------:R-:W-:Y:S01]  /*3590*/  @!UP0 UIADD3 UR6, UR5, URZ, URZ ;  /* 0x0000003f05068290 */ /* 0x000fe2000fffe03f */
[----:B------:R-:W3:Y:S08]  /*35a0*/  LDC.64 R10, c[0x0][0x718] ;  /* 0x0001c600ff0a7b82 */ /* 0x000ef00000000a00 */
[----:B------:R-:W1:Y:S01]  /*35b0*/  LDC.64 R24, c[0x0][0x720] ;  /* 0x0001c800ff187b82 */ /* 0x000e620000000a00 */
[----:B--2---:R2:W-:Y:S07]  /*35c0*/  STS.128 [UR6+0x34780], R4 ;  /* 0x03478004ff007988 */ /* 0x0045ee0008000c06 */
[----:B------:R-:W1:Y:S08]  /*35d0*/  LDC.64 R26, c[0x0][0x728] ;  /* 0x0001ca00ff1a7b82 */ /* 0x000e700000000a00 */
[----:B------:R-:W4:Y:S01]  /*35e0*/  LDC.64 R28, c[0x0][0x730] ;  /* 0x0001cc00ff1c7b82 */ /* 0x000f220000000a00 */
[----:B---3--:R2:W-:Y:S07]  /*35f0*/  STS.128 [UR6+0x34790], R8 ;  /* 0x03479008ff007988 */ /* 0x0085ee0008000c06 */
[----:B------:R-:W4:Y:S08]  /*3600*/  LDC.64 R30, c[0x0][0x738] ;  /* 0x0001ce00ff1e7b82 */ /* 0x000f300000000a00 */
[----:B------:R-:W3:Y:S01]  /*3610*/  LDC.64 R32, c[0x0][0x740] ;  /* 0x0001d000ff207b82 */ /* 0x000ee20000000a00 */
[----:B-1----:R2:W-:Y:S07]  /*3620*/  STS.128 [UR6+0x347a0], R24 ;  /* 0x0347a018ff007988 */ /* 0x0025ee0008000c06 */
[----:B------:R-:W3:Y:S08]  /*3630*/  LDC.64 R34, c[0x0][0x748] ;  /* 0x0001d200ff227b82 */ /* 0x000ef00000000a00 */
[----:B------:R-:W1:Y:S01]  /*3640*/  LDC.64 R36, c[0x0][0x750] ;  /* 0x0001d400ff247b82 */ /* 0x000e620000000a00 */
[----:B----4-:R2:W-:Y:S07]  /*3650*/  STS.128 [UR6+0x347b0], R28 ;  /* 0x0347b01cff007988 */ /* 0x0105ee0008000c06 */
[----:B------:R-:W1:Y:S08]  /*3660*/  LDC.64 R38, c[0x0][0x758] ;  /* 0x0001d600ff267b82 */ /* 0x000e700000000a00 */
[----:B------:R-:W4:Y:S01]  /*3670*/  LDC.64 R40, c[0x0][0x760] ;  /* 0x0001d800ff287b82 */ /* 0x000f220000000a00 */
[----:B---3--:R2:W-:Y:S07]  /*3680*/  STS.128 [UR6+0x347c0], R32 ;  /* 0x0347c020ff007988 */ /* 0x0085ee0008000c06 */
[----:B------:R-:W4:Y:S08]  /*3690*/  LDC.64 R42, c[0x0][0x768] ;  /* 0x0001da00ff2a7b82 */ /* 0x000f300000000a00 */
[----:B------:R-:W3:Y:S01]  /*36a0*/  LDC.64 R44, c[0x0][0x770] ;  /* 0x0001dc00ff2c7b82 */ /* 0x000ee20000000a00 */
[----:B-1----:R2:W-:Y:S07]  /*36b0*/  STS.128 [UR6+0x347d0], R36 ;  /* 0x0347d024ff007988 */ /* 0x0025ee0008000c06 */
[----:B------:R-:W3:Y:S01]  /*36c0*/  LDC.64 R46, c[0x0][0x778] ;  /* 0x0001de00ff2e7b82 */ /* 0x000ee20000000a00 */
[----:B----4-:R2:W-:Y:S04]  /*36d0*/  STS.128 [UR6+0x347e0], R40 ;  /* 0x0347e028ff007988 */ /* 0x0105e80008000c06 */
[----:B---3--:R2:W-:Y:S02]  /*36e0*/  STS.128 [UR6+0x347f0], R44 ;  /* 0x0347f02cff007988 */ /* 0x0085e40008000c06 */
.L_x_32:
[----:B------:R-:W-:Y:S05]  /*36f0*/  BSYNC B0 ;  /* 0x0000000000007941 */ /* 0x000fea0003800000 */
.L_x_31:
[----:B------:R-:W-:Y:S01]  /*3700*/  UISETP.NE.AND UP0, UPT, UR12, 0x1, UPT ;  /* 0x000000010c00788c */ /* 0x000fe2000bf05270 */
[----:B------:R-:W-:Y:S01]  /*3710*/  NOP ;  /* 0x0000000000007918 */ /* 0x000fe20000000000 */
[----:B------:R-:W-:Y:S01]  /*3720*/  ULDC UR5, c[0x0][0x884] ;  /* 0x0002210000057ab9 */ /* 0x000fe20000000800 */
[----:B------:R-:W-:Y:S01]  /*3730*/  ULDC.64 UR36, c[0x0][0x800] ;  /* 0x0002000000247ab9 */ /* 0x000fe20000000a00 */
[----:B------:R-:W-:-:S04]  /*3740*/  USEL UR5, UR5, URZ, UP0 ;  /* 0x0000003f05057287 */ /* 0x000fc80008000000 */
[----:B------:R-:W-:-:S04]  /*3750*/  UIADD3 UR5, UR4, UR5, URZ ;  /* 0x0000000504057290 */ /* 0x000fc8000fffe03f */
[----:B------:R-:W-:-:S12]  /*3760*/  UIMAD.WIDE UR36, UR5, 0x80, UR36 ;  /* 0x00000080052478a5 */ /* 0x000fd8000f8e0224 */
.L_x_30:
[----:B------:R-:W-:-:S13]  /*3770*/  ISETP.NE.AND P0, PT, RZ, UR43, PT ;  /* 0x0000002bff007c0c */ /* 0x000fda000bf05270 */
[----:B------:R-:W-:Y:S05]  /*3780*/  @P0 BRA `(.L_x_33) ;  /* 0x00000004000c0947 */ /* 0x000fea0003800000 */
[----:B------:R-:W-:Y:S01]  /*3790*/  ELECT P0, URZ, PT ;  /* 0x00000000003f782f */ /* 0x000fe20003800000 */
[----:B------:R-:W-:-:S12]  /*37a0*/  BSSY B0, `(.L_x_34) ;  /* 0x000002c000007945 */ /* 0x000fd80003800000 */
[----:B------:R-:W-:Y:S05]  /*37b0*/  @!P0 BRA `(.L_x_35) ;  /* 0x0000000000a88947 */ /* 0x000fea0003800000 */
[----:B--2-4-:R-:W1:Y:S08]  /*37c0*/  LDC.64 R6, c[0x0][0x820] ;  /* 0x00020800ff067b82 */ /* 0x014e700000000a00 */
[----:B------:R-:W2:Y:S01]  /*37d0*/  LDC.64 R4, c[0x0][0x818] ;  /* 0x00020600ff047b82 */ /* 0x000ea20000000a00 */
[----:B-1----:R-:W-:-:S06]  /*37e0*/  IMAD.WIDE R6, R18, 0x8, R6 ;  /* 0x0000000812067825 */ /* 0x002fcc00078e0206 */
[----:B------:R-:W3:Y:S01]  /*37f0*/  LDG.E.64 R6, desc[UR38][R6.64] ;  /* 0x0000002606067981 */ /* 0x000ee2000c1e1b00 */
[----:B--2---:R-:W-:-:S06]  /*3800*/  IMAD.WIDE R4, R18, 0x8, R4 ;  /* 0x0000000812047825 */ /* 0x004fcc00078e0204 */
[----:B------:R-:W2:Y:S01]  /*3810*/  LDG.E.64 R4, desc[UR38][R4.64] ;  /* 0x0000002604047981 */ /* 0x000ea2000c1e1b00 */
[----:B------:R-:W1:Y:S01]  /*3820*/  S2UR UR5, SR_CgaCtaId ;  /* 0x00000000000579c3 */ /* 0x000e620000008800 */
[----:B------:R-:W-:Y:S01]  /*3830*/  UISETP.NE.AND UP0, UPT, UR12, 0x1, UPT ;  /* 0x000000010c00788c */ /* 0x000fe2000bf05270 */
[----:B-----5:R-:W-:Y:S01]  /*3840*/  IADD3 R9, R19, -0x1, RZ ;  /* 0xffffffff13097810 */ /* 0x020fe20007ffe0ff */
[----:B------:R-:W-:Y:S01]  /*3850*/  UMOV UR4, 0x400 ;  /* 0x0000040000047882 */ /* 0x000fe20000000000 */
[----:B------:R-:W-:Y:S01]  /*3860*/  CS2R R10, SRZ ;  /* 0x00000000000a7805 */ /* 0x000fe2000001ff00 */
[----:B-1----:R-:W-:-:S04]  /*3870*/  ULEA UR4, UR5, UR4, 0x18 ;  /* 0x0000000405047291 */ /* 0x002fc8000f8ec03f */
[----:B------:R-:W-:-:S03]  /*3880*/  UIADD3 UR5, UR4, 0x80, URZ ;  /* 0x0000008004057890 */ /* 0x000fc6000fffe03f */
[----:B------:R-:W-:-:S04]  /*3890*/  @!UP0 UIADD3 UR5, UR4, URZ, URZ ;  /* 0x0000003f04058290 */ /* 0x000fc8000fffe03f */
[----:B------:R-:W-:-:S05]  /*38a0*/  UIADD3 UR4, UR5, 0x34780, URZ ;  /* 0x0003478005047890 */ /* 0x000fca000fffe03f */
[----:B------:R-:W1:Y:S01]  /*38b0*/  LDS R0, [UR5+0x3479c] ;  /* 0x03479c05ff007984 */ /* 0x000e620008000800 */
[----:B------:R-:W-:-:S03]  /*38c0*/  MOV R14, UR4 ;  /* 0x00000004000e7c02 */ /* 0x000fc60008000f00 */
[----:B------:R-:W-:Y:S01]  /*38d0*/  STS [UR5+0x347b0], RZ ;  /* 0x0347b0ffff007988 */ /* 0x000fe20008000805 */
[----:B------:R-:W-:-:S05]  /*38e0*/  SHF.R.U64 R14, R14, 0x4, RZ ;  /* 0x000000040e0e7819 */ /* 0x000fca00000012ff */
[----:B------:R-:W-:Y:S04]  /*38f0*/  STS [UR5+0x34790], R14 ;  /* 0x0347900eff007988 */ /* 0x000fe80008000805 */
[----:B------:R-:W-:Y:S01]  /*3900*/  STS [UR5+0x34794], R14 ;  /* 0x0347940eff007988 */ /* 0x000fe20008000805 */
[----:B---3--:R-:W-:-:S04]  /*3910*/  SHF.L.U64.HI R21, R6, 0x1, R7 ;  /* 0x0000000106157819 */ /* 0x008fc80000010207 */
[----:B------:R-:W-:-:S04]  /*3920*/  LOP3.LUT R21, R21, 0x1fffffff, RZ, 0xc0, !PT ;  /* 0x1fffffff15157812 */ /* 0x000fc800078ec0ff */
[----:B------:R-:W-:Y:S01]  /*3930*/  SHF.R.U32.HI R7, RZ, 0x4, R21 ;  /* 0x00000004ff077819 */ /* 0x000fe20000011615 */
[----:B--2---:R-:W-:Y:S03]  /*3940*/  STS.64 [UR5+0x34780], R4 ;  /* 0x03478004ff007988 */ /* 0x004fe60008000a05 */
[----:B-1----:R-:W-:-:S05]  /*3950*/  LOP3.LUT R0, R0, 0xf, R7, 0xb8, !PT ;  /* 0x0000000f00007812 */ /* 0x002fca00078eb807 */
[----:B------:R1:W-:Y:S04]  /*3960*/  STS [UR5+0x3479c], R0 ;  /* 0x03479c00ff007988 */ /* 0x0003e80008000805 */
[----:B------:R-:W2:Y:S01]  /*3970*/  LDS R7, [UR5+0x3479c] ;  /* 0x03479c05ff077984 */ /* 0x000ea20008000800 */
[----:B-1----:R-:W-:-:S05]  /*3980*/  IMAD.SHL.U32 R0, R6, 0x2, RZ ;  /* 0x0000000206007824 */ /* 0x002fca00078e00ff */
[----:B------:R-:W-:-:S04]  /*3990*/  LOP3.LUT R0, R0, 0xfffffffe, RZ, 0xc0, !PT ;  /* 0xfffffffe00007812 */ /* 0x000fc800078ec0ff */
[----:B------:R-:W-:-:S05]  /*39a0*/  SHF.R.U64 R0, R0, 0x4, R21 ;  /* 0x0000000400007819 */ /* 0x000fca0000001215 */
[----:B------:R-:W-:Y:S01]  /*39b0*/  STS [UR5+0x3478c], R0 ;  /* 0x03478c00ff007988 */ /* 0x000fe20008000805 */
[----:B--2---:R-:W-:-:S05]  /*39c0*/  LOP3.LUT R7, R7, 0xf0, RZ, 0xb8, !PT ;  /* 0x000000f007077812 */ /* 0x004fca00078eb8ff */
[----:B------:R-:W-:Y:S04]  /*39d0*/  STS [UR5+0x3479c], R7 ;  /* 0x03479c07ff007988 */ /* 0x000fe80008000805 */
[----:B------:R-:W1:Y:S02]  /*39e0*/  LDS R8, [UR5+0x3479c] ;  /* 0x03479c05ff087984 */ /* 0x000e640008000800 */
[----:B-1----:R-:W-:Y:S01]  /*39f0*/  LOP3.LUT R15, R8, 0xf00, RZ, 0xb8, !PT ;  /* 0x00000f00080f7812 */ /* 0x002fe200078eb8ff */
[----:B------:R-:W-:-:S04]  /*3a00*/  VIADD R8, R13, 0xffffffff ;  /* 0xffffffff0d087836 */ /* 0x000fc80000000000 */
[----:B------:R-:W-:Y:S04]  /*3a10*/  STS.64 [UR5+0x34798], R14 ;  /* 0x0347980eff007988 */ /* 0x000fe80008000a05 */
[----:B------:R-:W1:Y:S04]  /*3a20*/  LDS R12, [UR5+0x3479c] ;  /* 0x03479c05ff0c7984 */ /* 0x000e680008000800 */
[----:B------:R3:W-:Y:S01]  /*3a30*/  STS.128 [UR5+0x347a0], R8 ;  /* 0x0347a008ff007988 */ /* 0x0007e20008000c05 */
[----:B-1----:R-:W-:-:S05]  /*3a40*/  LOP3.LUT R12, R12, 0xf000, RZ, 0xb8, !PT ;  /* 0x0000f0000c0c7812 */ /* 0x002fca00078eb8ff */
[----:B------:R3:W-:Y:S02]  /*3a50*/  STS [UR5+0x3479c], R12 ;  /* 0x03479c0cff007988 */ /* 0x0007e40008000805 */
.L_x_35:
[----:B------:R-:W-:Y:S05]  /*3a60*/  BSYNC B0 ;  /* 0x0000000000007941 */ /* 0x000fea0003800000 */
.L_x_34:
[----:B------:R-:W-:Y:S01]  /*3a70*/  ELECT P0, URZ, PT ;  /* 0x00000000003f782f */ /* 0x000fe20003800000 */
[----:B------:R-:W-:Y:S01]  /*3a80*/  NOP ;  /* 0x0000000000007918 */ /* 0x000fe20000000000 */
[----:B------:R-:W-:Y:S11]  /*3a90*/  BSSY B0, `(.L_x_36) ;  /* 0x0000004000007945 */ /* 0x000ff60003800000 */
[----:B------:R-:W-:Y:S05]  /*3aa0*/  @!P0 BRA `(.L_x_37) ;  /* 0x0000000000088947 */ /* 0x000fea0003800000 */
[----:B------:R0:W-:Y:S01]  /*3ab0*/  UTMACMDFLUSH ;  /* 0x00000000000079b7 */ /* 0x0001e20000000000 */
[----:B------:R-:W-:-:S04]  /*3ac0*/  DEPBAR.LE SB0, 0x0 ;  /* 0x000080000000791a */ /* 0x000fc80000000000 */
.L_x_37:
[----:B------:R-:W-:Y:S05]  /*3ad0*/  BSYNC B0 ;  /* 0x0000000000007941 */ /* 0x000fea0003800000 */
.L_x_36:
[----:B------:R-:W1:Y:S01]  /*3ae0*/  S2UR UR5, SR_CgaCtaId ;  /* 0x00000000000579c3 */ /* 0x000e620000008800 */
[----:B-----5:R-:W2:Y:S01]  /*3af0*/  S2R R0, SR_LANEID ;  /* 0x0000000000007919 */ /* 0x020ea20000000000 */
[----:B------:R-:W-:Y:S01]  /*3b00*/  UISETP.NE.AND UP0, UPT, UR12, 0x1, UPT ;  /* 0x000000010c00788c */ /* 0x000fe2000bf05270 */
[----:B------:R-:W-:Y:S02]  /*3b10*/  UMOV UR4, 0x400 ;  /* 0x0000040000047882 */ /* 0x000fe40000000000 */
[----:B-1----:R-:W-:-:S04]  /*3b20*/  ULEA UR4, UR5, UR4, 0x18 ;  /* 0x0000000405047291 */ /* 0x002fc8000f8ec03f */
[----:B------:R-:W-:-:S04]  /*3b30*/  UIADD3 UR5, UR4, 0x80, URZ ;  /* 0x0000008004057890 */ /* 0x000fc8000fffe03f */
[----:B------:R-:W-:Y:S01]  /*3b40*/  @!UP0 UIADD3 UR5, UR4, URZ, URZ ;  /* 0x0000003f04058290 */ /* 0x000fe2000fffe03f */
[----:B--2---:R-:W-:-:S05]  /*3b50*/  IMAD.SHL.U32 R0, R0, 0x4, RZ ;  /* 0x0000000400007824 */ /* 0x004fca00078e00ff */
[----:B------:R-:W-:Y:S01]  /*3b60*/  IMAD.U32 R5, RZ, RZ, UR5 ;  /* 0x00000005ff057e24 */ /* 0x000fe2000f8e00ff */
[----:B------:R-:W-:-:S04]  /*3b70*/  IADD3 R4, P0, R0, UR36, RZ ;  /* 0x0000002400047c10 */ /* 0x000fc8000ff1e0ff */
[----:B----4-:R-:W-:Y:S02]  /*3b80*/  IADD3 R6, R0, 0x34780, R5 ;  /* 0x0003478000067810 */ /* 0x010fe40007ffe005 */
[----:B------:R-:W-:-:S03]  /*3b90*/  IADD3.X R5, RZ, UR37, RZ, P0, !PT ;  /* 0x00000025ff057c10 */ /* 0x000fc600087fe4ff */
[----:B------:R-:W1:Y:S04]  /*3ba0*/  LDS R7, [R6] ;  /* 0x0000000006077984 */ /* 0x000e680000000800 */
[----:B-1----:R1:W5:Y:S02]  /*3bb0*/  ATOMG.E.EXCH.STRONG.GPU PT, RZ, [R4], R7 ;  /* 0x0000000704ff73a8 */ /* 0x00236400041ee100 */
.L_x_33:
[----:B-----5:R-:W-:Y:S01]  /*3bc0*/  IMAD.SHL.U32 R0, R158, 0x40, RZ ;  /* 0x000000409e007824 */ /* 0x020fe200078e00ff */
[-C--:B-12---:R-:W-:Y:S01]  /*3bd0*/  LEA.HI R5, R3, R158.reuse, RZ, 0x5 ;  /* 0x0000009e03057211 */ /* 0x086fe200078f28ff */
[----:B------:R-:W1:Y:S01]  /*3be0*/  S2UR UR57, SR_CgaCtaId ;  /* 0x00000000003979c3 */ /* 0x000e620000008800 */
[----:B------:R-:W-:Y:S01]  /*3bf0*/  IMAD.SHL.U32 R2, R2, 0x8, RZ ;  /* 0x0000000802027824 */ /* 0x000fe200078e00ff */
[----:B------:R-:W-:Y:S01]  /*3c00*/  UISETP.NE.AND UP1, UPT, UR12, 0x1, UPT ;  /* 0x000000010c00788c */ /* 0x000fe2000bf25270 */
[----:B------:R-:W-:Y:S01]  /*3c10*/  LOP3.LUT R4, R0, 0x40, RZ, 0xc0, !PT ;  /* 0x0000004000047812 */ /* 0x000fe200078ec0ff */
[----:B------:R-:W-:Y:S01]  /*3c20*/  UISETP.NE.AND UP0, UPT, UR18, URZ, UPT ;  /* 0x0000003f1200728c */ /* 0x000fe2000bf05270 */
[----:B------:R-:W-:Y:S01]  /*3c30*/  SHF.R.U32.HI R5, RZ, 0x1, R5 ;  /* 0x00000001ff057819 */ /* 0x000fe20000011605 */
[----:B------:R-:W-:Y:S01]  /*3c40*/  UMOV UR50, 0x400 ;  /* 0x0000040000327882 */ /* 0x000fe20000000000 */
[-C--:B------:R-:W-:Y:S01]  /*3c50*/  LEA.HI R0, R158, R158.reuse, RZ, 0x1 ;  /* 0x0000009e9e007211 */ /* 0x080fe200078f08ff */
[----:B------:R-:W-:Y:S01]  /*3c60*/  USEL UR4, URZ, 0x1, UP0 ;  /* 0x000000013f047887 */ /* 0x000fe20008000000 */
[----:B------:R-:W-:Y:S01]  /*3c70*/  LOP3.LUT R5, R4, 0x30, R5, 0xf8, !PT ;  /* 0x0000003004057812 */ /* 0x000fe200078ef805 */
[----:B------:R-:W-:Y:S01]  /*3c80*/  USHF.L.U32 UR47, UR18, 0x3, URZ ;  /* 0x00000003122f7899 */ /* 0x000fe2000800063f */
[----:B------:R-:W-:Y:S01]  /*3c90*/  SHF.R.S32.HI R0, RZ, 0x1, R0 ;  /* 0x00000001ff007819 */ /* 0x000fe20000011400 */
[----:B------:R-:W-:Y:S01]  /*3ca0*/  IMAD.MOV.U32 R7, RZ, RZ, 0x1 ;  /* 0x00000001ff077424 */ /* 0x000fe200078e00ff */
[----:B------:R-:W-:Y:S01]  /*3cb0*/  LOP3.LUT R2, R5, 0x8, R2, 0xf8, !PT ;  /* 0x0000000805027812 */ /* 0x000fe200078ef802 */
[----:B------:R-:W-:Y:S01]  /*3cc0*/  ULOP3.LUT UR54, UR47, 0x8, URZ, 0xc0, !UPT ;  /* 0x000000082f367892 */ /* 0x000fe2000f8ec03f */
[----:B------:R-:W-:Y:S01]  /*3cd0*/  LEA.HI R5, R3, R158, RZ, 0x4 ;  /* 0x0000009e03057211 */ /* 0x000fe200078f20ff */
[----:B------:R-:W-:Y:S01]  /*3ce0*/  VIADD R158, R158, 0x1f ;  /* 0x0000001f9e9e7836 */ /* 0x000fe20000000000 */
[----:B------:R-:W-:Y:S01]  /*3cf0*/  SHF.L.U32 R0, R0, 0x7, RZ ;  /* 0x0000000700007819 */ /* 0x000fe200000006ff */
[----:B------:R-:W-:Y:S01]  /*3d00*/  IMAD.MOV.U32 R152, RZ, RZ, RZ ;  /* 0x000000ffff987224 */ /* 0x000fe200078e00ff */
[----:B----4-:R-:W-:Y:S01]  /*3d10*/  SHF.R.S32.HI R6, RZ, 0x4, R5 ;  /* 0x00000004ff067819 */ /* 0x010fe20000011405 */
[----:B------:R-:W-:Y:S01]  /*3d20*/  ULOP3.LUT UR48, UR40, 0x1, URZ, 0xfc, !UPT ;  /* 0x0000000128307892 */ /* 0x000fe2000f8efc3f */
[----:B------:R-:W-:Y:S01]  /*3d30*/  LOP3.LUT R3, R0, 0x180, RZ, 0xc0, !PT ;  /* 0x0000018000037812 */ /* 0x000fe200078ec0ff */
[----:B------:R-:W-:Y:S01]  /*3d40*/  ULOP3.LUT UR49, UR59, 0x1, URZ, 0xfc, !UPT ;  /* 0x000000013b317892 */ /* 0x000fe2000f8efc3f */
[----:B------:R-:W-:Y:S01]  /*3d50*/  LEA.HI R5, R5, R6, RZ, 0x1 ;  /* 0x0000000605057211 */ /* 0x000fe200078f08ff */
[----:B-1----:R-:W-:Y:S01]  /*3d60*/  ULEA UR50, UR57, UR50, 0x18 ;  /* 0x0000003239327291 */ /* 0x002fe2000f8ec03f */
[----:B------:R-:W-:Y:S01]  /*3d70*/  LOP3.LUT R4, R3, R4, RZ, 0xfc, !PT ;  /* 0x0000000403047212 */ /* 0x000fe200078efcff */
[----:B------:R-:W-:Y:S01]  /*3d80*/  ULOP3.LUT UR55, UR61, 0x1, URZ, 0xfc, !UPT ;  /* 0x000000013d377892 */ /* 0x000fe2000f8efc3f */
[----:B------:R-:W-:Y:S01]  /*3d90*/  LOP3.LUT R5, R5, 0x7ffffe, RZ, 0xc0, !PT ;  /* 0x007ffffe05057812 */ /* 0x000fe200078ec0ff */
[----:B------:R-:W-:Y:S01]  /*3da0*/  UIADD3 UR52, UR50, 0x80, URZ ;  /* 0x0000008032347890 */ /* 0x000fe2000fffe03f */
[----:B------:R-:W-:Y:S01]  /*3db0*/  SHF.R.U32.HI R4, RZ, 0x3, R4 ;  /* 0x00000003ff047819 */ /* 0x000fe20000011604 */
[----:B------:R-:W-:Y:S01]  /*3dc0*/  UIADD3 UR51, UR50, 0x34550, URZ ;  /* 0x0003455032337890 */ /* 0x000fe2000fffe03f */
[----:B------:R-:W-:Y:S01]  /*3dd0*/  MOV R153, UR4 ;  /* 0x0000000400997c02 */ /* 0x000fe20008000f00 */
[----:B------:R-:W-:Y:S01]  /*3de0*/  IMAD.IADD R5, R6, 0x1, -R5 ;  /* 0x0000000106057824 */ /* 0x000fe200078e0a05 */
[----:B------:R-:W-:Y:S01]  /*3df0*/  LOP3.LUT R2, R4, R2, R3, 0x1e, !PT ;  /* 0x0000000204027212 */ /* 0x000fe200078e1e03 */
[----:B------:R-:W-:-:S02]  /*3e00*/  @!UP1 UIADD3 UR52, UR50, URZ, URZ ;  /* 0x0000003f32349290 */ /* 0x000fc4000fffe03f */
[----:B------:R-:W-:Y:S01]  /*3e10*/  ULOP3.LUT UR56, UR47, 0x8, URZ, 0xc, !UPT ;  /* 0x000000082f387892 */ /* 0x000fe2000f8e0c3f */
[----:B------:R-:W-:Y:S01]  /*3e20*/  LEA R157, R5, R2, 0x9 ;  /* 0x00000002059d7211 */ /* 0x000fe200078e48ff */
[----:B------:R-:W-:Y:S02]  /*3e30*/  ULOP3.LUT UR54, UR54, 0x18, URZ, 0x3c, !UPT ;  /* 0x0000001836367892 */ /* 0x000fe4000f8e3c3f */
[----:B------:R-:W-:Y:S02]  /*3e40*/  UIADD3 UR5, UR47, UR51, URZ ;  /* 0x000000332f057290 */ /* 0x000fe4000fffe03f */
[----:B------:R-:W-:-:S12]  /*3e50*/  UIADD3 UR52, UR52, 0x34780, URZ ;  /* 0x0003478034347890 */ /* 0x000fd8000fffe03f */
.L_x_161:
[----:B-1-3--:R-:W1:Y:S02]  /*3e60*/  LDC.64 R2, c[0x0][0x290] ;  /* 0x0000a400ff027b82 */ /* 0x00ae640000000a00 */
[----:B-1----:R-:W-:-:S05]  /*3e70*/  IMAD.WIDE R2, R18, 0xc, R2 ;  /* 0x0000000c12027825 */ /* 0x002fca00078e0202 */
[----:B--2---:R-:W2:Y:S01]  /*3e80*/  LDG.E R5, desc[UR38][R2.64+0x8] ;  /* 0x0000082602057981 */ /* 0x004ea2000c1e1900 */
[----:B---3--:R-:W-:Y:S01]  /*3e90*/  SHF.L.U32 R11, R153, 0x1f, RZ ;  /* 0x0000001f990b7819 */ /* 0x008fe200000006ff */
[----:B------:R-:W-:Y:S01]  /*3ea0*/  IMAD.U32 R8, RZ, RZ, UR51 ;  /* 0x00000033ff087e24 */ /* 0x000fe2000f8e00ff */
[----:B------:R-:W-:-:S03]  /*3eb0*/  UMOV UR9, UR41 ;  /* 0x0000002900097c82 */ /* 0x000fc60008000000 */
[----:B------:R-:W1:Y:S01]  /*3ec0*/  SYNCS.PHASECHK.TRANS64.TRYWAIT P0, [R8+UR47], R11 ;  /* 0x0000000b080075a7 */ /* 0x000e62000800016f */
[----:B--2---:R-:W-:-:S05]  /*3ed0*/  VIADD R6, R5, 0x3f ;  /* 0x0000003f05067836 */ /* 0x004fca0000000000 */
[----:B------:R-:W-:-:S04]  /*3ee0*/  SHF.R.S32.HI R9, RZ, 0x1f, R6 ;  /* 0x0000001fff097819 */ /* 0x000fc80000011406 */
[----:B------:R-:W-:Y:S01]  /*3ef0*/  LEA.HI R6, R9, R6, RZ, 0x6 ;  /* 0x0000000609067211 */ /* 0x000fe200078f30ff */
[----:B-1----:R-:W-:Y:S06]  /*3f00*/  @!P0 BRA `(.L_x_38) ;  /* 0x0000011c00d48947 */ /* 0x002fec0003800000 */
.L_x_367:
[----:B------:R2:W-:Y:S01]  /*3f10*/  STL [R1], RZ ;  /* 0x000000ff01007387 */ /* 0x0005e20000100800 */
[----:B------:R-:W-:Y:S01]  /*3f20*/  ISETP.GE.AND P0, PT, R5, 0x1, PT ;  /* 0x000000010500780c */ /* 0x000fe20003f06270 */
[----:B------:R-:W-:Y:S01]  /*3f30*/  UMOV UR8, URZ ;  /* 0x0000003f00087c82 */ /* 0x000fe20008000000 */
[----:B------:R-:W-:Y:S01]  /*3f40*/  MOV R155, R18 ;  /* 0x00000012009b7202 */ /* 0x000fe20000000f00 */
[----:B------:R2:W-:Y:S01]  /*3f50*/  STL [R1+0x4], RZ ;  /* 0x000004ff01007387 */ /* 0x0005e20000100800 */
[----:B------:R-:W-:Y:S01]  /*3f60*/  SHF.R.S32.HI R19, RZ, 0x1f, R18 ;  /* 0x0000001fff137819 */ /* 0x000fe20000011412 */
[----:B------:R-:W-:Y:S01]  /*3f70*/  IMAD.U32 R2, RZ, RZ, UR42 ;  /* 0x0000002aff027e24 */ /* 0x000fe2000f8e00ff */
[----:B------:R-:W-:Y:S01]  /*3f80*/  CS2R R150, SRZ ;  /* 0x0000000000967805 */ /* 0x000fe2000001ff00 */
[----:B------:R2:W-:Y:S01]  /*3f90*/  STL [R1+0x8], RZ ;  /* 0x000008ff01007387 */ /* 0x0005e20000100800 */
[----:B------:R-:W-:Y:S02]  /*3fa0*/  CS2R R24, SRZ ;  /* 0x0000000000187805 */ /* 0x000fe4000001ff00 */
[----:B------:R-:W-:-:S02]  /*3fb0*/  CS2R R26, SRZ ;  /* 0x00000000001a7805 */ /* 0x000fc4000001ff00 */
[----:B------:R-:W-:Y:S01]  /*3fc0*/  CS2R R28, SRZ ;  /* 0x00000000001c7805 */ /* 0x000fe2000001ff00 */
[----:B------:R2:W-:Y:S01]  /*3fd0*/  STL [R1+0xc], RZ ;  /* 0x00000cff01007387 */ /* 0x0005e20000100800 */
[----:B------:R-:W-:Y:S02]  /*3fe0*/  CS2R R30, SRZ ;  /* 0x00000000001e7805 */ /* 0x000fe4000001ff00 */
[----:B------:R-:W-:Y:S02]  /*3ff0*/  CS2R R32, SRZ ;  /* 0x0000000000207805 */ /* 0x000fe4000001ff00 */
        /* <DEDUP_REMOVED lines=66> */
[----:B------:R-:W-:Y:S02]  /*4420*/  SHF.R.S32.HI R6, RZ, 0x6, R6 ;  /* 0x00000006ff067819 */ /* 0x000fe40000011406 */
        /* <DEDUP_REMOVED lines=11> */
[----:B------:R-:W-:-:S03]  /*44e0*/  CS2R R148, SRZ ;  /* 0x0000000000947805 */ /* 0x000fc6000001ff00 */
[----:B------:R2:W-:Y:S04]  /*44f0*/  STL [R1+0x60], RZ ;  /* 0x000060ff01007387 */ /* 0x0005e80000100800 */
        /* <DEDUP_REMOVED lines=102> */
[----:B------:R2:W-:Y:S01]  /*4b60*/  STL [R1+0x1fc], RZ ;  /* 0x0001fcff01007387 */ /* 0x0005e20000100800 */
[----:B------:R-:W-:Y:S05]  /*4b70*/  @!P0 BRA `(.L_x_39) ;  /* 0x0000001400848947 */ /* 0x000fea0003800000 */
[----:B------:R-:W-:-:S06]  /*4b80*/  UISETP.NE.AND UP0, UPT, UR48, 0x3, UPT ;  /* 0x000000033000788c */ /* 0x000fcc000bf05270 */
[----:B------:R-:W-:-:S13]  /*4b90*/  PLOP3.LUT P1, PT, PT, PT, UP0, 0x80, 0x0 ;  /* 0x000000000000781c */ /* 0x000fda0003f2f008 */
[----:B------:R-:W-:Y:S05]  /*4ba0*/  @!P1 BRA `(.L_x_40) ;  /* 0x0000000000049947 */ /* 0x000fea0003800000 */
[----:B------:R-:W-:Y:S01]  /*4bb0*/  BPT.TRAP 0x1 ;  /* 0x000000040000795c */ /* 0x000fe20000300000 */
.L_x_40:
[----:B------:R-:W-:Y:S01]  /*4bc0*/  ULEA UR4, UR41, UR50, 0x3 ;  /* 0x0000003229047291 */ /* 0x000fe2000f8e183f */
[----:B-1----:R-:W-:-:S05]  /*4bd0*/  IMAD.U32 R0, RZ, RZ, UR42 ;  /* 0x0000002aff007e24 */ /* 0x002fca000f8e00ff */
[----:B------:R-:W-:-:S04]  /*4be0*/  SHF.L.U32 R0, R0, 0x1f, RZ ;  /* 0x0000001f00007819 */ /* 0x000fc800000006ff */
[----:B------:R1:W3:Y:S01]  /*4bf0*/  SYNCS.PHASECHK.TRANS64.TRYWAIT P0, [UR4+0x34480], R0 ;  /* 0x03448000ff0075a7 */ /* 0x0002e20008000144 */
[----:B------:R-:W-:Y:S05]  /*4c00*/  @!P1 BRA `(.L_x_41) ;  /* 0x0000000000049947 */ /* 0x000fea0003800000 */
[----:B------:R-:W-:Y:S01]  /*4c10*/  BPT.TRAP 0x1 ;  /* 0x000000040000795c */ /* 0x000fe20000300000 */
.L_x_41:
[----:B---3--:R-:W-:Y:S05]  /*4c20*/  @P0 BRA `(.L_x_42) ;  /* 0x0000000000080947 */ /* 0x008fea0003800000 */
[----:B------:R-:W3:Y:S02]  /*4c30*/  SYNCS.PHASECHK.TRANS64.TRYWAIT P0, [UR4+0x34480], R0 ;  /* 0x03448000ff0075a7 */ /* 0x000ee40008000144 */
[----:B---3--:R-:W-:Y:S05]  /*4c40*/  @!P0 BRA `(.L_x_43) ;  /* 0x0000011000a08947 */ /* 0x008fea0003800000 */
.L_x_42:
[----:B------:R-:W-:Y:S01]  /*4c50*/  UIADD3 UR5, UR50, 0x10000, URZ ;  /* 0x0001000032057890 */ /* 0x000fe2000fffe03f */
[----:B------:R-:W-:Y:S01]  /*4c60*/  WARPGROUP.ARRIVE ;  /* 0x00000000000079c5 */ /* 0x000fe20000000000 */
[----:B------:R-:W-:Y:S02]  /*4c70*/  USHF.R.U32.HI UR4, URZ, 0x4, UR50 ;  /* 0x000000043f047899 */ /* 0x000fe40008011632 */
[----:B------:R-:W-:Y:S02]  /*4c80*/  USHF.R.U32.HI UR5, URZ, 0x4, UR5 ;  /* 0x000000043f057899 */ /* 0x000fe40008011605 */
[----:B------:R-:W-:Y:S02]  /*4c90*/  ULOP3.LUT UR4, UR4, 0x3fff, URZ, 0xc0, !UPT ;  /* 0x00003fff04047892 */ /* 0x000fe4000f8ec03f */
[----:B------:R-:W-:Y:S02]  /*4ca0*/  ULOP3.LUT UR5, UR5, 0x3fff, URZ, 0xc0, !UPT ;  /* 0x00003fff05057892 */ /* 0x000fe4000f8ec03f */
[----:B------:R-:W-:-:S02]  /*4cb0*/  ULOP3.LUT UR4, UR4, 0x10000, URZ, 0xfc, !UPT ;  /* 0x0001000004047892 */ /* 0x000fc4000f8efc3f */
[----:B------:R-:W-:Y:S02]  /*4cc0*/  ULOP3.LUT UR5, UR5, 0x10000, URZ, 0xfc, !UPT ;  /* 0x0001000005057892 */ /* 0x000fe4000f8efc3f */
[----:B------:R-:W-:Y:S02]  /*4cd0*/  ULEA UR8, UR41, UR4, 0x9 ;  /* 0x0000000429087291 */ /* 0x000fe4000f8e483f */
[----:B------:R-:W-:Y:S01]  /*4ce0*/  ULEA UR9, UR41, UR5, 0xa ;  /* 0x0000000529097291 */ /* 0x000fe2000f8e503f */
[----:B------:R-:W-:Y:S02]  /*4cf0*/  UMOV UR7, 0x80000020 ;  /* 0x8000002000077882 */ /* 0x000fe40000000000 */
[----:B------:R-:W-:Y:S02]  /*4d00*/  UMOV UR5, 0x80000020 ;  /* 0x8000002000057882 */ /* 0x000fe40000000000 */
[----:B------:R-:W-:Y:S02]  /*4d10*/  UMOV UR4, UR8 ;  /* 0x0000000800047c82 */ /* 0x000fe40008000000 */
[----:B------:R-:W-:-:S02]  /*4d20*/  UMOV UR6, UR9 ;  /* 0x0000000900067c82 */ /* 0x000fc40008000000 */
[----:B------:R-:W-:Y:S01]  /*4d30*/  QGMMA.64x256x32.F32.E4M3.E4M3 R24, gdesc[UR4], RZ, !UPT, gsb0 ;  /* 0x03e00000041879f3 */ /* 0x000fe2000c0008ff */
[----:B------:R-:W-:Y:S01]  /*4d40*/  UIADD3 UR4, UR8, 0x100, URZ ;  /* 0x0000010008047890 */ /* 0x000fe2000fffe03f */
[----:B------:R-:W-:Y:S01]  /*4d50*/  UMOV UR5, 0x80000020 ;  /* 0x8000002000057882 */ /* 0x000fe20000000000 */
[----:B------:R-:W-:Y:S02]  /*4d60*/  WARPGROUP.DEPBAR.LE gsb0, 0x0 ;  /* 0x00008000000079c5 */ /* 0x000fe40000010000 */
[----:B------:R-:W-:Y:S01]  /*4d70*/  STL.64 [R1], R24 ;  /* 0x0000001801007387 */ /* 0x000fe20000100a00 */
[----:B------:R-:W-:Y:S01]  /*4d80*/  MOV R227, R68 ;  /* 0x0000004400e37202 */ /* 0x000fe20000000f00 */
[----:B------:R-:W-:Y:S01]  /*4d90*/  IMAD.MOV.U32 R226, RZ, RZ, R69 ;  /* 0x000000ffffe27224 */ /* 0x000fe200078e0045 */
[----:B------:R-:W-:Y:S01]  /*4da0*/  MOV R224, R71 ;  /* 0x0000004700e07202 */ /* 0x000fe20000000f00 */
[----:B------:R-:W-:Y:S01]  /*4db0*/  STL.64 [R1+0x8], R26 ;  /* 0x0000081a01007387 */ /* 0x000fe20000100a00 */
[----:B------:R-:W-:Y:S01]  /*4dc0*/  IMAD.MOV.U32 R225, RZ, RZ, R70 ;  /* 0x000000ffffe17224 */ /* 0x000fe200078e0046 */
[----:B------:R-:W-:Y:S01]  /*4dd0*/  MOV R221, R74 ;  /* 0x0000004a00dd7202 */ /* 0x000fe20000000f00 */
[----:B------:R-:W-:Y:S01]  /*4de0*/  IMAD.MOV.U32 R223, RZ, RZ, R72 ;  /* 0x000000ffffdf7224 */ /* 0x000fe200078e0048 */
        /* <DEDUP_REMOVED lines=94> */
[----:B---3--:R-:W-:Y:S01]  /*53d0*/  IMAD.MOV.U32 R3, RZ, RZ, R149 ;  /* 0x000000ffff037224 */ /* 0x008fe200078e0095 */
[----:B------:R-:W-:Y:S01]  /*53e0*/  MOV R2, R150 ;  /* 0x0000009600027202 */ /* 0x000fe20000000f00 */
[----:B------:R3:W-:Y:S01]  /*53f0*/  STL.64 [R1+0xa8], R66 ;  /* 0x0000a84201007387 */ /* 0x0007e20000100a00 */
[----:B-1----:R-:W-:-:S03]  /*5400*/  IMAD.MOV.U32 R0, RZ, RZ, R151 ;  /* 0x000000ffff007224 */ /* 0x002fc600078e0097 */
[----:B------:R-:W-:Y:S04]  /*5410*/  STL [R1+0x2e8], R158 ;  /* 0x0002e89e01007387 */ /* 0x000fe80000100800 */
[----:B------:R-:W-:Y:S01]  /*5420*/  STL [R1+0x2e4], R157 ;  /* 0x0002e49d01007387 */ /* 0x000fe20000100800 */
[----:B---3--:R-:W-:-:S03]  /*5430*/  WARPGROUP.ARRIVE ;  /* 0x00000000000079c5 */ /* 0x008fc60000000000 */
[----:B------:R-:W-:Y:S04]  /*5440*/  STL [R1+0x2e0], R155 ;  /* 0x0002e09b01007387 */ /* 0x000fe80000100800 */
[----:B------:R-:W-:Y:S01]  /*5450*/  STL.64 [R1+0x2d8], R152 ;  /* 0x0002d89801007387 */ /* 0x000fe20000100a00 */
[----:B------:R-:W-:Y:S03]  /*5460*/  QGMMA.64x256x32.F32.E4M3.E4M3 R24, gdesc[UR4], RZ, !UPT, gsb0 ;  /* 0x03e00000041879f3 */ /* 0x000fe6000c0008ff */
[----:B------:R-:W-:Y:S02]  /*5470*/  WARPGROUP.DEPBAR.LE gsb0, 0x0 ;  /* 0x00008000000079c5 */ /* 0x000fe40000010000 */
[----:B------:R-:W-:Y:S04]  /*5480*/  STL.64 [R1+0x2d0], R150 ;  /* 0x0002d09601007387 */ /* 0x000fe80000100a00 */
        /* <DEDUP_REMOVED lines=24> */
[----:B------:R1:W-:Y:S04]  /*5610*/  STL.64 [R1+0x208], R100 ;  /* 0x0002086401007387 */ /* 0x0003e80000100a00 */
[----:B-1----:R-:W3:Y:S04]  /*5620*/  LDL.LU R100, [R1] ;  /* 0x0000000001647983 */ /* 0x002ee80000300800 */
[----:B------:R-:W3:Y:S04]  /*5630*/  LDL.LU R101, [R1+0x4] ;  /* 0x0000040001657983 */ /* 0x000ee80000300800 */
        /* <DEDUP_REMOVED lines=41> */
[----:B------:R-:W3:Y:S01]  /*58d0*/  LDL.LU R143, [R1+0xac] ;  /* 0x0000ac00018f7983 */ /* 0x000ee20000300800 */
        /* <DEDUP_REMOVED lines=26> */
[----:B------:R-:W-:-:S02]  /*5a80*/  UIADD3 UR4, UR8, 0x2, URZ ;  /* 0x0000000208047890 */ /* 0x000fc4000fffe03f */
[----:B------:R-:W-:Y:S01]  /*5a90*/  UIADD3 UR6, UR9, 0x2, URZ ;  /* 0x0000000209067890 */ /* 0x000fe2000fffe03f */
[----:B------:R-:W-:Y:S01]  /*5aa0*/  UMOV UR5, 0x80000020 ;  /* 0x8000002000057882 */ /* 0x000fe20000000000 */
[----:B------:R-:W-:Y:S01]  /*5ab0*/  UMOV UR7, 0x80000020 ;  /* 0x8000002000077882 */ /* 0x000fe20000000000 */
[----:B---3--:R-:W-:-:S06]  /*5ac0*/  WARPGROUP.ARRIVE ;  /* 0x00000000000079c5 */ /* 0x008fcc0000000000 */
[----:B------:R-:W-:Y:S03]  /*5ad0*/  QGMMA.64x256x32.F32.E4M3.E4M3 R100, gdesc[UR4], R100, gsb0 ;  /* 0x03e00000046479f3 */ /* 0x000fe60008000864 */
[----:B------:R-:W-:Y:S02]  /*5ae0*/  WARPGROUP.DEPBAR.LE gsb0, 0x0 ;  /* 0x00008000000079c5 */ /* 0x000fe40000010000 */
[----:B------:R-:W-:Y:S04]  /*5af0*/  STL.64 [R1], R100 ;  /* 0x0000006401007387 */ /* 0x000fe80000100a00 */
        /* <DEDUP_REMOVED lines=63> */
[----:B-1----:R3:W5:Y:S04]  /*5ef0*/  LDL.LU R158, [R1+0x2e8] ;  /* 0x0002e800019e7983 */ /* 0x0027680000300800 */
[----:B------:R3:W5:Y:S04]  /*5f00*/  LDL.LU R157, [R1+0x2e4] ;  /* 0x0002e400019d7983 */ /* 0x0007680000300800 */
[----:B------:R3:W5:Y:S04]  /*5f10*/  LDL.LU R155, [R1+0x2e0] ;  /* 0x0002e000019b7983 */ /* 0x0007680000300800 */
[----:B------:R3:W5:Y:S04]  /*5f20*/  LDL.LU.64 R152, [R1+0x2d8] ;  /* 0x0002d80001987983 */ /* 0x0007680000300a00 */
[----:B------:R-:W4:Y:S04]  /*5f30*/  LDL.LU.64 R150, [R1+0x2d0] ;  /* 0x0002d00001967983 */ /* 0x000f280000300a00 */
        /* <DEDUP_REMOVED lines=24> */
[----:B------:R-:W4:Y:S01]  /*60c0*/  LDL.LU.64 R100, [R1+0x208] ;  /* 0x0002080001647983 */ /* 0x000f220000300a00 */
[----:B------:R-:W-:Y:S01]  /*60d0*/  UIADD3 UR4, UR8, 0x102, URZ ;  /* 0x0000010208047890 */ /* 0x000fe2000fffe03f */
[----:B------:R-:W-:Y:S01]  /*60e0*/  UMOV UR5, 0x80000020 ;  /* 0x8000002000057882 */ /* 0x000fe20000000000 */
[----:B------:R-:W-:Y:S01]  /*60f0*/  UIADD3 UR9, UR41, 0x1, URZ ;  /* 0x0000000129097890 */ /* 0x000fe2000fffe03f */
[----:B------:R-:W-:-:S03]  /*6100*/  UMOV UR8, 0x1 ;  /* 0x0000000100087882 */ /* 0x000fc60000000000 */
[----:B------:R-:W-:-:S04]  /*6110*/  UISETP.NE.AND UP0, UPT, UR9, 0x8, UPT ;  /* 0x000000080900788c */ /* 0x000fc8000bf05270 */
[----:B------:R-:W-:Y:S01]  /*6120*/  USEL UR9, UR9, URZ, UP0 ;  /* 0x0000003f09097287 */ /* 0x000fe20008000000 */
[----:B----4-:R-:W-:-:S06]  /*6130*/  WARPGROUP.ARRIVE ;  /* 0x00000000000079c5 */ /* 0x010fcc0000000000 */
[----:B------:R-:W-:Y:S01]  /*6140*/  QGMMA.64x256x32.F32.E4M3.E4M3 R24, gdesc[UR4], R24, gsb0 ;  /* 0x03e00000041879f3 */ /* 0x000fe20008000818 */
[----:B------:R-:W-:-:S04]  /*6150*/  USEL UR4, URZ, 0x1, UP0 ;  /* 0x000000013f047887 */ /* 0x000fc80008000000 */
[----:B------:R-:W-:-:S06]  /*6160*/  ULOP3.LUT UR4, UR42, UR4, URZ, 0x3c, !UPT ;  /* 0x000000042a047292 */ /* 0x000fcc000f8e3c3f */
[----:B---3--:R-:W-:Y:S01]  /*6170*/  MOV R2, UR4 ;  /* 0x0000000400027c02 */ /* 0x008fe20008000f00 */
[----:B------:R-:W-:-:S06]  /*6180*/  WARPGROUP.DEPBAR.LE gsb0, 0x0 ;  /* 0x00008000000079c5 */ /* 0x000fcc0000010000 */
.L_x_39:
[----:B-1----:R-:W-:-:S05]  /*6190*/  VIMNMX R0, R6, 0x1, PT ;  /* 0x0000000106007848 */ /* 0x002fca0003fe0100 */
[----:B------:R-:W-:-:S05]  /*61a0*/  IMAD.IADD R6, R6, 0x1, -R0 ;  /* 0x0000000106067824 */ /* 0x000fca00078e0a00 */
[----:B------:R-:W-:-:S13]  /*61b0*/  ISETP.GE.AND P0, PT, R6, 0x1, PT ;  /* 0x000000010600780c */ /* 0x000fda0003f06270 */
[----:B------:R-:W-:Y:S05]  /*61c0*/  @!P0 BRA `(.L_x_44) ;  /* 0x0000002000b88947 */ /* 0x000fea0003800000 */
[----:B------:R-:W-:Y:S01]  /*61d0*/  MOV R3, R6 ;  /* 0x0000000600037202 */ /* 0x000fe20000000f00 */
[----:B------:R-:W-:-:S07]  /*61e0*/  IMAD.U32 R0, RZ, RZ, UR41 ;  /* 0x00000029ff007e24 */ /* 0x000fce000f8e00ff */
.L_x_51:
[----:B------:R-:W-:-:S06]  /*61f0*/  UISETP.NE.AND UP0, UPT, UR48, 0x3, UPT ;  /* 0x000000033000788c */ /* 0x000fcc000bf05270 */
[----:B------:R-:W-:-:S13]  /*6200*/  PLOP3.LUT P1, PT, PT, PT, UP0, 0x80, 0x0 ;  /* 0x000000000000781c */ /* 0x000fda0003f2f008 */
[----:B------:R-:W-:Y:S05]  /*6210*/  @!P1 BRA `(.L_x_45) ;  /* 0x0000000000049947 */ /* 0x000fea0003800000 */
[----:B------:R-:W-:Y:S01]  /*6220*/  BPT.TRAP 0x1 ;  /* 0x000000040000795c */ /* 0x000fe20000300000 */
.L_x_45:
[----:B------:R-:W-:Y:S01]  /*6230*/  ULEA UR4, UR9, UR50, 0x3 ;  /* 0x0000003209047291 */ /* 0x000fe2000f8e183f */
[----:B------:R-:W-:-:S08]  /*6240*/  SHF.L.U32 R4, R2, 0x1f, RZ ;  /* 0x0000001f02047819 */ /* 0x000fd000000006ff */
[----:B------:R1:W3:Y:S01]  /*6250*/  SYNCS.PHASECHK.TRANS64.TRYWAIT P0, [UR4+0x34480], R4 ;  /* 0x03448004ff0075a7 */ /* 0x0002e20008000144 */
[----:B------:R-:W-:Y:S05]  /*6260*/  @!P1 BRA `(.L_x_46) ;  /* 0x0000000000049947 */ /* 0x000fea0003800000 */
[----:B------:R-:W-:Y:S01]  /*6270*/  BPT.TRAP 0x1 ;  /* 0x000000040000795c */ /* 0x000fe20000300000 */
.L_x_46:
[----:B---3--:R-:W-:Y:S05]  /*6280*/  @P0 BRA `(.L_x_47) ;  /* 0x0000000000080947 */ /* 0x008fea0003800000 */
[----:B------:R-:W3:Y:S02]  /*6290*/  SYNCS.PHASECHK.TRANS64.TRYWAIT P0, [UR4+0x34480], R4 ;  /* 0x03448004ff0075a7 */ /* 0x000ee40008000144 */
[----:B---3--:R-:W-:Y:S05]  /*62a0*/  @!P0 BRA `(.L_x_48) ;  /* 0x000000fc00208947 */ /* 0x008fea0003800000 */
.L_x_47:
        /* <DEDUP_REMOVED lines=64> */
[----:B----4-:R-:W4:Y:S04]  /*66b0*/  LDL.LU.64 R24, [R1] ;  /* 0x0000000001187983 */ /* 0x010f280000300a00 */
        /* <DEDUP_REMOVED lines=63> */
[----:B------:R-:W-:-:S02]  /*6ab0*/  UIADD3 UR5, UR50, 0x10000, URZ ;  /* 0x0001000032057890 */ /* 0x000fc4000fffe03f */
[----:B------:R-:W-:Y:S02]  /*6ac0*/  USHF.R.U32.HI UR4, URZ, 0x4, UR50 ;  /* 0x000000043f047899 */ /* 0x000fe40008011632 */
[----:B------:R-:W-:Y:S02]  /*6ad0*/  USHF.R.U32.HI UR5, URZ, 0x4, UR5 ;  /* 0x000000043f057899 */ /* 0x000fe40008011605 */
[----:B------:R-:W-:Y:S02]  /*6ae0*/  ULOP3.LUT UR4, UR4, 0x3fff, URZ, 0xc0, !UPT ;  /* 0x00003fff04047892 */ /* 0x000fe4000f8ec03f */
[----:B------:R-:W-:Y:S02]  /*6af0*/  ULOP3.LUT UR5, UR5, 0x3fff, URZ, 0xc0, !UPT ;  /* 0x00003fff05057892 */ /* 0x000fe4000f8ec03f */
[----:B------:R-:W-:Y:S02]  /*6b00*/  ULOP3.LUT UR4, UR4, 0x10000, URZ, 0xfc, !UPT ;  /* 0x0001000004047892 */ /* 0x000fe4000f8efc3f */
[----:B------:R-:W-:-:S02]  /*6b10*/  ULOP3.LUT UR5, UR5, 0x10000, URZ, 0xfc, !UPT ;  /* 0x0001000005057892 */ /* 0x000fc4000f8efc3f */
[----:B------:R-:W-:Y:S02]  /*6b20*/  UISETP.NE.U32.AND UP0, UPT, UR8, URZ, UPT ;  /* 0x0000003f0800728c */ /* 0x000fe4000bf05070 */
[----:B------:R-:W-:Y:S02]  /*6b30*/  ULEA UR10, UR9, UR4, 0x9 ;  /* 0x00000004090a7291 */ /* 0x000fe4000f8e483f */
[----:B------:R-:W-:Y:S01]  /*6b40*/  ULEA UR11, UR9, UR5, 0xa ;  /* 0x00000005090b7291 */ /* 0x000fe2000f8e503f */
[----:B------:R-:W-:Y:S02]  /*6b50*/  UMOV UR7, 0x80000020 ;  /* 0x8000002000077882 */ /* 0x000fe40000000000 */
[----:B------:R-:W-:Y:S02]  /*6b60*/  UMOV UR5, 0x80000020 ;  /* 0x8000002000057882 */ /* 0x000fe40000000000 */
[----:B------:R-:W-:Y:S02]  /*6b70*/  UMOV UR4, UR10 ;  /* 0x0000000a00047c82 */ /* 0x000fe40008000000 */
[----:B------:R-:W-:Y:S01]  /*6b80*/  UMOV UR6, UR11 ;  /* 0x0000000b00067c82 */ /* 0x000fe20008000000 */
[----:B----4-:R-:W-:-:S06]  /*6b90*/  WARPGROUP.ARRIVE ;  /* 0x00000000000079c5 */ /* 0x010fcc0000000000 */
[----:B------:R-:W-:Y:S03]  /*6ba0*/  QGMMA.64x256x32.F32.E4M3.E4M3 R24, gdesc[UR4], R24, UP0, gsb0 ;  /* 0x03e00000041879f3 */ /* 0x000fe6000b800818 */
[----:B------:R-:W-:Y:S02]  /*6bb0*/  WARPGROUP.DEPBAR.LE gsb0, 0x0 ;  /* 0x00008000000079c5 */ /* 0x000fe40000010000 */
[----:B------:R-:W-:Y:S01]  /*6bc0*/  STL.64 [R1], R24 ;  /* 0x0000001801007387 */ /* 0x000fe20000100a00 */
[----:B---3--:R-:W-:Y:S01]  /*6bd0*/  IMAD.MOV.U32 R9, RZ, RZ, R150 ;  /* 0x000000ffff097224 */ /* 0x008fe200078e0096 */
[----:B-1----:R-:W-:Y:S01]  /*6be0*/  MOV R4, R151 ;  /* 0x0000009700047202 */ /* 0x002fe20000000f00 */
        /* <DEDUP_REMOVED lines=89> */
[----:B------:R1:W-:Y:S01]  /*7180*/  STL [R1+0xb8], R70 ;  /* 0x0000b84601007387 */ /* 0x0003e20000100800 */
[----:B------:R-:W-:Y:S01]  /*7190*/  MOV R159, R83 ;  /* 0x00000053009f7202 */ /* 0x000fe20000000f00 */
[----:B------:R-:W-:Y:S01]  /*71a0*/  IMAD.MOV.U32 R156, RZ, RZ, R80 ;  /* 0x000000ffff9c7224 */ /* 0x000fe200078e0050 */
[----:B------:R-:W-:Y:S01]  /*71b0*/  MOV R219, R81 ;  /* 0x0000005100db7202 */ /* 0x000fe20000000f00 */
[----:B------:R-:W3:Y:S01]  /*71c0*/  LDL.LU.64 R150, [R1+0x4e8] ;  /* 0x0004e80001967983 */ /* 0x000ee20000300a00 */
[----:B------:R-:W-:Y:S01]  /*71d0*/  IMAD.MOV.U32 R154, RZ, RZ, R78 ;  /* 0x000000ffff9a7224 */ /* 0x000fe200078e004e */
[----:B------:R-:W-:Y:S01]  /*71e0*/  MOV R220, R79 ;  /* 0x0000004f00dc7202 */ /* 0x000fe20000000f00 */
[----:B------:R-:W-:Y:S01]  /*71f0*/  IMAD.MOV.U32 R222, RZ, RZ, R76 ;  /* 0x000000ffffde7224 */ /* 0x000fe200078e004c */
[----:B------:R-:W3:Y:S01]  /*7200*/  LDL.LU.64 R148, [R1+0x4e0] ;  /* 0x0004e00001947983 */ /* 0x000ee20000300a00 */
[----:B------:R-:W-:Y:S01]  /*7210*/  MOV R221, R77 ;  /* 0x0000004d00dd7202 */ /* 0x000fe20000000f00 */
[----:B------:R-:W-:Y:S01]  /*7220*/  IMAD.MOV.U32 R224, RZ, RZ, R74 ;  /* 0x000000ffffe07224 */ /* 0x000fe200078e004a */
[----:B------:R-:W-:Y:S01]  /*7230*/  MOV R223, R75 ;  /* 0x0000004b00df7202 */ /* 0x000fe20000000f00 */
[----:B------:R-:W3:Y:S01]  /*7240*/  LDL.LU.64 R146, [R1+0x4d8] ;  /* 0x0004d80001927983 */ /* 0x000ee20000300a00 */
[----:B------:R-:W-:Y:S01]  /*7250*/  IMAD.MOV.U32 R226, RZ, RZ, R72 ;  /* 0x000000ffffe27224 */ /* 0x000fe200078e0048 */
[----:B------:R-:W-:-:S02]  /*7260*/  MOV R225, R73 ;  /* 0x0000004900e17202 */ /* 0x000fc40000000f00 */
[----:B------:R-:W3:Y:S01]  /*7270*/  LDL.LU.64 R144, [R1+0x4d0] ;  /* 0x0004d00001907983 */ /* 0x000ee20000300a00 */
[----:B------:R-:W-:-:S03]  /*7280*/  MOV R227, R71 ;  /* 0x0000004700e37202 */ /* 0x000fc60000000f00 */
[----:B------:R-:W3:Y:S04]  /*7290*/  LDL.LU.64 R142, [R1+0x4c8] ;  /* 0x0004c800018e7983 */ /* 0x000ee80000300a00 */
        /* <DEDUP_REMOVED lines=35> */
[----:B-1----:R-:W3:Y:S04]  /*74d0*/  LDL.LU.64 R70, [R1+0x3a8] ;  /* 0x0003a80001467983 */ /* 0x002ee80000300a00 */
        /* <DEDUP_REMOVED lines=22> */
[----:B------:R-:W3:Y:S01]  /*7640*/  LDL.LU.64 R24, [R1+0x2f0] ;  /* 0x0002f00001187983 */ /* 0x000ee20000300a00 */
[----:B------:R-:W-:Y:S01]  /*7650*/  UIADD3 UR4, UR10, 0x100, URZ ;  /* 0x000001000a047890 */ /* 0x000fe2000fffe03f */
[----:B------:R-:W-:-:S02]  /*7660*/  UMOV UR5, 0x80000020 ;  /* 0x8000002000057882 */ /* 0x000fc40000000000 */
[----:B-----5:R-:W-:Y:S04]  /*7670*/  STL [R1+0x2e8], R158 ;  /* 0x0002e89e01007387 */ /* 0x020fe80000100800 */
[----:B------:R-:W-:Y:S04]  /*7680*/  STL [R1+0x2e4], R157 ;  /* 0x0002e49d01007387 */ /* 0x000fe80000100800 */
[----:B------:R-:W-:Y:S04]  /*7690*/  STL [R1+0x2e0], R155 ;  /* 0x0002e09b01007387 */ /* 0x000fe80000100800 */
[----:B------:R-:W-:Y:S01]  /*76a0*/  STL.64 [R1+0x2d8], R152 ;  /* 0x0002d89801007387 */ /* 0x000fe20000100a00 */
[----:B---3--:R-:W-:-:S06]  /*76b0*/  WARPGROUP.ARRIVE ;  /* 0x00000000000079c5 */ /* 0x008fcc0000000000 */
[----:B------:R-:W-:Y:S03]  /*76c0*/  QGMMA.64x256x32.F32.E4M3.E4M3 R24, gdesc[UR4], R24, UP0, gsb0 ;  /* 0x03e00000041879f3 */ /* 0x000fe6000b800818 */
        /* <DEDUP_REMOVED lines=94> */
[----:B------:R-:W-:-:S02]  /*7cb0*/  UIADD3 UR4, UR10, 0x2, URZ ;  /* 0x000000020a047890 */ /* 0x000fc4000fffe03f */
[----:B------:R-:W-:Y:S01]  /*7cc0*/  UIADD3 UR6, UR11, 0x2, URZ ;  /* 0x000000020b067890 */ /* 0x000fe2000fffe03f */
[----:B------:R-:W-:Y:S01]  /*7cd0*/  UMOV UR5, 0x80000020 ;  /* 0x8000002000057882 */ /* 0x000fe20000000000 */
[----:B------:R-:W-:Y:S01]  /*7ce0*/  UMOV UR7, 0x80000020 ;  /* 0x8000002000077882 */ /* 0x000fe20000000000 */
[----:B---3--:R-:W-:-:S06]  /*7cf0*/  WARPGROUP.ARRIVE ;  /* 0x00000000000079c5 */ /* 0x008fcc0000000000 */
[----:B------:R-:W-:Y:S03]  /*7d00*/  QGMMA.64x256x32.F32.E4M3.E4M3 R100, gdesc[UR4], R100, UP0, gsb0 ;  /* 0x03e00000046479f3 */ /* 0x000fe6000b800864 */
        /* <DEDUP_REMOVED lines=97> */
[----:B----4-:R-:W-:-:S07]  /*8320*/  WARPGROUP.ARRIVE ;  /* 0x00000000000079c5 */ /* 0x010fce0000000000 */
[----:B------:R-:W-:Y:S03]  /*8330*/  QGMMA.64x256x32.F32.E4M3.E4M3 R24, gdesc[UR4], R24, UP0, gsb0 ;  /* 0x03e00000041879f3 */ /* 0x000fe6000b800818 */
[----:B------:R-:W-:Y:S02]  /*8340*/  WARPGROUP.DEPBAR.LE gsb0, 0x0 ;  /* 0x00008000000079c5 */ /* 0x000fe40000010000 */
[----:B---3--:R-:W-:Y:S05]  /*8350*/  @!P1 BRA `(.L_x_49) ;  /* 0x0000000000049947 */ /* 0x008fea0003800000 */
[----:B------:R-:W-:Y:S01]  /*8360*/  BPT.TRAP 0x1 ;  /* 0x000000040000795c */ /* 0x000fe20000300000 */
.L_x_49:
[----:B------:R-:W-:Y:S01]  /*8370*/  ISETP.NE.AND P0, PT, R22, RZ, PT ;  /* 0x000000ff1600720c */ /* 0x000fe20003f05270 */
[----:B------:R-:W-:-:S12]  /*8380*/  UISETP.GT.U32.AND UP0, UPT, UR40, 0x1, UPT ;  /* 0x000000012800788c */ /* 0x000fd8000bf04070 */
[----:B------:R-:W-:-:S05]  /*8390*/  @P0 LEA R4, R0, UR50, 0x3 ;  /* 0x0000003200040c11 */ /* 0x000fca000f8e18ff */
[----:B------:R-:W-:-:S05]  /*83a0*/  @P0 VIADD R4, R4, 0x344c0 ;  /* 0x000344c004040836 */ /* 0x000fca0000000000 */
[----:B------:R-:W-:-:S04]  /*83b0*/  @P0 PRMT R4, R23, 0x654, R4 ;  /* 0x0000065417040816 */ /* 0x000fc80000000004 */
[----:B------:R1:W-:Y:S01]  /*83c0*/  @P0 SYNCS.ARRIVE.TRANS64.RED.A1T0 RZ, [R4+URZ], RZ ;  /* 0x000000ff04ff09a7 */ /* 0x0003e2000810043f */
[----:B------:R-:W-:-:S13]  /*83d0*/  PLOP3.LUT P0, PT, PT, PT, UP0, 0x80, 0x0 ;  /* 0x000000000000781c */ /* 0x000fda0003f0f008 */
[----:B-1----:R-:W-:Y:S05]  /*83e0*/  @P0 BRA `(.L_x_50) ;  /* 0x0000000000040947 */ /* 0x002fea0003800000 */
[----:B------:R-:W-:Y:S01]  /*83f0*/  BPT.TRAP 0x1 ;  /* 0x000000040000795c */ /* 0x000fe20000300000 */
.L_x_50:
[----:B------:R-:W-:Y:S01]  /*8400*/  UIADD3 UR9, UR9, 0x1, URZ ;  /* 0x0000000109097890 */ /* 0x000fe2000fffe03f */
[C---:B------:R-:W-:Y:S01]  /*8410*/  ISETP.GT.AND P1, PT, R3.reuse, 0x1, PT ;  /* 0x000000010300780c */ /* 0x040fe20003f24270 */
[----:B------:R-:W-:Y:S01]  /*8420*/  VIADD R3, R3, 0xffffffff ;  /* 0xffffffff03037836 */ /* 0x000fe20000000000 */
[----:B------:R-:W-:Y:S01]  /*8430*/  IADD3 R0, R0, 0x1, RZ ;  /* 0x0000000100007810 */ /* 0x000fe20007ffe0ff */
[----:B------:R-:W-:-:S03]  /*8440*/  UISETP.NE.AND UP0, UPT, UR9, 0x8, UPT ;  /* 0x000000080900788c */ /* 0x000fc6000bf05270 */
[C---:B------:R-:W-:Y:S01]  /*8450*/  ISETP.NE.AND P0, PT, R0.reuse, 0x8, PT ;  /* 0x000000080000780c */ /* 0x040fe20003f05270 */
[----:B------:R-:W-:Y:S02]  /*8460*/  USEL UR4, URZ, 0x1, UP0 ;  /* 0x000000013f047887 */ /* 0x000fe40008000000 */
[----:B------:R-:W-:Y:S01]  /*8470*/  USEL UR9, UR9, URZ, UP0 ;  /* 0x0000003f09097287 */ /* 0x000fe20008000000 */
[----:B------:R-:W-:-:S03]  /*8480*/  SEL R0, R0, RZ, P0 ;  /* 0x000000ff00007207 */ /* 0x000fc60000000000 */
[----:B------:R-:W-:Y:S01]  /*8490*/  LOP3.LUT R2, R2, UR4, RZ, 0x3c, !PT ;  /* 0x0000000402027c12 */ /* 0x000fe2000f8e3cff */
[----:B------:R-:W-:Y:S07]  /*84a0*/  @P1 BRA `(.L_x_51) ;  /* 0xffffffdc00501947 */ /* 0x000fee000383ffff */
.L_x_44:
[----:B------:R-:W-:Y:S02]  /*84b0*/  ISETP.GE.AND P0, PT, R5, 0x1, PT ;  /* 0x000000010500780c */ /* 0x000fe40003f06270 */
[----:B------:R-:W-:-:S04]  /*84c0*/  MOV R0, UR56 ;  /* 0x0000003800007c02 */ /* 0x000fc80008000f00 */
[----:B------:R1:W-:Y:S07]  /*84d0*/  SYNCS.ARRIVE.TRANS64.A1T0 RZ, [R0+UR51], RZ ;  /* 0x000000ff00ff79a7 */ /* 0x0003ee0008100033 */
[----:B------:R-:W-:Y:S05]  /*84e0*/  @!P0 BRA `(.L_x_52) ;  /* 0x0000000000408947 */ /* 0x000fea0003800000 */
[----:B------:R-:W-:-:S06]  /*84f0*/  UISETP.NE.AND UP0, UPT, UR48, 0x3, UPT ;  /* 0x000000033000788c */ /* 0x000fcc000bf05270 */
[----:B------:R-:W-:-:S13]  /*8500*/  PLOP3.LUT P0, PT, PT, PT, UP0, 0x80, 0x0 ;  /* 0x000000000000781c */ /* 0x000fda0003f0f008 */
[----:B------:R-:W-:Y:S05]  /*8510*/  @!P0 BRA `(.L_x_53) ;  /* 0x0000000000048947 */ /* 0x000fea0003800000 */
[----:B------:R-:W-:Y:S01]  /*8520*/  BPT.TRAP 0x1 ;  /* 0x000000040000795c */ /* 0x000fe20000300000 */
.L_x_53:
[----:B------:R-:W-:Y:S01]  /*8530*/  ISETP.NE.AND P0, PT, R22, RZ, PT ;  /* 0x000000ff1600720c */ /* 0x000fe20003f05270 */
[----:B------:R-:W-:Y:S01]  /*8540*/  IMAD.U32 R2, RZ, RZ, UR50 ;  /* 0x00000032ff027e24 */ /* 0x000fe2000f8e00ff */
[----:B------:R-:W-:-:S11]  /*8550*/  UISETP.GT.U32.AND UP0, UPT, UR40, 0x1, UPT ;  /* 0x000000012800788c */ /* 0x000fd6000bf04070 */
[----:B------:R-:W-:-:S05]  /*8560*/  @P0 VIADD R6, R6, UR41 ;  /* 0x0000002906060c36 */ /* 0x000fca0008000000 */
[----:B-1----:R-:W-:-:S04]  /*8570*/  @P0 SHF.L.U32 R0, R6, 0x3, RZ ;  /* 0x0000000306000819 */ /* 0x002fc800000006ff */
[----:B------:R-:W-:-:S04]  /*8580*/  @P0 LOP3.LUT R0, R0, 0x38, RZ, 0xc0, !PT ;  /* 0x0000003800000812 */ /* 0x000fc800078ec0ff */
[----:B------:R-:W-:-:S04]  /*8590*/  @P0 IADD3 R0, R2, 0x344c0, R0 ;  /* 0x000344c002000810 */ /* 0x000fc80007ffe000 */
[----:B------:R-:W-:-:S04]  /*85a0*/  @P0 PRMT R0, R23, 0x654, R0 ;  /* 0x0000065417000816 */ /* 0x000fc80000000000 */
[----:B------:R3:W-:Y:S01]  /*85b0*/  @P0 SYNCS.ARRIVE.TRANS64.RED.A1T0 RZ, [R0+URZ], RZ ;  /* 0x000000ff00ff09a7 */ /* 0x0007e2000810043f */
[----:B------:R-:W-:-:S13]  /*85c0*/  PLOP3.LUT P0, PT, PT, PT, UP0, 0x80, 0x0 ;  /* 0x000000000000781c */ /* 0x000fda0003f0f008 */
[----:B---3--:R-:W-:Y:S05]  /*85d0*/  @P0 BRA `(.L_x_52) ;  /* 0x0000000000040947 */ /* 0x008fea0003800000 */
[----:B------:R-:W-:Y:S01]  /*85e0*/  BPT.TRAP 0x1 ;  /* 0x000000040000795c */ /* 0x000fe20000300000 */
.L_x_52:
[----:B-1---5:R-:W-:Y:S02]  /*85f0*/  SHF.L.U32 R0, R153, 0x1f, RZ ;  /* 0x0000001f99007819 */ /* 0x022fe400000006ff */
[----:B------:R-:W-:Y:S02]  /*8600*/  R2UR UR4, R5 ;  /* 0x00000000050472ca */ /* 0x000fe400000e0000 */
[----:B------:R-:W1:Y:S11]  /*8610*/  SYNCS.PHASECHK.TRANS64.TRYWAIT P0, [R8+UR47+0x10], R0 ;  /* 0x00001000080075a7 */ /* 0x000e76000800016f */
[----:B------:R-:W-:-:S04]  /*8620*/  UIADD3 UR4, UR4, 0x3f, URZ ;  /* 0x0000003f04047890 */ /* 0x000fc8000fffe03f */
[----:B------:R-:W-:-:S04]  /*8630*/  USHF.R.S32.HI UR5, URZ, 0x1f, UR4 ;  /* 0x0000001f3f057899 */ /* 0x000fc80008011404 */
[----:B------:R-:W-:-:S04]  /*8640*/  ULEA.HI UR5, UR5, UR4, URZ, 0x6 ;  /* 0x0000000405057291 */ /* 0x000fc8000f8f303f */
[----:B------:R-:W-:Y:S01]  /*8650*/  USHF.R.S32.HI UR5, URZ, 0x6, UR5 ;  /* 0x000000063f057899 */ /* 0x000fe20008011405 */
[----:B-1----:R-:W-:Y:S11]  /*8660*/  @!P0 BRA `(.L_x_54) ;  /* 0x000000d800488947 */ /* 0x002ff60003800000 */
.L_x_368:
[----:B------:R-:W-:Y:S01]  /*8670*/  UIADD3 UR41, UR5, UR41, URZ ;  /* 0x0000002905297290 */ /* 0x000fe2000fffe03f */
[----:B------:R-:W-:-:S03]  /*8680*/  LOP3.LUT P0, RZ, R7, 0xff, RZ, 0xc0, !PT ;  /* 0x000000ff07ff7812 */ /* 0x000fc6000780c0ff */
[----:B------:R-:W-:Y:S02]  /*8690*/  USHF.R.U32.HI UR4, URZ, 0x3, UR41 ;  /* 0x000000033f047899 */ /* 0x000fe40008011629 */
[----:B------:R-:W-:Y:S02]  /*86a0*/  UISETP.GT.U32.AND UP0, UPT, UR41, 0x7, UPT ;  /* 0x000000072900788c */ /* 0x000fe4000bf04070 */
[----:B------:R-:W-:Y:S02]  /*86b0*/  ULOP3.LUT UR4, UR4, 0x1, URZ, 0xc0, !UPT ;  /* 0x0000000104047892 */ /* 0x000fe4000f8ec03f */
[----:B------:R-:W-:Y:S02]  /*86c0*/  UISETP.LT.U32.AND UP0, UPT, UR5, 0x8, UP0 ;  /* 0x000000080500788c */ /* 0x000fe40008701070 */
[----:B------:R-:W-:Y:S02]  /*86d0*/  UISETP.NE.U32.AND UP1, UPT, UR4, 0x1, UPT ;  /* 0x000000010400788c */ /* 0x000fe4000bf25070 */
[----:B------:R-:W-:-:S02]  /*86e0*/  ULOP3.LUT UR41, UR41, 0x7, URZ, 0xc0, !UPT ;  /* 0x0000000729297892 */ /* 0x000fc4000f8ec03f */
[----:B------:R-:W-:Y:S02]  /*86f0*/  UISETP.GT.U32.AND UP1, UPT, UR5, 0x7, !UP1 ;  /* 0x000000070500788c */ /* 0x000fe4000cf24070 */
[----:B------:R-:W-:Y:S02]  /*8700*/  USEL UR5, URZ, 0x1, !UP0 ;  /* 0x000000013f057887 */ /* 0x000fe4000c000000 */
[----:B------:R-:W-:-:S04]  /*8710*/  USEL UR4, URZ, 0x1, !UP1 ;  /* 0x000000013f047887 */ /* 0x000fc8000c800000 */
[----:B------:R-:W-:Y:S01]  /*8720*/  ULOP3.LUT UR42, UR4, UR42, UR5, 0x96, !UPT ;  /* 0x0000002a042a7292 */ /* 0x000fe2000f8e9605 */
[----:B------:R-:W-:Y:S11]  /*8730*/  @!P0 BRA `(.L_x_55) ;  /* 0x00000000000c8947 */ /* 0x000ff60003800000 */
[----:B------:R-:W-:-:S04]  /*8740*/  DEPBAR {5,4,3,2,1,0} ;  /* 0x0000003f0000791a */ /* 0x000fc80000000000 */
[----:B------:R3:W-:Y:S02]  /*8750*/  UTMACCTL.IV [UR36] ;  /* 0x00000000240079b9 */ /* 0x0007e40008000000 */
[----:B---3--:R-:W-:Y:S01]  /*8760*/  NOP ;  /* 0x0000000000007918 */ /* 0x008fe20000000000 */
.L_x_55:
[----:B------:R-:W-:Y:S01]  /*8770*/  UIADD3 UR4, UR50, 0x30000, URZ ;  /* 0x0003000032047890 */ /* 0x000fe2000fffe03f */
[----:B------:R-:W-:Y:S02]  /*8780*/  R2UR UR45, R16 ;  /* 0x00000000102d72ca */ /* 0x000fe400000e0000 */
[----:B------:R-:W-:Y:S01]  /*8790*/  R2UR UR46, R17 ;  /* 0x00000000112e72ca */ /* 0x000fe200000e0000 */
[----:B------:R-:W-:-:S06]  /*87a0*/  ULOP3.LUT UP0, URZ, UR4, 0x3ff, URZ, 0xc0, !UPT ;  /* 0x000003ff043f7892 */ /* 0x000fcc000f80c03f */
[----:B------:R-:W-:-:S04]  /*87b0*/  PLOP3.LUT P0, PT, PT, PT, UP0, 0x80, 0x0 ;  /* 0x000000000000781c */ /* 0x000fc80003f0f008 */
[----:B------:R-:W-:Y:S02]  /*87c0*/  USHF.L.U32 UR45, UR45, 0x7, URZ ;  /* 0x000000072d2d7899 */ /* 0x000fe4000800063f */
[----:B------:R-:W-:-:S07]  /*87d0*/  USHF.L.U32 UR46, UR46, 0x8, URZ ;  /* 0x000000082e2e7899 */ /* 0x000fce000800063f */
[----:B------:R-:W-:Y:S05]  /*87e0*/  @!P0 BRA `(.L_x_56) ;  /* 0x00000000007c8947 */ /* 0x000fea0003800000 */
[----:B------:R-:W-:Y:S01]  /*87f0*/  MOV R16, 0x0 ;  /* 0x0000000000107802 */ /* 0x000fe20000000f00 */
[----:B------:R-:W-:Y:S01]  /*8800*/  ULDC.64 UR4, c[0x4][0x68] ;  /* 0x01001a0000047ab9 */ /* 0x000fe20000000a00 */
[----:B------:R-:W-:Y:S01]  /*8810*/  ULDC.64 UR6, c[0x4][0x70] ;  /* 0x01001c0000067ab9 */ /* 0x000fe20000000a00 */
[----:B------:R-:W-:Y:S01]  /*8820*/  ULDC.64 UR8, c[0x4][0x8] ;  /* 0x0100020000087ab9 */ /* 0x000fe20000000a00 */
[----:B-1----:R1:W3:Y:S01]  /*8830*/  LDC.64 R2, c[0x4][R16] ;  /* 0x0100000010027b82 */ /* 0x0022e20000000a00 */
[----:B------:R-:W-:Y:S01]  /*8840*/  MOV R4, UR4 ;  /* 0x0000000400047c02 */ /* 0x000fe20008000f00 */
[----:B------:R-:W-:Y:S01]  /*8850*/  IMAD.U32 R5, RZ, RZ, UR5 ;  /* 0x00000005ff057e24 */ /* 0x000fe2000f8e00ff */
[----:B------:R-:W-:Y:S01]  /*8860*/  MOV R6, UR6 ;  /* 0x0000000600067c02 */ /* 0x000fe20008000f00 */
[----:B------:R-:W-:Y:S01]  /*8870*/  IMAD.U32 R7, RZ, RZ, UR7 ;  /* 0x00000007ff077e24 */ /* 0x000fe2000f8e00ff */
[----:B------:R-:W-:Y:S01]  /*8880*/  MOV R10, UR8 ;  /* 0x00000008000a7c02 */ /* 0x000fe20008000f00 */
[----:B------:R-:W-:Y:S01]  /*8890*/  IMAD.U32 R11, RZ, RZ, UR9 ;  /* 0x00000009ff0b7e24 */ /* 0x000fe2000f8e00ff */
[----:B------:R-:W-:Y:S01]  /*88a0*/  MOV R8, 0x70 ;  /* 0x0000007000087802 */ /* 0x000fe20000000f00 */
[----:B------:R-:W-:Y:S01]  /*88b0*/  IMAD.MOV.U32 R12, RZ, RZ, 0x1 ;  /* 0x00000001ff0c7424 */ /* 0x000fe200078e00ff */
[----:B-1----:R-:W-:-:S07]  /*88c0*/  MOV R13, RZ ;  /* 0x000000ff000d7202 */ /* 0x002fce0000000f00 */
[----:B------:R-:W-:-:S07]  /*88d0*/  LEPC R20, `(.L_x_57) ;  /* 0x000000001014794e */ /* 0x000fce0000000000 */
[----:B--23--:R-:W-:Y:S05]  /*88e0*/  CALL.ABS.NOINC R2 ;  /* 0x0000000002007343 */ /* 0x00cfea0003c00000 */
.L_x_57:
[----:B------:R1:W2:Y:S01]  /*88f0*/  LDC.64 R2, c[0x4][R16] ;  /* 0x0100000010027b82 */ /* 0x0002a20000000a00 */
[----:B------:R-:W-:Y:S01]  /*8900*/  ULDC.64 UR4, c[0x4][0x68] ;  /* 0x01001a0000047ab9 */ /* 0x000fe20000000a00 */
[----:B------:R-:W-:Y:S01]  /*8910*/  ULDC.64 UR6, c[0x4][0x70] ;  /* 0x01001c0000067ab9 */ /* 0x000fe20000000a00 */
[----:B------:R-:W-:Y:S01]  /*8920*/  ULDC.64 UR8, c[0x4][0x8] ;  /* 0x0100020000087ab9 */ /* 0x000fe20000000a00 */
[----:B------:R-:W-:Y:S01]  /*8930*/  IMAD.U32 R4, RZ, RZ, UR4 ;  /* 0x00000004ff047e24 */ /* 0x000fe2000f8e00ff */
[----:B------:R-:W-:Y:S01]  /*8940*/  MOV R5, UR5 ;  /* 0x0000000500057c02 */ /* 0x000fe20008000f00 */
[----:B------:R-:W-:Y:S01]  /*8950*/  IMAD.U32 R6, RZ, RZ, UR6 ;  /* 0x00000006ff067e24 */ /* 0x000fe2000f8e00ff */
[----:B------:R-:W-:Y:S01]  /*8960*/  MOV R7, UR7 ;  /* 0x0000000700077c02 */ /* 0x000fe20008000f00 */
[----:B------:R-:W-:Y:S01]  /*8970*/  IMAD.U32 R10, RZ, RZ, UR8 ;  /* 0x00000008ff0a7e24 */ /* 0x000fe2000f8e00ff */
[----:B------:R-:W-:Y:S01]  /*8980*/  MOV R11, UR9 ;  /* 0x00000009000b7c02 */ /* 0x000fe20008000f00 */
[----:B------:R-:W-:Y:S01]  /*8990*/  IMAD.MOV.U32 R8, RZ, RZ, 0x70 ;  /* 0x00000070ff087424 */ /* 0x000fe200078e00ff */
[----:B------:R-:W-:Y:S01]  /*89a0*/  MOV R12, 0x1 ;  /* 0x00000001000c7802 */ /* 0x000fe20000000f00 */
[----:B-1----:R-:W-:-:S07]  /*89b0*/  IMAD.MOV.U32 R13, RZ, RZ, RZ ;  /* 0x000000ffff0d7224 */ /* 0x002fce00078e00ff */
[----:B------:R-:W-:-:S07]  /*89c0*/  LEPC R20, `(.L_x_56) ;  /* 0x000000001014794e */ /* 0x000fce0000000000 */
[----:B--2---:R-:W-:Y:S05]  /*89d0*/  CALL.ABS.NOINC R2 ;  /* 0x0000000002007343 */ /* 0x004fea0003c00000 */
.L_x_56:
[----:B------:R-:W-:Y:S02]  /*89e0*/  ULDC.64 UR4, c[0x0][0x590] ;  /* 0x0001640000047ab9 */ /* 0x000fe40000000a00 */
[----:B------:R-:W-:-:S04]  /*89f0*/  ISETP.NE.U32.AND P0, PT, RZ, UR4, PT ;  /* 0x00000004ff007c0c */ /* 0x000fc8000bf05070 */
[----:B------:R-:W-:-:S13]  /*8a00*/  ISETP.NE.AND.EX P0, PT, RZ, UR5, PT, P0 ;  /* 0x00000005ff007c0c */ /* 0x000fda000bf05300 */
[----:B------:R-:W-:Y:S05]  /*8a10*/  @!P0 BRA `(.L_x_58) ;  /* 0x0000000000148947 */ /* 0x000fea0003800000 */
[----:B-1----:R-:W-:-:S04]  /*8a20*/  LEA R2, P0, R18, UR4, 0x3 ;  /* 0x0000000412027c11 */ /* 0x002fc8000f8018ff */
[----:B------:R-:W-:-:S06]  /*8a30*/  LEA.HI.X R3, R18, UR5, R19, 0x3, P0 ;  /* 0x0000000512037c11 */ /* 0x000fcc00080f1c13 */
[----:B------:R-:W3:Y:S04]  /*8a40*/  LDG.E.64 R2, desc[UR38][R2.64] ;  /* 0x0000002602027981 */ /* 0x000ee8000c1e1b00 */
[----:B---3--:R1:W5:Y:S01]  /*8a50*/  LD.E R0, desc[UR38][R2.64] ;  /* 0x0000002602007980 */ /* 0x008362000c101900 */
[----:B------:R-:W-:Y:S05]  /*8a60*/  BRA `(.L_x_59) ;  /* 0x0000000000307947 */ /* 0x000fea0003800000 */
.L_x_58:
[----:B------:R-:W-:Y:S02]  /*8a70*/  ULDC.64 UR4, c[0x0][0x588] ;  /* 0x0001620000047ab9 */ /* 0x000fe40000000a00 */
[----:B------:R-:W-:-:S04]  /*8a80*/  ISETP.NE.U32.AND P0, PT, RZ, UR4, PT ;  /* 0x00000004ff007c0c */ /* 0x000fc8000bf05070 */
[----:B------:R-:W-:-:S13]  /*8a90*/  ISETP.NE.AND.EX P0, PT, RZ, UR5, PT, P0 ;  /* 0x00000005ff007c0c */ /* 0x000fda000bf05300 */
[----:B------:R-:W-:Y:S05]  /*8aa0*/  @!P0 BRA `(.L_x_60) ;  /* 0x0000000000188947 */ /* 0x000fea0003800000 */
[----:B------:R-:W3:Y:S01]  /*8ab0*/  LDC.64 R4, c[0x0][0x588] ;  /* 0x00016200ff047b82 */ /* 0x000ee20000000a00 */
[----:B------:R-:W-:Y:S02]  /*8ac0*/  ULDC UR4, c[0x0][0x598] ;  /* 0x0001660000047ab9 */ /* 0x000fe40000000800 */
[----:B-1----:R-:W-:-:S04]  /*8ad0*/  IMAD R2, R18, UR4, RZ ;  /* 0x0000000412027c24 */ /* 0x002fc8000f8e02ff */
[----:B---3--:R-:W-:-:S05]  /*8ae0*/  IMAD.WIDE R2, R2, 0x4, R4 ;  /* 0x0000000402027825 */ /* 0x008fca00078e0204 */
[----:B------:R3:W5:Y:S01]  /*8af0*/  LDG.E R0, desc[UR38][R2.64] ;  /* 0x0000002602007981 */ /* 0x000762000c1e1900 */
[----:B------:R-:W-:Y:S05]  /*8b00*/  BRA `(.L_x_59) ;  /* 0x0000000000087947 */ /* 0x000fea0003800000 */
.L_x_60:
[----:B------:R-:W-:Y:S02]  /*8b10*/  ULDC UR4, c[0x0][0x580] ;  /* 0x0001600000047ab9 */ /* 0x000fe40000000800 */
[----:B-1----:R-:W-:-:S07]  /*8b20*/  MOV R0, UR4 ;  /* 0x0000000400007c02 */ /* 0x002fce0008000f00 */
.L_x_59:
[----:B------:R-:W-:Y:S02]  /*8b30*/  ULDC.64 UR4, c[0x0][0x5b8] ;  /* 0x00016e0000047ab9 */ /* 0x000fe40000000a00 */
[----:B------:R-:W-:-:S04]  /*8b40*/  ISETP.NE.U32.AND P0, PT, RZ, UR4, PT ;  /* 0x00000004ff007c0c */ /* 0x000fc8000bf05070 */
[----:B------:R-:W-:-:S13]  /*8b50*/  ISETP.NE.AND.EX P0, PT, RZ, UR5, PT, P0 ;  /* 0x00000005ff007c0c */ /* 0x000fda000bf05300 */
[----:B------:R-:W-:Y:S05]  /*8b60*/  @!P0 BRA `(.L_x_61) ;  /* 0x0000000000148947 */ /* 0x000fea0003800000 */
[----:B-1-3--:R-:W-:-:S04]  /*8b70*/  LEA R2, P0, R18, UR4, 0x3 ;  /* 0x0000000412027c11 */ /* 0x00afc8000f8018ff */
[----:B------:R-:W-:-:S06]  /*8b80*/  LEA.HI.X R3, R18, UR5, R19, 0x3, P0 ;  /* 0x0000000512037c11 */ /* 0x000fcc00080f1c13 */
[----:B------:R-:W3:Y:S04]  /*8b90*/  LDG.E.64 R2, desc[UR38][R2.64] ;  /* 0x0000002602027981 */ /* 0x000ee8000c1e1b00 */
[----:B---3--:R1:W5:Y:S01]  /*8ba0*/  LD.E R2, desc[UR38][R2.64] ;  /* 0x0000002602027980 */ /* 0x008362000c101900 */
[----:B------:R-:W-:Y:S05]  /*8bb0*/  BRA `(.L_x_62) ;  /* 0x0000000000307947 */ /* 0x000fea0003800000 */
.L_x_61:
[----:B------:R-:W-:Y:S02]  /*8bc0*/  ULDC.64 UR4, c[0x0][0x5b0] ;  /* 0x00016c0000047ab9 */ /* 0x000fe40000000a00 */
[----:B------:R-:W-:-:S04]  /*8bd0*/  ISETP.NE.U32.AND P0, PT, RZ, UR4, PT ;  /* 0x00000004ff007c0c */ /* 0x000fc8000bf05070 */
[----:B------:R-:W-:-:S13]  /*8be0*/  ISETP.NE.AND.EX P0, PT, RZ, UR5, PT, P0 ;  /* 0x00000005ff007c0c */ /* 0x000fda000bf05300 */
[----:B------:R-:W-:Y:S05]  /*8bf0*/  @!P0 BRA `(.L_x_63) ;  /* 0x0000000000188947 */ /* 0x000fea0003800000 */
[----:B------:R-:W4:Y:S01]  /*8c00*/  LDC.64 R4, c[0x0][0x5b0] ;  /* 0x00016c00ff047b82 */ /* 0x000f220000000a00 */
[----:B------:R-:W-:Y:S02]  /*8c10*/  ULDC UR4, c[0x0][0x5c0] ;  /* 0x0001700000047ab9 */ /* 0x000fe40000000800 */
[----:B-1-3--:R-:W-:-:S04]  /*8c20*/  IMAD R2, R18, UR4, RZ ;  /* 0x0000000412027c24 */ /* 0x00afc8000f8e02ff */
[----:B----4-:R-:W-:-:S06]  /*8c30*/  IMAD.WIDE R2, R2, 0x4, R4 ;  /* 0x0000000402027825 */ /* 0x010fcc00078e0204 */
[----:B------:R3:W5:Y:S01]  /*8c40*/  LDG.E R2, desc[UR38][R2.64] ;  /* 0x0000002602027981 */ /* 0x000762000c1e1900 */
[----:B------:R-:W-:Y:S05]  /*8c50*/  BRA `(.L_x_62) ;  /* 0x0000000000087947 */ /* 0x000fea0003800000 */
.L_x_63:
[----:B------:R-:W-:Y:S02]  /*8c60*/  ULDC UR4, c[0x0][0x5a8] ;  /* 0x00016a0000047ab9 */ /* 0x000fe40000000800 */
[----:B-1-3--:R-:W-:-:S07]  /*8c70*/  IMAD.U32 R2, RZ, RZ, UR4 ;  /* 0x00000004ff027e24 */ /* 0x00afce000f8e00ff */
.L_x_62:
[----:B------:R-:W-:Y:S01]  /*8c80*/  ISETP.GT.U32.AND P0, PT, R158, 0x3e, PT ;  /* 0x0000003e9e00780c */ /* 0x000fe20003f04070 */
[----:B------:R-:W-:Y:S01]  /*8c90*/  BSSY B0, `(.L_x_64) ;  /* 0x0000007000007945 */ /* 0x000fe20003800000 */
[----:B------:R-:W-:-:S11]  /*8ca0*/  PRMT R16, RZ, 0x7610, R16 ;  /* 0x00007610ff107816 */ /* 0x000fd60000000010 */
[----:B------:R-:W-:Y:S05]  /*8cb0*/  @P0 BRA `(.L_x_65) ;  /* 0x0000000000100947 */ /* 0x000fea0003800000 */
[----:B------:R-:W-:-:S03]  /*8cc0*/  UMOV UR4, 0xffffffff ;  /* 0xffffffff00047882 */ /* 0x000fc60000000000 */
[----:B------:R-:W-:Y:S05]  /*8cd0*/  BRA.DIV UR4, `(.L_x_66) ;  /* 0x000000d204c87947 */ /* 0x000fea000b800000 */
[----:B------:R-:W-:-:S13]  /*8ce0*/  ELECT P6, URZ, PT ;  /* 0x00000000003f782f */ /* 0x000fda00038c0000 */
.L_x_370:
[----:B------:R-:W-:-:S07]  /*8cf0*/  SEL R16, RZ, 0x1, !P6 ;  /* 0x00000001ff107807 */ /* 0x000fce0007000000 */
.L_x_65:
[----:B------:R-:W-:Y:S05]  /*8d00*/  BSYNC B0 ;  /* 0x0000000000007941 */ /* 0x000fea0003800000 */
.L_x_64:
[----:B-1-3--:R-:W-:-:S04]  /*8d10*/  MOV R3, UR55 ;  /* 0x0000003700037c02 */ /* 0x00afc80008000f00 */
[----:B------:R-:W-:-:S13]  /*8d20*/  ISETP.NE.AND P0, PT, R3, 0x3, PT ;  /* 0x000000030300780c */ /* 0x000fda0003f05270 */
[----:B------:R-:W-:Y:S05]  /*8d30*/  @!P0 BRA `(.L_x_67) ;  /* 0x0000000000048947 */ /* 0x000fea0003800000 */
[----:B------:R-:W-:Y:S01]  /*8d40*/  BPT.TRAP 0x1 ;  /* 0x000000040000795c */ /* 0x000fe20000300000 */
.L_x_67:
[----:B------:R-:W-:Y:S02]  /*8d50*/  SHF.L.U32 R159, RZ, 0x1f, RZ ;  /* 0x0000001fff9f7819 */ /* 0x000fe400000006ff */
[----:B-----5:R-:W-:Y:S02]  /*8d60*/  FSETP.NEU.AND P1, PT, R0, RZ, PT ;  /* 0x000000ff0000720b */ /* 0x020fe40003f2d000 */
[----:B------:R-:W1:Y:S02]  /*8d70*/  SYNCS.PHASECHK.TRANS64.TRYWAIT P2, [UR50+0x34500], R159 ;  /* 0x0345009fff0075a7 */ /* 0x000e640008040172 */
[----:B-1----:R-:W-:Y:S09]  /*8d80*/  @!P2 BRA `(.L_x_68) ;  /* 0x000000d000b4a947 */ /* 0x002ff20003800000 */
.L_x_371:
[----:B------:R-:W3:Y:S04]  /*8d90*/  LDL.LU R3, [R1] ;  /* 0x0000000001037983 */ /* 0x000ee80000300800 */
[----:B------:R-:W4:Y:S04]  /*8da0*/  LDL.LU R7, [R1+0x4] ;  /* 0x0000040001077983 */ /* 0x000f280000300800 */
[----:B------:R-:W5:Y:S01]  /*8db0*/  LDL.LU R6, [R1+0x8] ;  /* 0x0000080001067983 */ /* 0x000f620000300800 */
[----:B------:R-:W-:Y:S01]  /*8dc0*/  IMAD.MOV.U32 R8, RZ, RZ, RZ ;  /* 0x000000ffff087224 */ /* 0x000fe200078e00ff */
[----:B-1----:R-:W-:Y:S01]  /*8dd0*/  @P1 LEA R4, R157, UR50, 0x1 ;  /* 0x000000329d041c11 */ /* 0x002fe2000f8e08ff */
[----:B------:R-:W-:Y:S05]  /*8de0*/  @P1 WARPSYNC.ALL ;  /* 0x0000000000001948 */ /* 0x000fea0003800000 */
[----:B------:R-:W1:Y:S01]  /*8df0*/  @P1 LDSM.16.MT88.4 R8, [R4+0x30000] ;  /* 0x030000000408183b */ /* 0x000e620000004200 */
[----:B------:R-:W-:Y:S01]  /*8e00*/  BSSY B0, `(.L_x_69) ;  /* 0x000000f000007945 */ /* 0x000fe20003800000 */
[----:B-1----:R-:W-:-:S02]  /*8e10*/  HADD2.F32 R5, -RZ, R8.H0_H0 ;  /* 0x20000008ff057230 */ /* 0x002fc40000004100 */
[----:B---3--:R-:W-:-:S04]  /*8e20*/  FMUL R3, R3, R2 ;  /* 0x0000000203037220 */ /* 0x008fc80000400000 */
[----:B------:R-:W-:Y:S01]  /*8e30*/  FFMA R5, R5, R0, R3 ;  /* 0x0000000005057223 */ /* 0x000fe20000000003 */
[----:B------:R-:W-:Y:S02]  /*8e40*/  HADD2.F32 R3, -RZ, R8.H1_H1 ;  /* 0x30000008ff037230 */ /* 0x000fe40000004100 */
[-C--:B----4-:R-:W-:Y:S01]  /*8e50*/  FMUL R12, R7, R2.reuse ;  /* 0x00000002070c7220 */ /* 0x090fe20000400000 */
[----:B-----5:R-:W-:-:S03]  /*8e60*/  FMUL R13, R6, R2 ;  /* 0x00000002060d7220 */ /* 0x020fc60000400000 */
[----:B------:R-:W-:-:S05]  /*8e70*/  FFMA R12, R3, R0, R12 ;  /* 0x00000000030c7223 */ /* 0x000fca000000000c */
[----:B------:R-:W-:Y:S02]  /*8e80*/  F2FP.F16.F32.PACK_AB R12, R12, R5 ;  /* 0x000000050c0c723e */ /* 0x000fe400000000ff */
[----:B------:R-:W1:Y:S01]  /*8e90*/  @P1 LDSM.16.MT88.4 R4, [R4+0x30800] ;  /* 0x030800000404183b */ /* 0x000e620000004200 */
[----:B------:R-:W-:Y:S05]  /*8ea0*/  @P1 BRA `(.L_x_70) ;  /* 0x0000000000101947 */ /* 0x000fea0003800000 */
[----:B------:R-:W-:Y:S02]  /*8eb0*/  MOV R9, RZ ;  /* 0x000000ff00097202 */ /* 0x000fe40000000f00 */
[----:B------:R-:W-:Y:S02]  /*8ec0*/  CS2R R10, SRZ ;  /* 0x00000000000a7805 */ /* 0x000fe4000001ff00 */
[----:B-1----:R-:W-:Y:S02]  /*8ed0*/  CS2R R4, SRZ ;  /* 0x0000000000047805 */ /* 0x002fe4000001ff00 */
[----:B------:R-:W-:-:S07]  /*8ee0*/  CS2R R6, SRZ ;  /* 0x0000000000067805 */ /* 0x000fce000001ff00 */
.L_x_70:
[----:B------:R-:W-:Y:S05]  /*8ef0*/  BSYNC B0 ;  /* 0x0000000000007941 */ /* 0x000fea0003800000 */
.L_x_69:
[----:B------:R-:W3:Y:S04]  /*8f00*/  LDL.LU R164, [R1+0xc] ;  /* 0x00000c0001a47983 */ /* 0x000ee80000300800 */
[----:B------:R-:W4:Y:S04]  /*8f10*/  LDL.LU R18, [R1+0x10] ;  /* 0x0000100001127983 */ /* 0x000f280000300800 */
[----:B------:R-:W5:Y:S04]  /*8f20*/  LDL.LU R17, [R1+0x14] ;  /* 0x0000140001117983 */ /* 0x000f680000300800 */
[----:B------:R-:W2:Y:S04]  /*8f30*/  LDL.LU R15, [R1+0x18] ;  /* 0x00001800010f7983 */ /* 0x000ea80000300800 */
        /* <DEDUP_REMOVED lines=8> */
[----:B------:R-:W2:Y:S01]  /*8fc0*/  LDL.LU R156, [R1+0x3c] ;  /* 0x00003c00019c7983 */ /* 0x000ea20000300800 */
[--C-:B------:R-:W-:Y:S01]  /*8fd0*/  HADD2.F32 R3, -RZ, R9.reuse.H0_H0 ;  /* 0x20000009ff037230 */ /* 0x100fe20000004100 */
[----:B------:R-:W-:Y:S05]  /*8fe0*/  WARPSYNC.ALL ;  /* 0x0000000000007948 */ /* 0x000fea0003800000 */
[----:B------:R-:W-:Y:S01]  /*8ff0*/  FFMA R14, R3, R0, R13 ;  /* 0x00000000030e7223 */ /* 0x000fe2000000000d */
[----:B------:R-:W-:Y:S01]  /*9000*/  HADD2.F32 R3, -RZ, R9.H1_H1 ;  /* 0x30000009ff037230 */ /* 0x000fe20000004100 */
[----:B------:R-:W-:Y:S01]  /*9010*/  PRMT R16, R16, 0x9910, RZ ;  /* 0x0000991010107816 */ /* 0x000fe200000000ff */
[----:B------:R-:W-:Y:S01]  /*9020*/  BSSY B0, `(.L_x_71) ;  /* 0x000003f000007945 */ /* 0x000fe20003800000 */
[----:B---3--:R-:W-:-:S04]  /*9030*/  FMUL R13, R164, R2 ;  /* 0x00000002a40d7220 */ /* 0x008fc80000400000 */
[----:B------:R-:W-:Y:S01]  /*9040*/  FFMA R13, R3, R0, R13 ;  /* 0x00000000030d7223 */ /* 0x000fe2000000000d */
[----:B----4-:R-:W-:-:S04]  /*9050*/  FMUL R3, R18, R2 ;  /* 0x0000000212037220 */ /* 0x010fc80000400000 */
[----:B------:R-:W-:Y:S01]  /*9060*/  F2FP.F16.F32.PACK_AB R13, R13, R14 ;  /* 0x0000000e0d0d723e */ /* 0x000fe200000000ff */
[----:B------:R-:W-:-:S05]  /*9070*/  HADD2.F32 R14, -RZ, R10.H0_H0 ;  /* 0x2000000aff0e7230 */ /* 0x000fca0000004100 */
[----:B------:R-:W-:Y:S01]  /*9080*/  FFMA R18, R14, R0, R3 ;  /* 0x000000000e127223 */ /* 0x000fe20000000003 */
[----:B------:R-:W-:Y:S02]  /*9090*/  HADD2.F32 R14, -RZ, R10.H1_H1 ;  /* 0x3000000aff0e7230 */ /* 0x000fe40000004100 */
[----:B-----5:R-:W-:-:S04]  /*90a0*/  FMUL R3, R17, R2 ;  /* 0x0000000211037220 */ /* 0x020fc80000400000 */
[----:B------:R-:W-:Y:S01]  /*90b0*/  FFMA R17, R14, R0, R3 ;  /* 0x000000000e117223 */ /* 0x000fe20000000003 */
[----:B------:R-:W-:Y:S02]  /*90c0*/  HADD2.F32 R14, -RZ, R11.H0_H0 ;  /* 0x2000000bff0e7230 */ /* 0x000fe40000004100 */
[----:B--2---:R-:W-:-:S04]  /*90d0*/  FMUL R3, R15, R2 ;  /* 0x000000020f037220 */ /* 0x004fc80000400000 */
[----:B------:R-:W-:Y:S01]  /*90e0*/  FFMA R15, R14, R0, R3 ;  /* 0x000000000e0f7223 */ /* 0x000fe20000000003 */
[----:B------:R-:W-:Y:S02]  /*90f0*/  HADD2.F32 R14, -RZ, R11.H1_H1 ;  /* 0x3000000bff0e7230 */ /* 0x000fe40000004100 */
[----:B------:R-:W-:-:S04]  /*9100*/  FMUL R3, R163, R2 ;  /* 0x00000002a3037220 */ /* 0x000fc80000400000 */
[----:B------:R-:W-:Y:S01]  /*9110*/  FFMA R3, R14, R0, R3 ;  /* 0x000000000e037223 */ /* 0x000fe20000000003 */
[----:B------:R-:W-:-:S04]  /*9120*/  F2FP.F16.F32.PACK_AB R14, R17, R18 ;  /* 0x00000012110e723e */ /* 0x000fc800000000ff */
[----:B------:R-:W-:Y:S02]  /*9130*/  F2FP.F16.F32.PACK_AB R15, R3, R15 ;  /* 0x0000000f030f723e */ /* 0x000fe400000000ff */
[----:B------:R-:W-:-:S05]  /*9140*/  LEA R3, R157, UR50, 0x1 ;  /* 0x000000329d037c11 */ /* 0x000fca000f8e08ff */
[----:B------:R1:W-:Y:S02]  /*9150*/  STSM.16.MT88.4 [R3+0x30000], R12 ;  /* 0x0300000c03007844 */ /* 0x0003e40000004200 */
[--C-:B-1----:R-:W-:Y:S02]  /*9160*/  HADD2.F32 R13, -RZ, R4.reuse.H1_H1 ;  /* 0x30000004ff0d7230 */ /* 0x102fe40000004100 */
[-C--:B------:R-:W-:Y:S01]  /*9170*/  FMUL R12, R21, R2.reuse ;  /* 0x00000002150c7220 */ /* 0x080fe20000400000 */
[----:B------:R-:W-:Y:S02]  /*9180*/  HADD2.F32 R14, -RZ, R4.H0_H0 ;  /* 0x20000004ff0e7230 */ /* 0x000fe40000004100 */
[----:B------:R-:W-:Y:S01]  /*9190*/  FMUL R15, R154, R2 ;  /* 0x000000029a0f7220 */ /* 0x000fe20000400000 */
[-C--:B------:R-:W-:Y:S01]  /*91a0*/  FFMA R21, R13, R0.reuse, R12 ;  /* 0x000000000d157223 */ /* 0x080fe2000000000c */
[--C-:B------:R-:W-:Y:S02]  /*91b0*/  HADD2.F32 R13, -RZ, R5.reuse.H1_H1 ;  /* 0x30000005ff0d7230 */ /* 0x100fe40000004100 */
[----:B------:R-:W-:Y:S01]  /*91c0*/  FFMA R154, R14, R0, R15 ;  /* 0x000000000e9a7223 */ /* 0x000fe2000000000f */
[----:B------:R-:W-:Y:S01]  /*91d0*/  FMUL R12, R19, R2 ;  /* 0x00000002130c7220 */ /* 0x000fe20000400000 */
[----:B------:R-:W-:-:S02]  /*91e0*/  HADD2.F32 R14, -RZ, R5.H0_H0 ;  /* 0x20000005ff0e7230 */ /* 0x000fc40000004100 */
[----:B------:R-:W-:Y:S01]  /*91f0*/  FMUL R15, R20, R2 ;  /* 0x00000002140f7220 */ /* 0x000fe20000400000 */
[-C--:B------:R-:W-:Y:S01]  /*9200*/  FFMA R19, R13, R0.reuse, R12 ;  /* 0x000000000d137223 */ /* 0x080fe2000000000c */
[--C-:B------:R-:W-:Y:S02]  /*9210*/  HADD2.F32 R13, -RZ, R6.reuse.H1_H1 ;  /* 0x30000006ff0d7230 */ /* 0x100fe40000004100 */
[----:B------:R-:W-:Y:S01]  /*9220*/  FFMA R20, R14, R0, R15 ;  /* 0x000000000e147223 */ /* 0x000fe2000000000f */
[-C--:B------:R-:W-:Y:S01]  /*9230*/  FMUL R12, R161, R2.reuse ;  /* 0x00000002a10c7220 */ /* 0x080fe20000400000 */
[----:B------:R-:W-:Y:S02]  /*9240*/  HADD2.F32 R14, -RZ, R6.H0_H0 ;  /* 0x20000006ff0e7230 */ /* 0x000fe40000004100 */
[----:B------:R-:W-:Y:S01]  /*9250*/  FMUL R15, R162, R2 ;  /* 0x00000002a20f7220 */ /* 0x000fe20000400000 */
[----:B------:R-:W-:Y:S01]  /*9260*/  FFMA R17, R13, R0, R12 ;  /* 0x000000000d117223 */ /* 0x000fe2000000000c */
[----:B------:R-:W-:-:S02]  /*9270*/  HADD2.F32 R13, -RZ, R7.H0_H0 ;  /* 0x20000007ff0d7230 */ /* 0x000fc40000004100 */
[----:B------:R-:W-:Y:S01]  /*9280*/  FFMA R18, R14, R0, R15 ;  /* 0x000000000e127223 */ /* 0x000fe2000000000f */
[----:B------:R-:W-:Y:S02]  /*9290*/  HADD2.F32 R12, -RZ, R7.H1_H1 ;  /* 0x30000007ff0c7230 */ /* 0x000fe40000004100 */
[-C--:B------:R-:W-:Y:S01]  /*92a0*/  FMUL R14, R160, R2.reuse ;  /* 0x00000002a00e7220 */ /* 0x080fe20000400000 */
[----:B------:R-:W-:Y:S01]  /*92b0*/  FMUL R15, R156, R2 ;  /* 0x000000029c0f7220 */ /* 0x000fe20000400000 */
[----:B------:R-:W-:Y:S02]  /*92c0*/  IMAD.MOV.U32 R156, RZ, RZ, R16 ;  /* 0x000000ffff9c7224 */ /* 0x000fe400078e0010 */
[-C--:B------:R-:W-:Y:S01]  /*92d0*/  FFMA R16, R13, R0.reuse, R14 ;  /* 0x000000000d107223 */ /* 0x080fe2000000000e */
[----:B------:R-:W-:Y:S01]  /*92e0*/  FFMA R15, R12, R0, R15 ;  /* 0x000000000c0f7223 */ /* 0x000fe2000000000f */
[----:B------:R-:W-:Y:S02]  /*92f0*/  F2FP.F16.F32.PACK_AB R12, R21, R154 ;  /* 0x0000009a150c723e */ /* 0x000fe400000000ff */
[----:B------:R-:W-:-:S02]  /*9300*/  F2FP.F16.F32.PACK_AB R13, R19, R20 ;  /* 0x00000014130d723e */ /* 0x000fc400000000ff */
[----:B------:R-:W-:Y:S02]  /*9310*/  F2FP.F16.F32.PACK_AB R14, R17, R18 ;  /* 0x00000012110e723e */ /* 0x000fe400000000ff */
[----:B------:R-:W-:Y:S02]  /*9320*/  F2FP.F16.F32.PACK_AB R15, R15, R16 ;  /* 0x000000100f0f723e */ /* 0x000fe400000000ff */
[----:B------:R-:W-:-:S03]  /*9330*/  ISETP.NE.AND P2, PT, R156, RZ, PT ;  /* 0x000000ff9c00720c */ /* 0x000fc60003f45270 */
[----:B------:R1:W-:Y:S01]  /*9340*/  STSM.16.MT88.4 [R3+0x30800], R12 ;  /* 0x0308000c03007844 */ /* 0x0003e20000004200 */
[----:B------:R-:W-:Y:S01]  /*9350*/  @!PT LDS RZ, [RZ] ;  /* 0x00000000fffff984 */ /* 0x000fe20000000800 */
[----:B------:R-:W-:Y:S01]  /*9360*/  @!PT LDS RZ, [RZ] ;  /* 0x00000000fffff984 */ /* 0x000fe20000000800 */
[----:B------:R-:W-:Y:S01]  /*9370*/  @!PT LDS RZ, [RZ] ;  /* 0x00000000fffff984 */ /* 0x000fe20000000800 */
[----:B------:R-:W-:Y:S01]  /*9380*/  @!PT LDS RZ, [RZ] ;  /* 0x00000000fffff984 */ /* 0x000fe20000000800 */
[----:B------:R2:W-:Y:S06]  /*9390*/  MEMBAR.ALL.CTA ;  /* 0x0000000000007992 */ /* 0x0005ec0000008000 */
[----:B--2---:R-:W2:Y:S02]  /*93a0*/  FENCE.VIEW.ASYNC.S ;  /* 0x00000000000073c6 */ /* 0x004ea40000000000 */
[----:B--2---:R-:W-:Y:S06]  /*93b0*/  BAR.SYNC.DEFER_BLOCKING 0x1, 0x80 ;  /* 0x0042000000007b1d */ /* 0x004fec0000010000 */
[----:B------:R-:W-:Y:S05]  /*93c0*/  @!P2 BRA `(.L_x_72) ;  /* 0x000000000010a947 */ /* 0x000fea0003800000 */
[----:B------:R-:W-:-:S09]  /*93d0*/  UIADD3 UR44, UR50, 0x30000, URZ ;  /* 0x00030000322c7890 */ /* 0x000fd2000fffe03f */
[----:B------:R2:W-:Y:S01]  /*93e0*/  UTMASTG.2D [UR44], [UR36] ;  /* 0x0000002c240073b5 */ /* 0x0005e20008008000 */
[----:B------:R0:W-:Y:S01]  /*93f0*/  UTMACMDFLUSH ;  /* 0x00000000000079b7 */ /* 0x0001e20000000000 */
[----:B--2---:R-:W-:-:S04]  /*9400*/  DEPBAR.LE SB0, 0x1 ;  /* 0x000080400000791a */ /* 0x004fc80000000000 */
.L_x_72:
[----:B------:R-:W-:Y:S05]  /*9410*/  BSYNC B0 ;  /* 0x0000000000007941 */ /* 0x000fea0003800000 */
.L_x_71:
[----:B------:R-:W-:Y:S06]  /*9420*/  BAR.SYNC.DEFER_BLOCKING 0x1, 0x80 ;  /* 0x0042000000007b1d */ /* 0x000fec0000010000 */
[----:B------:R-:W-:Y:S05]  /*9430*/  @!P0 BRA `(.L_x_73) ;  /* 0x0000000000048947 */ /* 0x000fea0003800000 */
[----:B------:R-:W-:Y:S01]  /*9440*/  BPT.TRAP 0x1 ;  /* 0x000000040000795c */ /* 0x000fe20000300000 */
.L_x_73:
[----:B------:R-:W2:Y:S02]  /*9450*/  SYNCS.PHASECHK.TRANS64.TRYWAIT P3, [UR50+0x34508], R159 ;  /* 0x0345089fff0075a7 */ /* 0x000ea40008060172 */
[----:B--2---:R-:W-:Y:S05]  /*9460*/  @!P3 BRA `(.L_x_74) ;  /* 0x000000cc0014b947 */ /* 0x004fea0003800000 */
.L_x_372:
[----:B------:R-:W-:Y:S05]  /*9470*/  @P1 WARPSYNC.ALL ;  /* 0x0000000000001948 */ /* 0x000fea0003800000 */
[----:B------:R-:W2:Y:S01]  /*9480*/  @P1 LDSM.16.MT88.4 R8, [R3+0x31000] ;  /* 0x031000000308183b */ /* 0x000ea20000004200 */
[-C--:B------:R-:W-:Y:S01]  /*9490*/  FMUL R28, R28, R2.reuse ;  /* 0x000000021c1c7220 */ /* 0x080fe20000400000 */
[-C--:B------:R-:W-:Y:S01]  /*94a0*/  FMUL R29, R29, R2.reuse ;  /* 0x000000021d1d7220 */ /* 0x080fe20000400000 */
[-C--:B------:R-:W-:Y:S01]  /*94b0*/  FMUL R24, R24, R2.reuse ;  /* 0x0000000218187220 */ /* 0x080fe20000400000 */
[----:B------:R-:W3:Y:S01]  /*94c0*/  @P1 LDSM.16.MT88.4 R4, [R3+0x31800] ;  /* 0x031800000304183b */ /* 0x000ee20000004200 */
[-C--:B------:R-:W-:Y:S01]  /*94d0*/  FMUL R26, R26, R2.reuse ;  /* 0x000000021a1a7220 */ /* 0x080fe20000400000 */
[-C--:B------:R-:W-:Y:S01]  /*94e0*/  FMUL R30, R30, R2.reuse ;  /* 0x000000021e1e7220 */ /* 0x080fe20000400000 */
[-C--:B------:R-:W-:Y:S01]  /*94f0*/  FMUL R25, R25, R2.reuse ;  /* 0x0000000219197220 */ /* 0x080fe20000400000 */
[-C--:B------:R-:W-:Y:S01]  /*9500*/  FMUL R27, R27, R2.reuse ;  /* 0x000000021b1b7220 */ /* 0x080fe20000400000 */
[-C--:B-1----:R-:W-:Y:S01]  /*9510*/  FMUL R15, R31, R2.reuse ;  /* 0x000000021f0f7220 */ /* 0x082fe20000400000 */
[----:B------:R-:W-:Y:S05]  /*9520*/  WARPSYNC.ALL ;  /* 0x0000000000007948 */ /* 0x000fea0003800000 */
[-C--:B------:R-:W-:Y:S01]  /*9530*/  FMUL R32, R32, R2.reuse ;  /* 0x0000000220207220 */ /* 0x080fe20000400000 */
[-C--:B------:R-:W-:Y:S01]  /*9540*/  FMUL R33, R33, R2.reuse ;  /* 0x0000000221217220 */ /* 0x080fe20000400000 */
[-C--:B------:R-:W-:Y:S01]  /*9550*/  FMUL R34, R34, R2.reuse ;  /* 0x0000000222227220 */ /* 0x080fe20000400000 */
[-C--:B------:R-:W-:Y:S01]  /*9560*/  FMUL R35, R35, R2.reuse ;  /* 0x0000000223237220 */ /* 0x080fe20000400000 */
[-C--:B------:R-:W-:Y:S01]  /*9570*/  FMUL R36, R36, R2.reuse ;  /* 0x0000000224247220 */ /* 0x080fe20000400000 */
[-C--:B------:R-:W-:Y:S01]  /*9580*/  FMUL R37, R37, R2.reuse ;  /* 0x0000000225257220 */ /* 0x080fe20000400000 */
[-C--:B------:R-:W-:Y:S01]  /*9590*/  FMUL R38, R38, R2.reuse ;  /* 0x0000000226267220 */ /* 0x080fe20000400000 */
[----:B------:R-:W-:Y:S01]  /*95a0*/  FMUL R39, R39, R2 ;  /* 0x0000000227277220 */ /* 0x000fe20000400000 */
[----:B------:R-:W-:Y:S01]  /*95b0*/  BSSY B0, `(.L_x_75) ;  /* 0x0000039000007945 */ /* 0x000fe20003800000 */
[----:B--2---:R-:W-:-:S02]  /*95c0*/  HADD2.F32 R14, -RZ, R10.H0_H0 ;  /* 0x2000000aff0e7230 */ /* 0x004fc40000004100 */
[----:B------:R-:W-:Y:S02]  /*95d0*/  HADD2.F32 R12, -RZ, R8.H0_H0 ;  /* 0x20000008ff0c7230 */ /* 0x000fe40000004100 */
[--C-:B------:R-:W-:Y:S02]  /*95e0*/  HADD2.F32 R13, -RZ, R9.reuse.H0_H0 ;  /* 0x20000009ff0d7230 */ /* 0x100fe40000004100 */
[-C--:B------:R-:W-:Y:S01]  /*95f0*/  FFMA R28, R14, R0.reuse, R28 ;  /* 0x000000000e1c7223 */ /* 0x080fe2000000001c */
[----:B------:R-:W-:Y:S02]  /*9600*/  HADD2.F32 R14, -RZ, R10.H1_H1 ;  /* 0x3000000aff0e7230 */ /* 0x000fe40000004100 */
[-C--:B------:R-:W-:Y:S01]  /*9610*/  FFMA R24, R12, R0.reuse, R24 ;  /* 0x000000000c187223 */ /* 0x080fe20000000018 */
[----:B------:R-:W-:Y:S02]  /*9620*/  HADD2.F32 R12, -RZ, R8.H1_H1 ;  /* 0x30000008ff0c7230 */ /* 0x000fe40000004100 */
[----:B------:R-:W-:Y:S01]  /*9630*/  FFMA R26, R13, R0, R26 ;  /* 0x000000000d1a7223 */ /* 0x000fe2000000001a */
[----:B------:R-:W-:-:S02]  /*9640*/  HADD2.F32 R13, -RZ, R9.H1_H1 ;  /* 0x30000009ff0d7230 */ /* 0x000fc40000004100 */
[-C--:B------:R-:W-:Y:S01]  /*9650*/  FFMA R29, R14, R0.reuse, R29 ;  /* 0x000000000e1d7223 */ /* 0x080fe2000000001d */
[--C-:B------:R-:W-:Y:S02]  /*9660*/  HADD2.F32 R14, -RZ, R11.reuse.H0_H0 ;  /* 0x2000000bff0e7230 */ /* 0x100fe40000004100 */
[-C--:B------:R-:W-:Y:S01]  /*9670*/  FFMA R12, R12, R0.reuse, R25 ;  /* 0x000000000c0c7223 */ /* 0x080fe20000000019 */
[-C--:B------:R-:W-:Y:S02]  /*9680*/  FFMA R13, R13, R0.reuse, R27 ;  /* 0x000000000d0d7223 */ /* 0x080fe4000000001b */
[----:B------:R-:W-:Y:S01]  /*9690*/  FFMA R30, R14, R0, R30 ;  /* 0x000000000e1e7223 */ /* 0x000fe2000000001e */
[----:B------:R-:W-:Y:S01]  /*96a0*/  HADD2.F32 R14, -RZ, R11.H1_H1 ;  /* 0x3000000bff0e7230 */ /* 0x000fe20000004100 */
[----:B------:R-:W-:Y:S02]  /*96b0*/  F2FP.F16.F32.PACK_AB R12, R12, R24 ;  /* 0x000000180c0c723e */ /* 0x000fe400000000ff */
[----:B------:R-:W-:-:S02]  /*96c0*/  F2FP.F16.F32.PACK_AB R13, R13, R26 ;  /* 0x0000001a0d0d723e */ /* 0x000fc400000000ff */
[----:B------:R-:W-:Y:S01]  /*96d0*/  FFMA R15, R14, R0, R15 ;  /* 0x000000000e0f7223 */ /* 0x000fe2000000000f */
[----:B------:R-:W-:-:S04]  /*96e0*/  F2FP.F16.F32.PACK_AB R14, R29, R28 ;  /* 0x0000001c1d0e723e */ /* 0x000fc800000000ff */
[----:B------:R-:W-:-:S05]  /*96f0*/  F2FP.F16.F32.PACK_AB R15, R15, R30 ;  /* 0x0000001e0f0f723e */ /* 0x000fca00000000ff */
[----:B------:R3:W-:Y:S02]  /*9700*/  STSM.16.MT88.4 [R3+0x31000], R12 ;  /* 0x0310000c03007844 */ /* 0x0007e40000004200 */
[--C-:B---3--:R-:W-:Y:S02]  /*9710*/  HADD2.F32 R13, -RZ, R4.reuse.H0_H0 ;  /* 0x20000004ff0d7230 */ /* 0x108fe40000004100 */
[----:B------:R-:W-:-:S03]  /*9720*/  HADD2.F32 R12, -RZ, R4.H1_H1 ;  /* 0x30000004ff0c7230 */ /* 0x000fc60000004100 */
[-C--:B------:R-:W-:Y:S01]  /*9730*/  FFMA R32, R13, R0.reuse, R32 ;  /* 0x000000000d207223 */ /* 0x080fe20000000020 */
[--C-:B------:R-:W-:Y:S02]  /*9740*/  HADD2.F32 R13, -RZ, R5.reuse.H0_H0 ;  /* 0x20000005ff0d7230 */ /* 0x100fe40000004100 */
[-C--:B------:R-:W-:Y:S01]  /*9750*/  FFMA R33, R12, R0.reuse, R33 ;  /* 0x000000000c217223 */ /* 0x080fe20000000021 */
[----:B------:R-:W-:Y:S02]  /*9760*/  HADD2.F32 R12, -RZ, R5.H1_H1 ;  /* 0x30000005ff0c7230 */ /* 0x000fe40000004100 */
[-C--:B------:R-:W-:Y:S01]  /*9770*/  FFMA R34, R13, R0.reuse, R34 ;  /* 0x000000000d227223 */ /* 0x080fe20000000022 */
[--C-:B------:R-:W-:Y:S02]  /*9780*/  HADD2.F32 R13, -RZ, R6.reuse.H0_H0 ;  /* 0x20000006ff0d7230 */ /* 0x100fe40000004100 */
[----:B------:R-:W-:Y:S01]  /*9790*/  FFMA R35, R12, R0, R35 ;  /* 0x000000000c237223 */ /* 0x000fe20000000023 */
[----:B------:R-:W-:-:S02]  /*97a0*/  HADD2.F32 R12, -RZ, R6.H1_H1 ;  /* 0x30000006ff0c7230 */ /* 0x000fc40000004100 */
[-C--:B------:R-:W-:Y:S01]  /*97b0*/  FFMA R36, R13, R0.reuse, R36 ;  /* 0x000000000d247223 */ /* 0x080fe20000000024 */
[--C-:B------:R-:W-:Y:S02]  /*97c0*/  HADD2.F32 R13, -RZ, R7.reuse.H0_H0 ;  /* 0x20000007ff0d7230 */ /* 0x100fe40000004100 */
[-C--:B------:R-:W-:Y:S01]  /*97d0*/  FFMA R14, R12, R0.reuse, R37 ;  /* 0x000000000c0e7223 */ /* 0x080fe20000000025 */
[----:B------:R-:W-:Y:S02]  /*97e0*/  HADD2.F32 R12, -RZ, R7.H1_H1 ;  /* 0x30000007ff0c7230 */ /* 0x000fe40000004100 */
[----:B------:R-:W-:Y:S01]  /*97f0*/  FFMA R38, R13, R0, R38 ;  /* 0x000000000d267223 */ /* 0x000fe20000000026 */
[----:B------:R-:W-:Y:S02]  /*9800*/  F2FP.F16.F32.PACK_AB R13, R35, R34 ;  /* 0x00000022230d723e */ /* 0x000fe400000000ff */
[----:B------:R-:W-:Y:S01]  /*9810*/  FFMA R15, R12, R0, R39 ;  /* 0x000000000c0f7223 */ /* 0x000fe20000000027 */
[----:B------:R-:W-:-:S02]  /*9820*/  F2FP.F16.F32.PACK_AB R12, R33, R32 ;  /* 0x00000020210c723e */ /* 0x000fc400000000ff */
[----:B------:R-:W-:Y:S02]  /*9830*/  F2FP.F16.F32.PACK_AB R14, R14, R36 ;  /* 0x000000240e0e723e */ /* 0x000fe400000000ff */
[----:B------:R-:W-:-:S05]  /*9840*/  F2FP.F16.F32.PACK_AB R15, R15, R38 ;  /* 0x000000260f0f723e */ /* 0x000fca00000000ff */
        /* <DEDUP_REMOVED lines=9> */
[----:B------:R-:W-:Y:S02]  /*98e0*/  UIADD3 UR5, UR45, 0x40, URZ ;  /* 0x000000402d057890 */ /* 0x000fe4000fffe03f */
[----:B------:R-:W-:Y:S01]  /*98f0*/  UIADD3 UR4, UR50, 0x31000, URZ ;  /* 0x0003100032047890 */ /* 0x000fe2000fffe03f */
[----:B------:R-:W-:-:S08]  /*9900*/  UMOV UR6, UR46 ;  /* 0x0000002e00067c82 */ /* 0x000fd00008000000 */
[----:B------:R2:W-:Y:S01]  /*9910*/  UTMASTG.2D [UR4], [UR36] ;  /* 0x00000004240073b5 */ /* 0x0005e20008008000 */
[----:B------:R0:W-:Y:S01]  /*9920*/  UTMACMDFLUSH ;  /* 0x00000000000079b7 */ /* 0x0001e20000000000 */
[----:B--2---:R-:W-:-:S04]  /*9930*/  DEPBAR.LE SB0, 0x1 ;  /* 0x000080400000791a */ /* 0x004fc80000000000 */
.L_x_76:
[----:B------:R-:W-:Y:S05]  /*9940*/  BSYNC B0 ;  /* 0x0000000000007941 */ /* 0x000fea0003800000 */
.L_x_75:
[----:B------:R-:W-:Y:S06]  /*9950*/  BAR.SYNC.DEFER_BLOCKING 0x1, 0x80 ;  /* 0x0042000000007b1d */ /* 0x000fec0000010000 */
[----:B------:R-:W-:Y:S05]  /*9960*/  @!P0 BRA `(.L_x_77) ;  /* 0x0000000000048947 */ /* 0x000fea0003800000 */
[----:B------:R-:W-:Y:S01]  /*9970*/  BPT.TRAP 0x1 ;  /* 0x000000040000795c */ /* 0x000fe20000300000 */
.L_x_77:
[----:B------:R-:W-:-:S04]  /*9980*/  UIADD3 UR7, UR50, 0x34520, URZ ;  /* 0x0003452032077890 */ /* 0x000fc8000fffe03f */
[----:B------:R-:W-:-:S09]  /*9990*/  UPRMT UR7, UR57, 0x654, UR7 ;  /* 0x0000065439077896 */ /* 0x000fd20008000007 */
[----:B------:R-:W-:Y:S01]  /*99a0*/  SYNCS.ARRIVE.TRANS64.RED.A1T0 RZ, [UR7], RZ ;  /* 0x000000ffffff79a7 */ /* 0x000fe20008100407 */
[----:B------:R-:W-:Y:S05]  /*99b0*/  @!P0 BRA `(.L_x_78) ;  /* 0x0000000000048947 */ /* 0x000fea0003800000 */
[----:B------:R-:W-:Y:S01]  /*99c0*/  BPT.TRAP 0x1 ;  /* 0x000000040000795c */ /* 0x000fe20000300000 */
.L_x_78:
[----:B------:R-:W2:Y:S02]  /*99d0*/  SYNCS.PHASECHK.TRANS64.TRYWAIT P3, [UR50+0x34510], R159 ;  /* 0x0345109fff0075a7 */ /* 0x000ea40008060172 */
[----:B--2---:R-:W-:Y:S05]  /*99e0*/  @!P3 BRA `(.L_x_79) ;  /* 0x000000c400ccb947 */ /* 0x004fea0003800000 */
.L_x_373:
[----:B-1----:R-:W2:Y:S04]  /*99f0*/  LDL.LU R12, [R1+0x40] ;  /* 0x00004000010c7983 */ /* 0x002ea80000300800 */
[----:B------:R-:W3:Y:S04]  /*9a00*/  LDL.LU R31, [R1+0x44] ;  /* 0x00004400011f7983 */ /* 0x000ee80000300800 */
[----:B------:R-:W4:Y:S04]  /*9a10*/  LDL.LU R15, [R1+0x48] ;  /* 0x00004800010f7983 */ /* 0x000f280000300800 */
[----:B------:R-:W5:Y:S04]  /*9a20*/  LDL.LU R30, [R1+0x4c] ;  /* 0x00004c00011e7983 */ /* 0x000f680000300800 */
        /* <DEDUP_REMOVED lines=11> */
[----:B------:R-:W5:Y:S01]  /*9ae0*/  LDL.LU R24, [R1+0x7c] ;  /* 0x00007c0001187983 */ /* 0x000f620000300800 */
[----:B------:R-:W-:Y:S05]  /*9af0*/  @P1 WARPSYNC.ALL ;  /* 0x0000000000001948 */ /* 0x000fea0003800000 */
[----:B------:R-:W1:Y:S04]  /*9b00*/  @P1 LDSM.16.MT88.4 R8, [R3+0x32000] ;  /* 0x032000000308183b */ /* 0x000e680000004200 */
[----:B------:R-:W5:Y:S01]  /*9b10*/  @P1 LDSM.16.MT88.4 R4, [R3+0x32800] ;  /* 0x032800000304183b */ /* 0x000f620000004200 */
[----:B------:R-:W-:Y:S05]  /*9b20*/  WARPSYNC.ALL ;  /* 0x0000000000007948 */ /* 0x000fea0003800000 */
[----:B------:R-:W-:Y:S01]  /*9b30*/  BSSY B0, `(.L_x_80) ;  /* 0x0000049000007945 */ /* 0x000fe20003800000 */
[----:B--2---:R-:W-:Y:S01]  /*9b40*/  FMUL R13, R12, R2 ;  /* 0x000000020c0d7220 */ /* 0x004fe20000400000 */
[----:B-1----:R-:W-:-:S05]  /*9b50*/  HADD2.F32 R12, -RZ, R8.H0_H0 ;  /* 0x20000008ff0c7230 */ /* 0x002fca0000004100 */
[----:B------:R-:W-:Y:S01]  /*9b60*/  FFMA R14, R12, R0, R13 ;  /* 0x000000000c0e7223 */ /* 0x000fe2000000000d */
[----:B------:R-:W-:Y:S02]  /*9b70*/  HADD2.F32 R12, -RZ, R8.H1_H1 ;  /* 0x30000008ff0c7230 */ /* 0x000fe40000004100 */
[----:B---3--:R-:W-:-:S04]  /*9b80*/  FMUL R13, R31, R2 ;  /* 0x000000021f0d7220 */ /* 0x008fc80000400000 */
[----:B------:R-:W-:Y:S01]  /*9b90*/  FFMA R12, R12, R0, R13 ;  /* 0x000000000c0c7223 */ /* 0x000fe2000000000d */
[----:B------:R-:W-:-:S04]  /*9ba0*/  HADD2.F32 R13, -RZ, R9.H0_H0 ;  /* 0x20000009ff0d7230 */ /* 0x000fc80000004100 */
[----:B------:R-:W-:Y:S01]  /*9bb0*/  F2FP.F16.F32.PACK_AB R12, R12, R14 ;  /* 0x0000000e0c0c723e */ /* 0x000fe200000000ff */
[----:B----4-:R-:W-:-:S04]  /*9bc0*/  FMUL R14, R15, R2 ;  /* 0x000000020f0e7220 */ /* 0x010fc80000400000 */
[----:B------:R-:W-:Y:S01]  /*9bd0*/  FFMA R15, R13, R0, R14 ;  /* 0x000000000d0f7223 */ /* 0x000fe2000000000e */
[----:B------:R-:W-:Y:S02]  /*9be0*/  HADD2.F32 R13, -RZ, R9.H1_H1 ;  /* 0x30000009ff0d7230 */ /* 0x000fe40000004100 */
[----:B-----5:R-:W-:-:S04]  /*9bf0*/  FMUL R14, R30, R2 ;  /* 0x000000021e0e7220 */ /* 0x020fc80000400000 */
[----:B------:R-:W-:Y:S01]  /*9c00*/  FFMA R13, R13, R0, R14 ;  /* 0x000000000d0d7223 */ /* 0x000fe2000000000e */
[----:B------:R-:W-:-:S04]  /*9c10*/  HADD2.F32 R14, -RZ, R10.H0_H0 ;  /* 0x2000000aff0e7230 */ /* 0x000fc80000004100 */
[----:B------:R-:W-:Y:S01]  /*9c20*/  F2FP.F16.F32.PACK_AB R13, R13, R15 ;  /* 0x0000000f0d0d723e */ /* 0x000fe200000000ff */
[----:B------:R-:W-:-:S04]  /*9c30*/  FMUL R15, R18, R2 ;  /* 0x00000002120f7220 */ /* 0x000fc80000400000 */
[----:B------:R-:W-:Y:S01]  /*9c40*/  FFMA R18, R14, R0, R15 ;  /* 0x000000000e127223 */ /* 0x000fe2000000000f */
[----:B------:R-:W-:Y:S02]  /*9c50*/  HADD2.F32 R14, -RZ, R10.H1_H1 ;  /* 0x3000000aff0e7230 */ /* 0x000fe40000004100 */
[----:B------:R-:W-:-:S04]  /*9c60*/  FMUL R15, R17, R2 ;  /* 0x00000002110f7220 */ /* 0x000fc80000400000 */
[----:B------:R-:W-:Y:S01]  /*9c70*/  FFMA R17, R14, R0, R15 ;  /* 0x000000000e117223 */ /* 0x000fe2000000000f */
[----:B------:R-:W-:Y:S02]  /*9c80*/  HADD2.F32 R14, -RZ, R11.H0_H0 ;  /* 0x2000000bff0e7230 */ /* 0x000fe40000004100 */
[----:B------:R-:W-:-:S04]  /*9c90*/  FMUL R15, R16, R2 ;  /* 0x00000002100f7220 */ /* 0x000fc80000400000 */
[----:B------:R-:W-:Y:S01]  /*9ca0*/  FFMA R16, R14, R0, R15 ;  /* 0x000000000e107223 */ /* 0x000fe2000000000f */
[----:B------:R-:W-:Y:S02]  /*9cb0*/  HADD2.F32 R14, -RZ, R11.H1_H1 ;  /* 0x3000000bff0e7230 */ /* 0x000fe40000004100 */
[----:B------:R-:W-:-:S04]  /*9cc0*/  FMUL R15, R29, R2 ;  /* 0x000000021d0f7220 */ /* 0x000fc80000400000 */
[----:B------:R-:W-:Y:S01]  /*9cd0*/  FFMA R15, R14, R0, R15 ;  /* 0x000000000e0f7223 */ /* 0x000fe2000000000f */
[----:B------:R-:W-:-:S04]  /*9ce0*/  F2FP.F16.F32.PACK_AB R14, R17, R18 ;  /* 0x00000012110e723e */ /* 0x000fc800000000ff */
[----:B------:R-:W-:Y:S01]  /*9cf0*/  F2FP.F16.F32.PACK_AB R15, R15, R16 ;  /* 0x000000100f0f723e */ /* 0x000fe200000000ff */
[----:B------:R-:W-:-:S04]  /*9d00*/  FMUL R16, R24, R2 ;  /* 0x0000000218107220 */ /* 0x000fc80000400000 */
[----:B------:R1:W-:Y:S02]  /*9d10*/  STSM.16.MT88.4 [R3+0x32000], R12 ;  /* 0x0320000c03007844 */ /* 0x0003e40000004200 */
[--C-:B-1----:R-:W-:Y:S02]  /*9d20*/  HADD2.F32 R13, -RZ, R4.reuse.H0_H0 ;  /* 0x20000004ff0d7230 */ /* 0x102fe40000004100 */
[-C--:B------:R-:W-:Y:S01]  /*9d30*/  FMUL R15, R21, R2.reuse ;  /* 0x00000002150f7220 */ /* 0x080fe20000400000 */
[----:B------:R-:W-:Y:S02]  /*9d40*/  HADD2.F32 R12, -RZ, R4.H1_H1 ;  /* 0x30000004ff0c7230 */ /* 0x000fe40000004100 */
[----:B------:R-:W-:Y:S01]  /*9d50*/  FMUL R14, R20, R2 ;  /* 0x00000002140e7220 */ /* 0x000fe20000400000 */
[-C--:B------:R-:W-:Y:S01]  /*9d60*/  FFMA R21, R13, R0.reuse, R15 ;  /* 0x000000000d157223 */ /* 0x080fe2000000000f */
[--C-:B------:R-:W-:Y:S02]  /*9d70*/  HADD2.F32 R13, -RZ, R5.reuse.H0_H0 ;  /* 0x20000005ff0d7230 */ /* 0x100fe40000004100 */
[----:B------:R-:W-:Y:S01]  /*9d80*/  FFMA R20, R12, R0, R14 ;  /* 0x000000000c147223 */ /* 0x000fe2000000000e */
[----:B------:R-:W-:-:S02]  /*9d90*/  HADD2.F32 R12, -RZ, R5.H1_H1 ;  /* 0x30000005ff0c7230 */ /* 0x000fc40000004100 */
[-C--:B------:R-:W-:Y:S01]  /*9da0*/  FMUL R15, R28, R2.reuse ;  /* 0x000000021c0f7220 */ /* 0x080fe20000400000 */
[----:B------:R-:W-:-:S03]  /*9db0*/  FMUL R14, R19, R2 ;  /* 0x00000002130e7220 */ /* 0x000fc60000400000 */
[-C--:B------:R-:W-:Y:S01]  /*9dc0*/  FFMA R19, R13, R0.reuse, R15 ;  /* 0x000000000d137223 */ /* 0x080fe2000000000f */
[----:B------:R-:W-:Y:S01]  /*9dd0*/  FFMA R18, R12, R0, R14 ;  /* 0x000000000c127223 */ /* 0x000fe2000000000e */
[--C-:B------:R-:W-:Y:S02]  /*9de0*/  HADD2.F32 R12, -RZ, R6.reuse.H0_H0 ;  /* 0x20000006ff0c7230 */ /* 0x100fe40000004100 */
[-C--:B------:R-:W-:Y:S01]  /*9df0*/  FMUL R15, R27, R2.reuse ;  /* 0x000000021b0f7220 */ /* 0x080fe20000400000 */
[----:B------:R-:W-:Y:S02]  /*9e00*/  HADD2.F32 R13, -RZ, R6.H1_H1 ;  /* 0x30000006ff0d7230 */ /* 0x000fe40000004100 */
[----:B------:R-:W-:Y:S01]  /*9e10*/  FMUL R14, R26, R2 ;  /* 0x000000021a0e7220 */ /* 0x000fe20000400000 */
[-C--:B------:R-:W-:Y:S01]  /*9e20*/  FFMA R17, R12, R0.reuse, R15 ;  /* 0x000000000c117223 */ /* 0x080fe2000000000f */
[--C-:B------:R-:W-:Y:S02]  /*9e30*/  HADD2.F32 R12, -RZ, R7.reuse.H1_H1 ;  /* 0x30000007ff0c7230 */ /* 0x100fe40000004100 */
[----:B------:R-:W-:Y:S01]  /*9e40*/  FFMA R14, R13, R0, R14 ;  /* 0x000000000d0e7223 */ /* 0x000fe2000000000e */
[----:B------:R-:W-:-:S02]  /*9e50*/  HADD2.F32 R13, -RZ, R7.H0_H0 ;  /* 0x20000007ff0d7230 */ /* 0x000fc40000004100 */
[----:B------:R-:W-:Y:S01]  /*9e60*/  FMUL R15, R25, R2 ;  /* 0x00000002190f7220 */ /* 0x000fe20000400000 */
[-C--:B------:R-:W-:Y:S01]  /*9e70*/  FFMA R16, R12, R0.reuse, R16 ;  /* 0x000000000c107223 */ /* 0x080fe20000000010 */
[----:B------:R-:W-:Y:S02]  /*9e80*/  F2FP.F16.F32.PACK_AB R12, R20, R21 ;  /* 0x00000015140c723e */ /* 0x000fe400000000ff */
[----:B------:R-:W-:Y:S01]  /*9e90*/  FFMA R15, R13, R0, R15 ;  /* 0x000000000d0f7223 */ /* 0x000fe2000000000f */
[----:B------:R-:W-:Y:S02]  /*9ea0*/  F2FP.F16.F32.PACK_AB R13, R18, R19 ;  /* 0x00000013120d723e */ /* 0x000fe400000000ff */
        /* <DEDUP_REMOVED lines=17> */
.L_x_81:
[----:B------:R-:W-:Y:S05]  /*9fc0*/  BSYNC B0 ;  /* 0x0000000000007941 */ /* 0x000fea0003800000 */
.L_x_80:
[----:B------:R-:W-:Y:S06]  /*9fd0*/  BAR.SYNC.DEFER_BLOCKING 0x1, 0x80 ;  /* 0x0042000000007b1d */ /* 0x000fec0000010000 */
[----:B------:R-:W-:Y:S05]  /*9fe0*/  @!P0 BRA `(.L_x_82) ;  /* 0x0000000000048947 */ /* 0x000fea0003800000 */
[----:B------:R-:W-:Y:S01]  /*9ff0*/  BPT.TRAP 0x1 ;  /* 0x000000040000795c */ /* 0x000fe20000300000 */
.L_x_82:
[----:B------:R-:W-:-:S04]  /*a000*/  UIADD3 UR8, UR50, 0x34528, URZ ;  /* 0x0003452832087890 */ /* 0x000fc8000fffe03f */
[----:B------:R-:W-:-:S09]  /*a010*/  UPRMT UR8, UR57, 0x654, UR8 ;  /* 0x0000065439087896 */ /* 0x000fd20008000008 */
[----:B------:R-:W-:Y:S01]  /*a020*/  SYNCS.ARRIVE.TRANS64.RED.A1T0 RZ, [UR8], RZ ;  /* 0x000000ffffff79a7 */ /* 0x000fe20008100408 */
[----:B------:R-:W-:Y:S05]  /*a030*/  @!P0 BRA `(.L_x_83) ;  /* 0x0000000000048947 */ /* 0x000fea0003800000 */
[----:B------:R-:W-:Y:S01]  /*a040*/  BPT.TRAP 0x1 ;  /* 0x000000040000795c */ /* 0x000fe20000300000 */
.L_x_83:
[----:B------:R-:W2:Y:S02]  /*a050*/  SYNCS.PHASECHK.TRANS64.TRYWAIT P3, [UR50+0x34518], R159 ;  /* 0x0345189fff0075a7 */ /* 0x000ea40008060172 */
[----:B--2---:R-:W-:Y:S05]  /*a060*/  @!P3 BRA `(.L_x_84) ;  /* 0x000000c00044b947 */ /* 0x004fea0003800000 */
.L_x_374:
[----:B------:R-:W-:Y:S05]  /*a070*/  @P1 WARPSYNC.ALL ;  /* 0x0000000000001948 */ /* 0x000fea0003800000 */
[----:B------:R-:W2:Y:S01]  /*a080*/  @P1 LDSM.16.MT88.4 R8, [R3+0x33000] ;  /* 0x033000000308183b */ /* 0x000ea20000004200 */
[-C--:B------:R-:W-:Y:S01]  /*a090*/  FMUL R41, R41, R2.reuse ;  /* 0x0000000229297220 */ /* 0x080fe20000400000 */
[-C--:B-1----:R-:W-:Y:S01]  /*a0a0*/  FMUL R13, R40, R2.reuse ;  /* 0x00000002280d7220 */ /* 0x082fe20000400000 */
[-C--:B------:R-:W-:Y:S01]  /*a0b0*/  FMUL R43, R43, R2.reuse ;  /* 0x000000022b2b7220 */ /* 0x080fe20000400000 */
[----:B------:R-:W1:Y:S01]  /*a0c0*/  @P1 LDSM.16.MT88.4 R4, [R3+0x33800] ;  /* 0x033800000304183b */ /* 0x000e620000004200 */
[-C--:B------:R-:W-:Y:S01]  /*a0d0*/  FMUL R15, R44, R2.reuse ;  /* 0x000000022c0f7220 */ /* 0x080fe20000400000 */
[-C--:B------:R-:W-:Y:S01]  /*a0e0*/  FMUL R17, R46, R2.reuse ;  /* 0x000000022e117220 */ /* 0x080fe20000400000 */
[-C--:B------:R-:W-:Y:S01]  /*a0f0*/  FMUL R47, R47, R2.reuse ;  /* 0x000000022f2f7220 */ /* 0x080fe20000400000 */
[-C--:B------:R-:W-:Y:S01]  /*a100*/  FMUL R49, R49, R2.reuse ;  /* 0x0000000231317220 */ /* 0x080fe20000400000 */
[----:B------:R-:W-:Y:S05]  /*a110*/  WARPSYNC.ALL ;  /* 0x0000000000007948 */ /* 0x000fea0003800000 */
[-C--:B------:R-:W-:Y:S01]  /*a120*/  FMUL R19, R50, R2.reuse ;  /* 0x0000000232137220 */ /* 0x080fe20000400000 */
[-C--:B------:R-:W-:Y:S01]  /*a130*/  FMUL R51, R51, R2.reuse ;  /* 0x0000000233337220 */ /* 0x080fe20000400000 */
[-C--:B------:R-:W-:Y:S01]  /*a140*/  FMUL R53, R53, R2.reuse ;  /* 0x0000000235357220 */ /* 0x080fe20000400000 */
[----:B------:R-:W-:Y:S01]  /*a150*/  FMUL R55, R55, R2 ;  /* 0x0000000237377220 */ /* 0x000fe20000400000 */
[----:B------:R-:W-:Y:S01]  /*a160*/  BSSY B0, `(.L_x_85) ;  /* 0x000003e000007945 */ /* 0x000fe20003800000 */
[----:B--2---:R-:W-:-:S02]  /*a170*/  HADD2.F32 R14, -RZ, R8.H1_H1 ;  /* 0x30000008ff0e7230 */ /* 0x004fc40000004100 */
[----:B------:R-:W-:Y:S02]  /*a180*/  HADD2.F32 R12, -RZ, R8.H0_H0 ;  /* 0x20000008ff0c7230 */ /* 0x000fe40000004100 */
[----:B------:R-:W-:Y:S02]  /*a190*/  HADD2.F32 R16, -RZ, R10.H1_H1 ;  /* 0x3000000aff107230 */ /* 0x000fe40000004100 */
[-C--:B------:R-:W-:Y:S01]  /*a1a0*/  FFMA R41, R14, R0.reuse, R41 ;  /* 0x000000000e297223 */ /* 0x080fe20000000029 */
[----:B------:R-:W-:Y:S02]  /*a1b0*/  HADD2.F32 R14, -RZ, R9.H0_H0 ;  /* 0x20000009ff0e7230 */ /* 0x000fe40000004100 */
[----:B------:R-:W-:Y:S01]  /*a1c0*/  FFMA R12, R12, R0, R13 ;  /* 0x000000000c0c7223 */ /* 0x000fe2000000000d */
[----:B------:R-:W-:Y:S01]  /*a1d0*/  FMUL R13, R42, R2 ;  /* 0x000000022a0d7220 */ /* 0x000fe20000400000 */
[----:B------:R-:W-:Y:S02]  /*a1e0*/  HADD2.F32 R18, -RZ, R11.H1_H1 ;  /* 0x3000000bff127230 */ /* 0x000fe40000004100 */
[----:B-1----:R-:W-:-:S02]  /*a1f0*/  HADD2.F32 R20, -RZ, R5.H1_H1 ;  /* 0x30000005ff147230 */ /* 0x002fc40000004100 */
[-C--:B------:R-:W-:Y:S01]  /*a200*/  FFMA R13, R14, R0.reuse, R13 ;  /* 0x000000000e0d7223 */ /* 0x080fe2000000000d */
[----:B------:R-:W-:Y:S02]  /*a210*/  HADD2.F32 R14, -RZ, R9.H1_H1 ;  /* 0x30000009ff0e7230 */ /* 0x000fe40000004100 */
[----:B------:R-:W-:Y:S01]  /*a220*/  FFMA R47, R18, R0, R47 ;  /* 0x00000000122f7223 */ /* 0x000fe2000000002f */
[----:B------:R-:W-:Y:S01]  /*a230*/  HADD2.F32 R18, -RZ, R4.H1_H1 ;  /* 0x30000004ff127230 */ /* 0x000fe20000004100 */
[----:B------:R-:W-:Y:S01]  /*a240*/  F2FP.F16.F32.PACK_AB R12, R41, R12 ;  /* 0x0000000c290c723e */ /* 0x000fe200000000ff */
[----:B------:R-:W-:-:S05]  /*a250*/  FFMA R14, R14, R0, R43 ;  /* 0x000000000e0e7223 */ /* 0x000fca000000002b */
[----:B------:R-:W-:Y:S01]  /*a260*/  F2FP.F16.F32.PACK_AB R13, R14, R13 ;  /* 0x0000000d0e0d723e */ /* 0x000fe200000000ff */
[----:B------:R-:W-:-:S05]  /*a270*/  HADD2.F32 R14, -RZ, R10.H0_H0 ;  /* 0x2000000aff0e7230 */ /* 0x000fca0000004100 */
[----:B------:R-:W-:Y:S01]  /*a280*/  FFMA R14, R14, R0, R15 ;  /* 0x000000000e0e7223 */ /* 0x000fe2000000000f */
[----:B------:R-:W-:-:S04]  /*a290*/  FMUL R15, R45, R2 ;  /* 0x000000022d0f7220 */ /* 0x000fc80000400000 */
[----:B------:R-:W-:Y:S01]  /*a2a0*/  FFMA R15, R16, R0, R15 ;  /* 0x00000000100f7223 */ /* 0x000fe2000000000f */
[----:B------:R-:W-:-:S04]  /*a2b0*/  HADD2.F32 R16, -RZ, R11.H0_H0 ;  /* 0x2000000bff107230 */ /* 0x000fc80000004100 */
[----:B------:R-:W-:Y:S01]  /*a2c0*/  F2FP.F16.F32.PACK_AB R14, R15, R14 ;  /* 0x0000000e0f0e723e */ /* 0x000fe200000000ff */
[----:B------:R-:W-:Y:S01]  /*a2d0*/  FFMA R16, R16, R0, R17 ;  /* 0x0000000010107223 */ /* 0x000fe20000000011 */
[----:B------:R-:W-:-:S04]  /*a2e0*/  FMUL R17, R48, R2 ;  /* 0x0000000230117220 */ /* 0x000fc80000400000 */
[----:B------:R-:W-:Y:S01]  /*a2f0*/  F2FP.F16.F32.PACK_AB R15, R47, R16 ;  /* 0x000000102f0f723e */ /* 0x000fe200000000ff */
[----:B------:R-:W-:-:S04]  /*a300*/  HADD2.F32 R16, -RZ, R4.H0_H0 ;  /* 0x20000004ff107230 */ /* 0x000fc80000004100 */
[----:B------:R1:W-:Y:S01]  /*a310*/  STSM.16.MT88.4 [R3+0x33000], R12 ;  /* 0x0330000c03007844 */ /* 0x0003e20000004200 */
[-C--:B------:R-:W-:Y:S01]  /*a320*/  FFMA R16, R16, R0.reuse, R17 ;  /* 0x0000000010107223 */ /* 0x080fe20000000011 */
[----:B------:R-:W-:Y:S01]  /*a330*/  FFMA R17, R18, R0, R49 ;  /* 0x0000000012117223 */ /* 0x000fe20000000031 */
[----:B------:R-:W-:Y:S02]  /*a340*/  HADD2.F32 R18, -RZ, R5.H0_H0 ;  /* 0x20000005ff127230 */ /* 0x000fe40000004100 */
[--C-:B-1----:R-:W-:Y:S02]  /*a350*/  HADD2.F32 R12, -RZ, R6.reuse.H0_H0 ;  /* 0x20000006ff0c7230 */ /* 0x102fe40000004100 */
[----:B------:R-:W-:Y:S01]  /*a360*/  FMUL R15, R52, R2 ;  /* 0x00000002340f7220 */ /* 0x000fe20000400000 */
[-C--:B------:R-:W-:Y:S01]  /*a370*/  FFMA R13, R18, R0.reuse, R19 ;  /* 0x00000000120d7223 */ /* 0x080fe20000000013 */
[----:B------:R-:W-:Y:S01]  /*a380*/  FFMA R14, R20, R0, R51 ;  /* 0x00000000140e7223 */ /* 0x000fe20000000033 */
[----:B------:R-:W-:-:S02]  /*a390*/  HADD2.F32 R18, -RZ, R6.H1_H1 ;  /* 0x30000006ff127230 */ /* 0x000fc40000004100 */
[----:B------:R-:W-:Y:S01]  /*a3a0*/  FFMA R15, R12, R0, R15 ;  /* 0x000000000c0f7223 */ /* 0x000fe2000000000f */
[--C-:B------:R-:W-:Y:S02]  /*a3b0*/  HADD2.F32 R12, -RZ, R7.reuse.H0_H0 ;  /* 0x20000007ff0c7230 */ /* 0x100fe40000004100 */
[----:B------:R-:W-:Y:S01]  /*a3c0*/  FMUL R19, R54, R2 ;  /* 0x0000000236137220 */ /* 0x000fe20000400000 */
[----:B------:R-:W-:Y:S02]  /*a3d0*/  HADD2.F32 R20, -RZ, R7.H1_H1 ;  /* 0x30000007ff147230 */ /* 0x000fe40000004100 */
[-C--:B------:R-:W-:Y:S01]  /*a3e0*/  FFMA R18, R18, R0.reuse, R53 ;  /* 0x0000000012127223 */ /* 0x080fe20000000035 */
[----:B------:R-:W-:Y:S01]  /*a3f0*/  F2FP.F16.F32.PACK_AB R13, R14, R13 ;  /* 0x0000000d0e0d723e */ /* 0x000fe200000000ff */
[----:B------:R-:W-:Y:S01]  /*a400*/  FFMA R19, R12, R0, R19 ;  /* 0x000000000c137223 */ /* 0x000fe20000000013 */
[----:B------:R-:W-:Y:S01]  /*a410*/  F2FP.F16.F32.PACK_AB R12, R17, R16 ;  /* 0x00000010110c723e */ /* 0x000fe200000000ff */
[----:B------:R-:W-:Y:S01]  /*a420*/  FFMA R20, R20, R0, R55 ;  /* 0x0000000014147223 */ /* 0x000fe20000000037 */
[----:B------:R-:W-:-:S04]  /*a430*/  F2FP.F16.F32.PACK_AB R14, R18, R15 ;  /* 0x0000000f120e723e */ /* 0x000fc800000000ff */
        /* <DEDUP_REMOVED lines=11> */
[----:B------:R-:W-:Y:S02]  /*a4f0*/  UIADD3 UR5, UR45, 0x40, URZ ;  /* 0x000000402d057890 */ /* 0x000fe4000fffe03f */
[----:B------:R-:W-:-:S09]  /*a500*/  UIADD3 UR4, UR50, 0x33000, URZ ;  /* 0x0003300032047890 */ /* 0x000fd2000fffe03f */
[----:B------:R2:W-:Y:S01]  /*a510*/  UTMASTG.2D [UR4], [UR36] ;  /* 0x00000004240073b5 */ /* 0x0005e20008008000 */
[----:B------:R0:W-:Y:S01]  /*a520*/  UTMACMDFLUSH ;  /* 0x00000000000079b7 */ /* 0x0001e20000000000 */
[----:B--2---:R-:W-:-:S04]  /*a530*/  DEPBAR.LE SB0, 0x1 ;  /* 0x000080400000791a */ /* 0x004fc80000000000 */
.L_x_86:
[----:B------:R-:W-:Y:S05]  /*a540*/  BSYNC B0 ;  /* 0x0000000000007941 */ /* 0x000fea0003800000 */
.L_x_85:
[----:B------:R-:W-:Y:S06]  /*a550*/  BAR.SYNC.DEFER_BLOCKING 0x1, 0x80 ;  /* 0x0042000000007b1d */ /* 0x000fec0000010000 */
[----:B------:R-:W-:Y:S05]  /*a560*/  @!P0 BRA `(.L_x_87) ;  /* 0x0000000000048947 */ /* 0x000fea0003800000 */
[----:B------:R-:W-:Y:S01]  /*a570*/  BPT.TRAP 0x1 ;  /* 0x000000040000795c */ /* 0x000fe20000300000 */
.L_x_87:
[----:B------:R-:W-:-:S04]  /*a580*/  UIADD3 UR9, UR50, 0x34530, URZ ;  /* 0x0003453032097890 */ /* 0x000fc8000fffe03f */
[----:B------:R-:W-:-:S09]  /*a590*/  UPRMT UR9, UR57, 0x654, UR9 ;  /* 0x0000065439097896 */ /* 0x000fd20008000009 */
[----:B------:R-:W-:Y:S01]  /*a5a0*/  SYNCS.ARRIVE.TRANS64.RED.A1T0 RZ, [UR9], RZ ;  /* 0x000000ffffff79a7 */ /* 0x000fe20008100409 */
[----:B------:R-:W-:Y:S05]  /*a5b0*/  @!P0 BRA `(.L_x_88) ;  /* 0x0000000000048947 */ /* 0x000fea0003800000 */
[----:B------:R-:W-:Y:S01]  /*a5c0*/  BPT.TRAP 0x1 ;  /* 0x000000040000795c */ /* 0x000fe20000300000 */
.L_x_88:
[----:B------:R-:W-:-:S04]  /*a5d0*/  MOV R20, 0x1 ;  /* 0x0000000100147802 */ /* 0x000fc80000000f00 */
[----:B------:R-:W-:-:S04]  /*a5e0*/  SHF.L.U32 R20, R20, 0x1f, RZ ;  /* 0x0000001f14147819 */ /* 0x000fc800000006ff */
[----:B------:R-:W2:Y:S02]  /*a5f0*/  SYNCS.PHASECHK.TRANS64.TRYWAIT P3, [UR50+0x34500], R20 ;  /* 0x03450014ff0075a7 */ /* 0x000ea40008060172 */
[----:B--2---:R-:W-:Y:S05]  /*a600*/  @!P3 BRA `(.L_x_89) ;  /* 0x000000b800f4b947 */ /* 0x004fea0003800000 */
.L_x_375:
        /* <DEDUP_REMOVED lines=21> */
[----:B-1----:R-:W-:-:S02]  /*a760*/  HADD2.F32 R14, -RZ, R8.H1_H1 ;  /* 0x30000008ff0e7230 */ /* 0x002fc40000004100 */
[-C--:B--2---:R-:W-:Y:S01]  /*a770*/  FMUL R13, R13, R2.reuse ;  /* 0x000000020d0d7220 */ /* 0x084fe20000400000 */
[----:B---3--:R-:W-:Y:S01]  /*a780*/  FMUL R15, R12, R2 ;  /* 0x000000020c0f7220 */ /* 0x008fe20000400000 */
[----:B------:R-:W-:-:S03]  /*a790*/  HADD2.F32 R12, -RZ, R8.H0_H0 ;  /* 0x20000008ff0c7230 */ /* 0x000fc60000004100 */
[-C--:B------:R-:W-:Y:S01]  /*a7a0*/  FFMA R15, R14, R0.reuse, R15 ;  /* 0x000000000e0f7223 */ /* 0x080fe2000000000f */
[--C-:B------:R-:W-:Y:S02]  /*a7b0*/  HADD2.F32 R14, -RZ, R9.reuse.H0_H0 ;  /* 0x20000009ff0e7230 */ /* 0x100fe40000004100 */
[----:B------:R-:W-:Y:S01]  /*a7c0*/  FFMA R12, R12, R0, R13 ;  /* 0x000000000c0c7223 */ /* 0x000fe2000000000d */
[-C--:B----4-:R-:W-:Y:S01]  /*a7d0*/  FMUL R13, R17, R2.reuse ;  /* 0x00000002110d7220 */ /* 0x090fe20000400000 */
[----:B-----5:R-:W-:Y:S01]  /*a7e0*/  FMUL R17, R16, R2 ;  /* 0x0000000210117220 */ /* 0x020fe20000400000 */
[----:B------:R-:W-:Y:S02]  /*a7f0*/  HADD2.F32 R16, -RZ, R9.H1_H1 ;  /* 0x30000009ff107230 */ /* 0x000fe40000004100 */
[----:B------:R-:W-:Y:S01]  /*a800*/  FFMA R13, R14, R0, R13 ;  /* 0x000000000e0d7223 */ /* 0x000fe2000000000d */
[----:B------:R-:W-:Y:S01]  /*a810*/  F2FP.F16.F32.PACK_AB R12, R15, R12 ;  /* 0x0000000c0f0c723e */ /* 0x000fe200000000ff */
[----:B------:R-:W-:Y:S01]  /*a820*/  FMUL R15, R32, R2 ;  /* 0x00000002200f7220 */ /* 0x000fe20000400000 */
[----:B------:R-:W-:Y:S01]  /*a830*/  FFMA R14, R16, R0, R17 ;  /* 0x00000000100e7223 */ /* 0x000fe20000000011 */
[----:B------:R-:W-:-:S02]  /*a840*/  HADD2.F32 R16, -RZ, R10.H1_H1 ;  /* 0x3000000aff107230 */ /* 0x000fc40000004100 */
[----:B------:R-:W-:Y:S02]  /*a850*/  FMUL R17, R31, R2 ;  /* 0x000000021f117220 */ /* 0x000fe40000400000 */
[----:B------:R-:W-:Y:S01]  /*a860*/  F2FP.F16.F32.PACK_AB R13, R14, R13 ;  /* 0x0000000d0e0d723e */ /* 0x000fe200000000ff */
[----:B------:R-:W-:-:S05]  /*a870*/  HADD2.F32 R14, -RZ, R10.H0_H0 ;  /* 0x2000000aff0e7230 */ /* 0x000fca0000004100 */
[-C--:B------:R-:W-:Y:S01]  /*a880*/  FFMA R14, R14, R0.reuse, R15 ;  /* 0x000000000e0e7223 */ /* 0x080fe2000000000f */
[----:B------:R-:W-:Y:S01]  /*a890*/  FFMA R15, R16, R0, R17 ;  /* 0x00000000100f7223 */ /* 0x000fe20000000011 */
[-C--:B------:R-:W-:Y:S01]  /*a8a0*/  FMUL R17, R19, R2.reuse ;  /* 0x0000000213117220 */ /* 0x080fe20000400000 */
[-C--:B------:R-:W-:Y:S01]  /*a8b0*/  FMUL R19, R18, R2.reuse ;  /* 0x0000000212137220 */ /* 0x080fe20000400000 */
[--C-:B------:R-:W-:Y:S02]  /*a8c0*/  HADD2.F32 R16, -RZ, R11.reuse.H0_H0 ;  /* 0x2000000bff107230 */ /* 0x100fe40000004100 */
[----:B------:R-:W-:Y:S02]  /*a8d0*/  HADD2.F32 R18, -RZ, R11.H1_H1 ;  /* 0x3000000bff127230 */ /* 0x000fe40000004100 */
[----:B------:R-:W-:Y:S01]  /*a8e0*/  FMUL R21, R21, R2 ;  /* 0x0000000215157220 */ /* 0x000fe20000400000 */
[----:B------:R-:W-:Y:S01]  /*a8f0*/  F2FP.F16.F32.PACK_AB R14, R15, R14 ;  /* 0x0000000e0f0e723e */ /* 0x000fe200000000ff */
[-C--:B------:R-:W-:Y:S01]  /*a900*/  FFMA R16, R16, R0.reuse, R17 ;  /* 0x0000000010107223 */ /* 0x080fe20000000011 */
[----:B------:R-:W-:Y:S01]  /*a910*/  FFMA R17, R18, R0, R19 ;  /* 0x0000000012117223 */ /* 0x000fe20000000013 */
[----:B------:R-:W-:Y:S01]  /*a920*/  FMUL R19, R24, R2 ;  /* 0x0000000218137220 */ /* 0x000fe20000400000 */
[----:B------:R-:W-:-:S02]  /*a930*/  HADD2.F32 R18, -RZ, R4.H0_H0 ;  /* 0x20000004ff127230 */ /* 0x000fc40000004100 */
[----:B------:R-:W-:Y:S02]  /*a940*/  HADD2.F32 R24, -RZ, R4.H1_H1 ;  /* 0x30000004ff187230 */ /* 0x000fe40000004100 */
[----:B------:R-:W-:Y:S01]  /*a950*/  FMUL R25, R25, R2 ;  /* 0x0000000219197220 */ /* 0x000fe20000400000 */
[----:B------:R-:W-:Y:S01]  /*a960*/  F2FP.F16.F32.PACK_AB R15, R17, R16 ;  /* 0x00000010110f723e */ /* 0x000fe200000000ff */
[-C--:B------:R-:W-:Y:S01]  /*a970*/  FFMA R18, R18, R0.reuse, R19 ;  /* 0x0000000012127223 */ /* 0x080fe20000000013 */
[----:B------:R-:W-:Y:S01]  /*a980*/  FFMA R19, R24, R0, R21 ;  /* 0x0000000018137223 */ /* 0x000fe20000000015 */
[-C--:B------:R-:W-:Y:S01]  /*a990*/  FMUL R21, R26, R2.reuse ;  /* 0x000000021a157220 */ /* 0x080fe20000400000 */
[--C-:B------:R-:W-:Y:S02]  /*a9a0*/  HADD2.F32 R24, -RZ, R5.reuse.H0_H0 ;  /* 0x20000005ff187230 */ /* 0x100fe40000004100 */
[----:B------:R-:W-:Y:S01]  /*a9b0*/  FMUL R27, R27, R2 ;  /* 0x000000021b1b7220 */ /* 0x000fe20000400000 */
[----:B------:R-:W-:Y:S01]  /*a9c0*/  HADD2.F32 R26, -RZ, R5.H1_H1 ;  /* 0x30000005ff1a7230 */ /* 0x000fe20000004100 */
[----:B------:R-:W-:Y:S01]  /*a9d0*/  F2FP.F16.F32.PACK_AB R16, R19, R18 ;  /* 0x000000121310723e */ /* 0x000fe200000000ff */
[----:B------:R1:W-:Y:S01]  /*a9e0*/  STSM.16.MT88.4 [R3+0x30000], R12 ;  /* 0x0300000c03007844 */ /* 0x0003e20000004200 */
[----:B------:R-:W-:-:S02]  /*a9f0*/  FFMA R21, R24, R0, R21 ;  /* 0x0000000018157223 */ /* 0x000fc40000000015 */
[----:B------:R-:W-:Y:S01]  /*aa00*/  FFMA R24, R26, R0, R25 ;  /* 0x000000001a187223 */ /* 0x000fe20000000019 */
[-C--:B------:R-:W-:Y:S01]  /*aa10*/  FMUL R25, R28, R2.reuse ;  /* 0x000000021c197220 */ /* 0x080fe20000400000 */
[--C-:B------:R-:W-:Y:S02]  /*aa20*/  HADD2.F32 R26, -RZ, R6.reuse.H0_H0 ;  /* 0x20000006ff1a7230 */ /* 0x100fe40000004100 */
[----:B------:R-:W-:Y:S01]  /*aa30*/  FMUL R29, R29, R2 ;  /* 0x000000021d1d7220 */ /* 0x000fe20000400000 */
[----:B------:R-:W-:Y:S01]  /*aa40*/  HADD2.F32 R28, -RZ, R6.H1_H1 ;  /* 0x30000006ff1c7230 */ /* 0x000fe20000004100 */
[----:B------:R-:W-:Y:S01]  /*aa50*/  F2FP.F16.F32.PACK_AB R17, R24, R21 ;  /* 0x000000151811723e */ /* 0x000fe200000000ff */
[----:B------:R-:W-:-:S03]  /*aa60*/  FFMA R25, R26, R0, R25 ;  /* 0x000000001a197223 */ /* 0x000fc60000000019 */
[----:B------:R-:W-:Y:S01]  /*aa70*/  FFMA R26, R28, R0, R27 ;  /* 0x000000001c1a7223 */ /* 0x000fe2000000001b */
[----:B------:R-:W-:Y:S01]  /*aa80*/  FMUL R27, R30, R2 ;  /* 0x000000021e1b7220 */ /* 0x000fe20000400000 */
[--C-:B------:R-:W-:Y:S02]  /*aa90*/  HADD2.F32 R28, -RZ, R7.reuse.H0_H0 ;  /* 0x20000007ff1c7230 */ /* 0x100fe40000004100 */
[----:B------:R-:W-:Y:S01]  /*aaa0*/  HADD2.F32 R30, -RZ, R7.H1_H1 ;  /* 0x30000007ff1e7230 */ /* 0x000fe20000004100 */
[----:B------:R-:W-:Y:S02]  /*aab0*/  F2FP.F16.F32.PACK_AB R18, R26, R25 ;  /* 0x000000191a12723e */ /* 0x000fe400000000ff */
[-C--:B------:R-:W-:Y:S02]  /*aac0*/  FFMA R27, R28, R0.reuse, R27 ;  /* 0x000000001c1b7223 */ /* 0x080fe4000000001b */
[----:B------:R-:W-:-:S05]  /*aad0*/  FFMA R28, R30, R0, R29 ;  /* 0x000000001e1c7223 */ /* 0x000fca000000001d */
        /* <DEDUP_REMOVED lines=16> */
.L_x_91:
[----:B------:R-:W-:Y:S05]  /*abe0*/  BSYNC B0 ;  /* 0x0000000000007941 */ /* 0x000fea0003800000 */
.L_x_90:
[----:B------:R-:W-:Y:S06]  /*abf0*/  BAR.SYNC.DEFER_BLOCKING 0x1, 0x80 ;  /* 0x0042000000007b1d */ /* 0x000fec0000010000 */
[----:B------:R-:W-:Y:S05]  /*ac00*/  @!P0 BRA `(.L_x_92) ;  /* 0x0000000000048947 */ /* 0x000fea0003800000 */
[----:B------:R-:W-:Y:S01]  /*ac10*/  BPT.TRAP 0x1 ;  /* 0x000000040000795c */ /* 0x000fe20000300000 */
.L_x_92:
[----:B------:R-:W-:-:S04]  /*ac20*/  UIADD3 UR10, UR50, 0x34538, URZ ;  /* 0x00034538320a7890 */ /* 0x000fc8000fffe03f */
[----:B------:R-:W-:-:S09]  /*ac30*/  UPRMT UR10, UR57, 0x654, UR10 ;  /* 0x00000654390a7896 */ /* 0x000fd2000800000a */
[----:B------:R-:W-:Y:S01]  /*ac40*/  SYNCS.ARRIVE.TRANS64.RED.A1T0 RZ, [UR10], RZ ;  /* 0x000000ffffff79a7 */ /* 0x000fe2000810040a */
[----:B------:R-:W-:Y:S05]  /*ac50*/  @!P0 BRA `(.L_x_93) ;  /* 0x0000000000048947 */ /* 0x000fea0003800000 */
[----:B------:R-:W-:Y:S01]  /*ac60*/  BPT.TRAP 0x1 ;  /* 0x000000040000795c */ /* 0x000fe20000300000 */
.L_x_93:
[----:B------:R-:W2:Y:S02]  /*ac70*/  SYNCS.PHASECHK.TRANS64.TRYWAIT P3, [UR50+0x34508], R20 ;  /* 0x03450814ff0075a7 */ /* 0x000ea40008060172 */
[----:B--2---:R-:W-:Y:S05]  /*ac80*/  @!P3 BRA `(.L_x_94) ;  /* 0x000000b4006cb947 */ /* 0x004fea0003800000 */
.L_x_376:
[----:B------:R-:W-:Y:S05]  /*ac90*/  @P1 WARPSYNC.ALL ;  /* 0x0000000000001948 */ /* 0x000fea0003800000 */
[----:B------:R-:W2:Y:S01]  /*aca0*/  @P1 LDSM.16.MT88.4 R8, [R3+0x31000] ;  /* 0x031000000308183b */ /* 0x000ea20000004200 */
[-C--:B-1----:R-:W-:Y:S01]  /*acb0*/  FMUL R13, R56, R2.reuse ;  /* 0x00000002380d7220 */ /* 0x082fe20000400000 */
[-C--:B------:R-:W-:Y:S01]  /*acc0*/  FMUL R57, R57, R2.reuse ;  /* 0x0000000239397220 */ /* 0x080fe20000400000 */
[-C--:B------:R-:W-:Y:S01]  /*acd0*/  FMUL R15, R58, R2.reuse ;  /* 0x000000023a0f7220 */ /* 0x080fe20000400000 */
[----:B------:R-:W1:Y:S01]  /*ace0*/  @P1 LDSM.16.MT88.4 R4, [R3+0x31800] ;  /* 0x031800000304183b */ /* 0x000e620000004200 */
[-C--:B------:R-:W-:Y:S01]  /*acf0*/  FMUL R59, R59, R2.reuse ;  /* 0x000000023b3b7220 */ /* 0x080fe20000400000 */
        /* <DEDUP_REMOVED lines=12> */
[----:B------:R-:W-:Y:S05]  /*adc0*/  WARPSYNC.ALL ;  /* 0x0000000000007948 */ /* 0x000fea0003800000 */
[----:B------:R-:W-:Y:S01]  /*add0*/  BSSY B0, `(.L_x_95) ;  /* 0x0000039000007945 */ /* 0x000fe20003800000 */
[----:B--2---:R-:W-:-:S02]  /*ade0*/  HADD2.F32 R12, -RZ, R8.H0_H0 ;  /* 0x20000008ff0c7230 */ /* 0x004fc40000004100 */
[----:B------:R-:W-:Y:S02]  /*adf0*/  HADD2.F32 R14, -RZ, R8.H1_H1 ;  /* 0x30000008ff0e7230 */ /* 0x000fe40000004100 */
[--C-:B------:R-:W-:Y:S02]  /*ae00*/  HADD2.F32 R16, -RZ, R9.reuse.H0_H0 ;  /* 0x20000009ff107230 */ /* 0x100fe40000004100 */
[-C--:B------:R-:W-:Y:S01]  /*ae10*/  FFMA R12, R12, R0.reuse, R13 ;  /* 0x000000000c0c7223 */ /* 0x080fe2000000000d */
[----:B------:R-:W-:Y:S02]  /*ae20*/  HADD2.F32 R18, -RZ, R9.H1_H1 ;  /* 0x30000009ff127230 */ /* 0x000fe40000004100 */
[-C--:B------:R-:W-:Y:S01]  /*ae30*/  FFMA R13, R14, R0.reuse, R57 ;  /* 0x000000000e0d7223 */ /* 0x080fe20000000039 */
[----:B------:R-:W-:Y:S02]  /*ae40*/  HADD2.F32 R24, -RZ, R11.H0_H0 ;  /* 0x2000000bff187230 */ /* 0x000fe40000004100 */
[----:B------:R-:W-:Y:S01]  /*ae50*/  FFMA R14, R16, R0, R15 ;  /* 0x00000000100e7223 */ /* 0x000fe2000000000f */
[----:B------:R-:W-:-:S02]  /*ae60*/  HADD2.F32 R16, -RZ, R10.H0_H0 ;  /* 0x2000000aff107230 */ /* 0x000fc40000004100 */
[-C--:B------:R-:W-:Y:S01]  /*ae70*/  FFMA R15, R18, R0.reuse, R59 ;  /* 0x00000000120f7223 */ /* 0x080fe2000000003b */
[----:B------:R-:W-:Y:S02]  /*ae80*/  HADD2.F32 R18, -RZ, R10.H1_H1 ;  /* 0x3000000aff127230 */ /* 0x000fe40000004100 */
[-C--:B------:R-:W-:Y:S01]  /*ae90*/  FFMA R19, R24, R0.reuse, R19 ;  /* 0x0000000018137223 */ /* 0x080fe20000000013 */
[----:B------:R-:W-:Y:S02]  /*aea0*/  HADD2.F32 R26, -RZ, R11.H1_H1 ;  /* 0x3000000bff1a7230 */ /* 0x000fe40000004100 */
[-C--:B------:R-:W-:Y:S01]  /*aeb0*/  FFMA R17, R16, R0.reuse, R17 ;  /* 0x0000000010117223 */ /* 0x080fe20000000011 */
[----:B-1----:R-:W-:Y:S02]  /*aec0*/  HADD2.F32 R24, -RZ, R4.H0_H0 ;  /* 0x20000004ff187230 */ /* 0x002fe40000004100 */
[----:B------:R-:W-:Y:S01]  /*aed0*/  FFMA R16, R18, R0, R61 ;  /* 0x0000000012107223 */ /* 0x000fe2000000003d */
[----:B------:R-:W-:-:S02]  /*aee0*/  HADD2.F32 R28, -RZ, R5.H0_H0 ;  /* 0x20000005ff1c7230 */ /* 0x000fc40000004100 */
[-C--:B------:R-:W-:Y:S01]  /*aef0*/  FFMA R18, R26, R0.reuse, R63 ;  /* 0x000000001a127223 */ /* 0x080fe2000000003f */
[----:B------:R-:W-:Y:S02]  /*af00*/  HADD2.F32 R26, -RZ, R4.H1_H1 ;  /* 0x30000004ff1a7230 */ /* 0x000fe40000004100 */
        /* <DEDUP_REMOVED lines=10> */
[----:B------:R-:W-:Y:S01]  /*afb0*/  FFMA R29, R32, R0, R29 ;  /* 0x00000000201d7223 */ /* 0x000fe2000000001d */
[----:B------:R-:W-:Y:S01]  /*afc0*/  F2FP.F16.F32.PACK_AB R12, R13, R12 ;  /* 0x0000000c0d0c723e */ /* 0x000fe200000000ff */
[----:B------:R-:W-:Y:S01]  /*afd0*/  FFMA R28, R30, R0, R69 ;  /* 0x000000001e1c7223 */ /* 0x000fe20000000045 */
[----:B------:R-:W-:Y:S01]  /*afe0*/  F2FP.F16.F32.PACK_AB R13, R15, R14 ;  /* 0x0000000e0f0d723e */ /* 0x000fe200000000ff */
[----:B------:R-:W-:Y:S01]  /*aff0*/  FFMA R30, R34, R0, R71 ;  /* 0x00000000221e7223 */ /* 0x000fe20000000047 */
[----:B------:R-:W-:-:S02]  /*b000*/  F2FP.F16.F32.PACK_AB R14, R16, R17 ;  /* 0x00000011100e723e */ /* 0x000fc400000000ff */
[----:B------:R-:W-:Y:S02]  /*b010*/  F2FP.F16.F32.PACK_AB R15, R18, R19 ;  /* 0x00000013120f723e */ /* 0x000fe400000000ff */
[----:B------:R-:W-:Y:S02]  /*b020*/  F2FP.F16.F32.PACK_AB R16, R24, R21 ;  /* 0x000000151810723e */ /* 0x000fe400000000ff */
[----:B------:R-:W-:Y:S01]  /*b030*/  F2FP.F16.F32.PACK_AB R17, R26, R25 ;  /* 0x000000191a11723e */ /* 0x000fe200000000ff */
[----:B------:R1:W-:Y:S01]  /*b040*/  STSM.16.MT88.4 [R3+0x31000], R12 ;  /* 0x0310000c03007844 */ /* 0x0003e20000004200 */
        /* <DEDUP_REMOVED lines=17> */
.L_x_96:
[----:B------:R-:W-:Y:S05]  /*b160*/  BSYNC B0 ;  /* 0x0000000000007941 */ /* 0x000fea0003800000 */
.L_x_95:
[----:B------:R-:W-:Y:S06]  /*b170*/  BAR.SYNC.DEFER_BLOCKING 0x1, 0x80 ;  /* 0x0042000000007b1d */ /* 0x000fec0000010000 */
[----:B------:R-:W-:Y:S05]  /*b180*/  @!P0 BRA `(.L_x_97) ;  /* 0x0000000000048947 */ /* 0x000fea0003800000 */
[----:B------:R-:W-:Y:S01]  /*b190*/  BPT.TRAP 0x1 ;  /* 0x000000040000795c */ /* 0x000fe20000300000 */
.L_x_97:
[----:B------:R-:W-:Y:S01]  /*b1a0*/  SYNCS.ARRIVE.TRANS64.RED.A1T0 RZ, [UR7], RZ ;  /* 0x000000ffffff79a7 */ /* 0x000fe20008100407 */
[----:B------:R-:W-:Y:S05]  /*b1b0*/  @!P0 BRA `(.L_x_98) ;  /* 0x0000000000048947 */ /* 0x000fea0003800000 */
[----:B------:R-:W-:Y:S01]  /*b1c0*/  BPT.TRAP 0x1 ;  /* 0x000000040000795c */ /* 0x000fe20000300000 */
.L_x_98:
[----:B------:R-:W2:Y:S02]  /*b1d0*/  SYNCS.PHASECHK.TRANS64.TRYWAIT P3, [UR50+0x34510], R20 ;  /* 0x03451014ff0075a7 */ /* 0x000ea40008060172 */
[----:B--2---:R-:W-:Y:S05]  /*b1e0*/  @!P3 BRA `(.L_x_99) ;  /* 0x000000b0002cb947 */ /* 0x004fea0003800000 */
.L_x_377:
        /* <DEDUP_REMOVED lines=21> */
[----:B-1----:R-:W-:-:S02]  /*b340*/  HADD2.F32 R16, -RZ, R9.H0_H0 ;  /* 0x20000009ff107230 */ /* 0x002fc40000004100 */
[----:B------:R-:W-:Y:S02]  /*b350*/  HADD2.F32 R18, -RZ, R9.H1_H1 ;  /* 0x30000009ff127230 */ /* 0x000fe40000004100 */
[-C--:B--2---:R-:W-:Y:S01]  /*b360*/  FMUL R13, R13, R2.reuse ;  /* 0x000000020d0d7220 */ /* 0x084fe20000400000 */
[-C--:B---3--:R-:W-:Y:S01]  /*b370*/  FMUL R15, R14, R2.reuse ;  /* 0x000000020e0f7220 */ /* 0x088fe20000400000 */
[--C-:B------:R-:W-:Y:S02]  /*b380*/  HADD2.F32 R14, -RZ, R8.reuse.H1_H1 ;  /* 0x30000008ff0e7230 */ /* 0x100fe40000004100 */
[----:B----4-:R-:W-:Y:S01]  /*b390*/  FMUL R17, R12, R2 ;  /* 0x000000020c117220 */ /* 0x010fe20000400000 */
[----:B------:R-:W-:Y:S02]  /*b3a0*/  HADD2.F32 R12, -RZ, R8.H0_H0 ;  /* 0x20000008ff0c7230 */ /* 0x000fe40000004100 */
[----:B------:R-:W-:Y:S01]  /*b3b0*/  FFMA R15, R14, R0, R15 ;  /* 0x000000000e0f7223 */ /* 0x000fe2000000000f */
[----:B-----5:R-:W-:-:S02]  /*b3c0*/  FMUL R19, R19, R2 ;  /* 0x0000000213137220 */ /* 0x020fc40000400000 */
[-C--:B------:R-:W-:Y:S01]  /*b3d0*/  FFMA R12, R12, R0.reuse, R13 ;  /* 0x000000000c0c7223 */ /* 0x080fe2000000000d */
[-C--:B------:R-:W-:Y:S01]  /*b3e0*/  FFMA R13, R16, R0.reuse, R17 ;  /* 0x00000000100d7223 */ /* 0x080fe20000000011 */
[----:B------:R-:W-:Y:S01]  /*b3f0*/  FFMA R14, R18, R0, R19 ;  /* 0x00000000120e7223 */ /* 0x000fe20000000013 */
[--C-:B------:R-:W-:Y:S02]  /*b400*/  HADD2.F32 R16, -RZ, R10.reuse.H0_H0 ;  /* 0x2000000aff107230 */ /* 0x100fe40000004100 */
[-C--:B------:R-:W-:Y:S01]  /*b410*/  FMUL R17, R26, R2.reuse ;  /* 0x000000021a117220 */ /* 0x080fe20000400000 */
[----:B------:R-:W-:Y:S02]  /*b420*/  HADD2.F32 R18, -RZ, R10.H1_H1 ;  /* 0x3000000aff127230 */ /* 0x000fe40000004100 */
[----:B------:R-:W-:Y:S01]  /*b430*/  FMUL R19, R24, R2 ;  /* 0x0000000218137220 */ /* 0x000fe20000400000 */
[--C-:B------:R-:W-:Y:S02]  /*b440*/  HADD2.F32 R24, -RZ, R11.reuse.H0_H0 ;  /* 0x2000000bff187230 */ /* 0x100fe40000004100 */
[----:B------:R-:W-:Y:S01]  /*b450*/  FFMA R17, R16, R0, R17 ;  /* 0x0000000010117223 */ /* 0x000fe20000000011 */
[----:B------:R-:W-:-:S02]  /*b460*/  HADD2.F32 R26, -RZ, R11.H1_H1 ;  /* 0x3000000bff1a7230 */ /* 0x000fc40000004100 */
[----:B------:R-:W-:Y:S01]  /*b470*/  FMUL R21, R21, R2 ;  /* 0x0000000215157220 */ /* 0x000fe20000400000 */
[----:B------:R-:W-:Y:S01]  /*b480*/  FFMA R16, R18, R0, R19 ;  /* 0x0000000012107223 */ /* 0x000fe20000000013 */
[----:B------:R-:W-:Y:S01]  /*b490*/  F2FP.F16.F32.PACK_AB R13, R14, R13 ;  /* 0x0000000d0e0d723e */ /* 0x000fe200000000ff */
[----:B------:R-:W-:Y:S01]  /*b4a0*/  FMUL R25, R25, R2 ;  /* 0x0000000219197220 */ /* 0x000fe20000400000 */
[----:B------:R-:W-:Y:S01]  /*b4b0*/  FFMA R21, R24, R0, R21 ;  /* 0x0000000018157223 */ /* 0x000fe20000000015 */
[--C-:B------:R-:W-:Y:S01]  /*b4c0*/  HADD2.F32 R24, -RZ, R4.reuse.H0_H0 ;  /* 0x20000004ff187230 */ /* 0x100fe20000004100 */
[----:B------:R-:W-:Y:S01]  /*b4d0*/  F2FP.F16.F32.PACK_AB R12, R15, R12 ;  /* 0x0000000c0f0c723e */ /* 0x000fe200000000ff */
[----:B------:R-:W-:Y:S01]  /*b4e0*/  FFMA R18, R26, R0, R25 ;  /* 0x000000001a127223 */ /* 0x000fe20000000019 */
[-C--:B------:R-:W-:Y:S01]  /*b4f0*/  FMUL R19, R30, R2.reuse ;  /* 0x000000021e137220 */ /* 0x080fe20000400000 */
[----:B------:R-:W-:Y:S01]  /*b500*/  HADD2.F32 R26, -RZ, R4.H1_H1 ;  /* 0x30000004ff1a7230 */ /* 0x000fe20000004100 */
[----:B------:R-:W-:Y:S01]  /*b510*/  F2FP.F16.F32.PACK_AB R14, R16, R17 ;  /* 0x00000011100e723e */ /* 0x000fe200000000ff */
[----:B------:R-:W-:Y:S01]  /*b520*/  FMUL R25, R28, R2 ;  /* 0x000000021c197220 */ /* 0x000fe20000400000 */
[----:B------:R-:W-:-:S02]  /*b530*/  HADD2.F32 R28, -RZ, R5.H0_H0 ;  /* 0x20000005ff1c7230 */ /* 0x000fc40000004100 */
[----:B------:R-:W-:Y:S01]  /*b540*/  FFMA R19, R24, R0, R19 ;  /* 0x0000000018137223 */ /* 0x000fe20000000013 */
[----:B------:R-:W-:Y:S02]  /*b550*/  HADD2.F32 R30, -RZ, R5.H1_H1 ;  /* 0x30000005ff1e7230 */ /* 0x000fe40000004100 */
[----:B------:R-:W-:Y:S01]  /*b560*/  FMUL R27, R27, R2 ;  /* 0x000000021b1b7220 */ /* 0x000fe20000400000 */
[----:B------:R-:W-:Y:S01]  /*b570*/  FFMA R24, R26, R0, R25 ;  /* 0x000000001a187223 */ /* 0x000fe20000000019 */
[----:B------:R-:W-:Y:S01]  /*b580*/  F2FP.F16.F32.PACK_AB R15, R18, R21 ;  /* 0x00000015120f723e */ /* 0x000fe200000000ff */
[----:B------:R-:W-:Y:S01]  /*b590*/  FMUL R29, R29, R2 ;  /* 0x000000021d1d7220 */ /* 0x000fe20000400000 */
[-C--:B------:R-:W-:Y:S01]  /*b5a0*/  FFMA R27, R28, R0.reuse, R27 ;  /* 0x000000001c1b7223 */ /* 0x080fe2000000001b */
[--C-:B------:R-:W-:Y:S01]  /*b5b0*/  HADD2.F32 R28, -RZ, R6.reuse.H0_H0 ;  /* 0x20000006ff1c7230 */ /* 0x100fe20000004100 */
[----:B------:R-:W-:Y:S01]  /*b5c0*/  F2FP.F16.F32.PACK_AB R16, R24, R19 ;  /* 0x000000131810723e */ /* 0x000fe200000000ff */
[----:B------:R-:W-:Y:S01]  /*b5d0*/  FFMA R26, R30, R0, R29 ;  /* 0x000000001e1a7223 */ /* 0x000fe2000000001d */
[-C--:B------:R-:W-:Y:S01]  /*b5e0*/  FMUL R25, R34, R2.reuse ;  /* 0x0000000222197220 */ /* 0x080fe20000400000 */
[----:B------:R-:W-:Y:S01]  /*b5f0*/  HADD2.F32 R30, -RZ, R6.H1_H1 ;  /* 0x30000006ff1e7230 */ /* 0x000fe20000004100 */
[----:B------:R1:W-:Y:S01]  /*b600*/  STSM.16.MT88.4 [R3+0x32000], R12 ;  /* 0x0320000c03007844 */ /* 0x0003e20000004200 */
        /* <DEDUP_REMOVED lines=8> */
[-C--:B------:R-:W-:Y:S02]  /*b690*/  FFMA R31, R32, R0.reuse, R31 ;  /* 0x00000000201f7223 */ /* 0x080fe4000000001f */
[----:B------:R-:W-:Y:S01]  /*b6a0*/  F2FP.F16.F32.PACK_AB R18, R28, R25 ;  /* 0x000000191c12723e */ /* 0x000fe200000000ff */
        /* <DEDUP_REMOVED lines=17> */
.L_x_101:
[----:B------:R-:W-:Y:S05]  /*b7c0*/  BSYNC B0 ;  /* 0x0000000000007941 */ /* 0x000fea0003800000 */
.L_x_100:
[----:B------:R-:W-:Y:S06]  /*b7d0*/  BAR.SYNC.DEFER_BLOCKING 0x1, 0x80 ;  /* 0x0042000000007b1d */ /* 0x000fec0000010000 */
[----:B------:R-:W-:Y:S05]  /*b7e0*/  @!P0 BRA `(.L_x_102) ;  /* 0x0000000000048947 */ /* 0x000fea0003800000 */
[----:B------:R-:W-:Y:S01]  /*b7f0*/  BPT.TRAP 0x1 ;  /* 0x000000040000795c */ /* 0x000fe20000300000 */
.L_x_102:
[----:B------:R-:W-:Y:S01]  /*b800*/  SYNCS.ARRIVE.TRANS64.RED.A1T0 RZ, [UR8], RZ ;  /* 0x000000ffffff79a7 */ /* 0x000fe20008100408 */
[----:B------:R-:W-:Y:S05]  /*b810*/  @!P0 BRA `(.L_x_103) ;  /* 0x0000000000048947 */ /* 0x000fea0003800000 */
[----:B------:R-:W-:Y:S01]  /*b820*/  BPT.TRAP 0x1 ;  /* 0x000000040000795c */ /* 0x000fe20000300000 */
.L_x_103:
[----:B------:R-:W2:Y:S02]  /*b830*/  SYNCS.PHASECHK.TRANS64.TRYWAIT P3, [UR50+0x34518], R20 ;  /* 0x03451814ff0075a7 */ /* 0x000ea40008060172 */
[----:B--2---:R-:W-:Y:S05]  /*b840*/  @!P3 BRA `(.L_x_104) ;  /* 0x000000a800acb947 */ /* 0x004fea0003800000 */
.L_x_378:
        /* <DEDUP_REMOVED lines=29> */
[----:B------:R-:W-:Y:S01]  /*ba20*/  FFMA R14, R18, R0, R75 ;  /* 0x00000000120e7223 */ /* 0x000fe2000000004b */
[----:B------:R-:W-:Y:S01]  /*ba30*/  FMUL R15, R76, R2 ;  /* 0x000000024c0f7220 */ /* 0x000fe20000400000 */
        /* <DEDUP_REMOVED lines=20> */
[----:B------:R-:W-:Y:S01]  /*bb80*/  F2FP.F16.F32.PACK_AB R13, R14, R13 ;  /* 0x0000000d0e0d723e */ /* 0x000fe200000000ff */
[-C--:B------:R-:W-:Y:S01]  /*bb90*/  FFMA R28, R30, R0.reuse, R85 ;  /* 0x000000001e1c7223 */ /* 0x080fe20000000055 */
        /* <DEDUP_REMOVED lines=24> */
.L_x_106:
[----:B------:R-:W-:Y:S05]  /*bd20*/  BSYNC B0 ;  /* 0x0000000000007941 */ /* 0x000fea0003800000 */
.L_x_105:
[----:B------:R-:W-:Y:S06]  /*bd30*/  BAR.SYNC.DEFER_BLOCKING 0x1, 0x80 ;  /* 0x0042000000007b1d */ /* 0x000fec0000010000 */
[----:B------:R-:W-:Y:S05]  /*bd40*/  @!P0 BRA `(.L_x_107) ;  /* 0x0000000000048947 */ /* 0x000fea0003800000 */
[----:B------:R-:W-:Y:S01]  /*bd50*/  BPT.TRAP 0x1 ;  /* 0x000000040000795c */ /* 0x000fe20000300000 */
.L_x_107:
[----:B------:R-:W-:Y:S01]  /*bd60*/  SYNCS.ARRIVE.TRANS64.RED.A1T0 RZ, [UR9], RZ ;  /* 0x000000ffffff79a7 */ /* 0x000fe20008100409 */
[----:B------:R-:W-:Y:S05]  /*bd70*/  @!P0 BRA `(.L_x_108) ;  /* 0x0000000000048947 */ /* 0x000fea0003800000 */
[----:B------:R-:W-:Y:S01]  /*bd80*/  BPT.TRAP 0x1 ;  /* 0x000000040000795c */ /* 0x000fe20000300000 */
.L_x_108:
[----:B------:R-:W2:Y:S02]  /*bd90*/  SYNCS.PHASECHK.TRANS64.TRYWAIT P3, [UR50+0x34500], R159 ;  /* 0x0345009fff0075a7 */ /* 0x000ea40008060172 */
[----:B--2---:R-:W-:Y:S05]  /*bda0*/  @!P3 BRA `(.L_x_109) ;  /* 0x000000a4006cb947 */ /* 0x004fea0003800000 */
.L_x_379:
        /* <DEDUP_REMOVED lines=93> */
.L_x_111:
[----:B------:R-:W-:Y:S05]  /*c380*/  BSYNC B0 ;  /* 0x0000000000007941 */ /* 0x000fea0003800000 */
.L_x_110:
[----:B------:R-:W-:Y:S06]  /*c390*/  BAR.SYNC.DEFER_BLOCKING 0x1, 0x80 ;  /* 0x0042000000007b1d */ /* 0x000fec0000010000 */
[----:B------:R-:W-:Y:S05]  /*c3a0*/  @!P0 BRA `(.L_x_112) ;  /* 0x0000000000048947 */ /* 0x000fea0003800000 */
[----:B------:R-:W-:Y:S01]  /*c3b0*/  BPT.TRAP 0x1 ;  /* 0x000000040000795c */ /* 0x000fe20000300000 */
.L_x_112:
[----:B------:R-:W-:Y:S01]  /*c3c0*/  SYNCS.ARRIVE.TRANS64.RED.A1T0 RZ, [UR10], RZ ;  /* 0x000000ffffff79a7 */ /* 0x000fe2000810040a */
[----:B------:R-:W-:Y:S05]  /*c3d0*/  @!P0 BRA `(.L_x_113) ;  /* 0x0000000000048947 */ /* 0x000fea0003800000 */
[----:B------:R-:W-:Y:S01]  /*c3e0*/  BPT.TRAP 0x1 ;  /* 0x000000040000795c */ /* 0x000fe20000300000 */
.L_x_113:
[----:B------:R-:W2:Y:S02]  /*c3f0*/  SYNCS.PHASECHK.TRANS64.TRYWAIT P3, [UR50+0x34508], R159 ;  /* 0x0345089fff0075a7 */ /* 0x000ea40008060172 */
[----:B--2---:R-:W-:Y:S05]  /*c400*/  @!P3 BRA `(.L_x_114) ;  /* 0x0000009c00ecb947 */ /* 0x004fea0003800000 */
.L_x_380:
        /* <DEDUP_REMOVED lines=58> */
[----:B------:R-:W-:Y:S02]  /*c7b0*/  F2FP.F16.F32.PACK_AB R26, R28, R27 ;  /* 0x0000001b1c1a723e */ /* 0x000fe400000000ff */
[----:B------:R-:W-:Y:S01]  /*c7c0*/  F2FP.F16.F32.PACK_AB R24, R24, R21 ;  /* 0x000000151818723e */ /* 0x000fe200000000ff */
[----:B------:R1:W-:Y:S01]  /*c7d0*/  STSM.16.MT88.4 [R3+0x31000], R12 ;  /* 0x0310000c03007844 */ /* 0x0003e20000004200 */
        /* <DEDUP_REMOVED lines=16> */
.L_x_116:
[----:B------:R-:W-:Y:S05]  /*c8e0*/  BSYNC B0 ;  /* 0x0000000000007941 */ /* 0x000fea0003800000 */
.L_x_115:
[----:B------:R-:W-:Y:S06]  /*c8f0*/  BAR.SYNC.DEFER_BLOCKING 0x1, 0x80 ;  /* 0x0042000000007b1d */ /* 0x000fec0000010000 */
[----:B------:R-:W-:Y:S05]  /*c900*/  @!P0 BRA `(.L_x_117) ;  /* 0x0000000000048947 */ /* 0x000fea0003800000 */
[----:B------:R-:W-:Y:S01]  /*c910*/  BPT.TRAP 0x1 ;  /* 0x000000040000795c */ /* 0x000fe20000300000 */
.L_x_117:
[----:B------:R-:W-:Y:S01]  /*c920*/  SYNCS.ARRIVE.TRANS64.RED.A1T0 RZ, [UR7], RZ ;  /* 0x000000ffffff79a7 */ /* 0x000fe20008100407 */
[----:B------:R-:W-:Y:S05]  /*c930*/  @!P0 BRA `(.L_x_118) ;  /* 0x0000000000048947 */ /* 0x000fea0003800000 */
[----:B------:R-:W-:Y:S01]  /*c940*/  BPT.TRAP 0x1 ;  /* 0x000000040000795c */ /* 0x000fe20000300000 */
.L_x_118:
[----:B------:R-:W2:Y:S02]  /*c950*/  SYNCS.PHASECHK.TRANS64.TRYWAIT P3, [UR50+0x34510], R159 ;  /* 0x0345109fff0075a7 */ /* 0x000ea40008060172 */
[----:B--2---:R-:W-:Y:S05]  /*c960*/  @!P3 BRA `(.L_x_119) ;  /* 0x0000009800acb947 */ /* 0x004fea0003800000 */
.L_x_381:
        /* <DEDUP_REMOVED lines=26> */
[-C--:B----4-:R-:W-:Y:S01]  /*cb10*/  FMUL R17, R12, R2.reuse ;  /* 0x000000020c117220 */ /* 0x090fe20000400000 */
[----:B------:R-:W-:Y:S02]  /*cb20*/  HADD2.F32 R12, -RZ, R8.H0_H0 ;  /* 0x20000008ff0c7230 */ /* 0x000fe40000004100 */
[----:B-----5:R-:W-:Y:S01]  /*cb30*/  FMUL R19, R19, R2 ;  /* 0x0000000213137220 */ /* 0x020fe20000400000 */
[----:B------:R-:W-:-:S02]  /*cb40*/  FFMA R17, R16, R0, R17 ;  /* 0x0000000010117223 */ /* 0x000fc40000000011 */
        /* <DEDUP_REMOVED lines=63> */
.L_x_121:
[----:B------:R-:W-:Y:S05]  /*cf40*/  BSYNC B0 ;  /* 0x0000000000007941 */ /* 0x000fea0003800000 */
.L_x_120:
[----:B------:R-:W-:Y:S06]  /*cf50*/  BAR.SYNC.DEFER_BLOCKING 0x1, 0x80 ;  /* 0x0042000000007b1d */ /* 0x000fec0000010000 */
[----:B------:R-:W-:Y:S05]  /*cf60*/  @!P0 BRA `(.L_x_122) ;  /* 0x0000000000048947 */ /* 0x000fea0003800000 */
[----:B------:R-:W-:Y:S01]  /*cf70*/  BPT.TRAP 0x1 ;  /* 0x000000040000795c */ /* 0x000fe20000300000 */
.L_x_122:
[----:B------:R-:W-:Y:S01]  /*cf80*/  SYNCS.ARRIVE.TRANS64.RED.A1T0 RZ, [UR8], RZ ;  /* 0x000000ffffff79a7 */ /* 0x000fe20008100408 */
[----:B------:R-:W-:Y:S05]  /*cf90*/  @!P0 BRA `(.L_x_123) ;  /* 0x0000000000048947 */ /* 0x000fea0003800000 */
[----:B------:R-:W-:Y:S01]  /*cfa0*/  BPT.TRAP 0x1 ;  /* 0x000000040000795c */ /* 0x000fe20000300000 */
.L_x_123:
[----:B------:R-:W2:Y:S02]  /*cfb0*/  SYNCS.PHASECHK.TRANS64.TRYWAIT P3, [UR50+0x34518], R159 ;  /* 0x0345189fff0075a7 */ /* 0x000ea40008060172 */
[----:B--2---:R-:W-:Y:S05]  /*cfc0*/  @!P3 BRA `(.L_x_124) ;  /* 0x00000094002cb947 */ /* 0x004fea0003800000 */
.L_x_382:
        /* <DEDUP_REMOVED lines=77> */
.L_x_126:
[----:B------:R-:W-:Y:S05]  /*d4a0*/  BSYNC B0 ;  /* 0x0000000000007941 */ /* 0x000fea0003800000 */
.L_x_125:
[----:B------:R-:W-:Y:S06]  /*d4b0*/  BAR.SYNC.DEFER_BLOCKING 0x1, 0x80 ;  /* 0x0042000000007b1d */ /* 0x000fec0000010000 */
[----:B------:R-:W-:Y:S05]  /*d4c0*/  @!P0 BRA `(.L_x_127) ;  /* 0x0000000000048947 */ /* 0x000fea0003800000 */
[----:B------:R-:W-:Y:S01]  /*d4d0*/  BPT.TRAP 0x1 ;  /* 0x000000040000795c */ /* 0x000fe20000300000 */
.L_x_127:
[----:B------:R-:W-:Y:S01]  /*d4e0*/  SYNCS.ARRIVE.TRANS64.RED.A1T0 RZ, [UR9], RZ ;  /* 0x000000ffffff79a7 */ /* 0x000fe20008100409 */
[----:B------:R-:W-:Y:S05]  /*d4f0*/  @!P0 BRA `(.L_x_128) ;  /* 0x0000000000048947 */ /* 0x000fea0003800000 */
[----:B------:R-:W-:Y:S01]  /*d500*/  BPT.TRAP 0x1 ;  /* 0x000000040000795c */ /* 0x000fe20000300000 */
.L_x_128:
[----:B------:R-:W2:Y:S02]  /*d510*/  SYNCS.PHASECHK.TRANS64.TRYWAIT P3, [UR50+0x34500], R20 ;  /* 0x03450014ff0075a7 */ /* 0x000ea40008060172 */
[----:B--2---:R-:W-:Y:S05]  /*d520*/  @!P3 BRA `(.L_x_129) ;  /* 0x0000008c00ecb947 */ /* 0x004fea0003800000 */
.L_x_383:
        /* <DEDUP_REMOVED lines=93> */
.L_x_131:
[----:B------:R-:W-:Y:S05]  /*db00*/  BSYNC B0 ;  /* 0x0000000000007941 */ /* 0x000fea0003800000 */
.L_x_130:
[----:B------:R-:W-:Y:S06]  /*db10*/  BAR.SYNC.DEFER_BLOCKING 0x1, 0x80 ;  /* 0x0042000000007b1d */ /* 0x000fec0000010000 */
[----:B------:R-:W-:Y:S05]  /*db20*/  @!P0 BRA `(.L_x_132) ;  /* 0x0000000000048947 */ /* 0x000fea0003800000 */
[----:B------:R-:W-:Y:S01]  /*db30*/  BPT.TRAP 0x1 ;  /* 0x000000040000795c */ /* 0x000fe20000300000 */
.L_x_132:
[----:B------:R-:W-:Y:S01]  /*db40*/  SYNCS.ARRIVE.TRANS64.RED.A1T0 RZ, [UR10], RZ ;  /* 0x000000ffffff79a7 */ /* 0x000fe2000810040a */
[----:B------:R-:W-:Y:S05]  /*db50*/  @!P0 BRA `(.L_x_133) ;  /* 0x0000000000048947 */ /* 0x000fea0003800000 */
[----:B------:R-:W-:Y:S01]  /*db60*/  BPT.TRAP 0x1 ;  /* 0x000000040000795c */ /* 0x000fe20000300000 */
.L_x_133:
[----:B------:R-:W2:Y:S02]  /*db70*/  SYNCS.PHASECHK.TRANS64.TRYWAIT P3, [UR50+0x34508], R20 ;  /* 0x03450814ff0075a7 */ /* 0x000ea40008060172 */
[----:B--2---:R-:W-:Y:S05]  /*db80*/  @!P3 BRA `(.L_x_134) ;  /* 0x00000088006cb947 */ /* 0x004fea0003800000 */
.L_x_384:
        /* <DEDUP_REMOVED lines=77> */
.L_x_136:
[----:B------:R-:W-:Y:S05]  /*e060*/  BSYNC B0 ;  /* 0x0000000000007941 */ /* 0x000fea0003800000 */
.L_x_135:
[----:B------:R-:W-:Y:S06]  /*e070*/  BAR.SYNC.DEFER_BLOCKING 0x1, 0x80 ;  /* 0x0042000000007b1d */ /* 0x000fec0000010000 */
[----:B------:R-:W-:Y:S05]  /*e080*/  @!P0 BRA `(.L_x_137) ;  /* 0x0000000000048947 */ /* 0x000fea0003800000 */
[----:B------:R-:W-:Y:S01]  /*e090*/  BPT.TRAP 0x1 ;  /* 0x000000040000795c */ /* 0x000fe20000300000 */
.L_x_137:
[----:B------:R-:W-:Y:S01]  /*e0a0*/  SYNCS.ARRIVE.TRANS64.RED.A1T0 RZ, [UR7], RZ ;  /* 0x000000ffffff79a7 */ /* 0x000fe20008100407 */
[----:B------:R-:W-:Y:S05]  /*e0b0*/  @!P0 BRA `(.L_x_138) ;  /* 0x0000000000048947 */ /* 0x000fea0003800000 */
[----:B------:R-:W-:Y:S01]  /*e0c0*/  BPT.TRAP 0x1 ;  /* 0x000000040000795c */ /* 0x000fe20000300000 */
.L_x_138:
[----:B------:R-:W2:Y:S02]  /*e0d0*/  SYNCS.PHASECHK.TRANS64.TRYWAIT P3, [UR50+0x34510], R20 ;  /* 0x03451014ff0075a7 */ /* 0x000ea40008060172 */
[----:B--2---:R-:W-:Y:S05]  /*e0e0*/  @!P3 BRA `(.L_x_139) ;  /* 0x00000084002cb947 */ /* 0x004fea0003800000 */
.L_x_385:
        /* <DEDUP_REMOVED lines=17> */
[----:B------:R-:W-:Y:S04]  /*e200*/  @P1 LDSM.16.MT88.4 R8, [R3+0x32000] ;  /* 0x032000000308183b */ /* 0x000fe80000004200 */
[----:B------:R-:W1:Y:S01]  /*e210*/  @P1 LDSM.16.MT88.4 R4, [R3+0x32800] ;  /* 0x032800000304183b */ /* 0x000e620000004200 */
[----:B------:R-:W-:Y:S05]  /*e220*/  WARPSYNC.ALL ;  /* 0x0000000000007948 */ /* 0x000fea0003800000 */
[----:B------:R-:W-:Y:S01]  /*e230*/  BSSY B0, `(.L_x_140) ;  /* 0x0000049000007945 */ /* 0x000fe20003800000 */
[----:B-1----:R-:W-:-:S02]  /*e240*/  HADD2.F32 R32, -RZ, R7.H0_H0 ;  /* 0x20000007ff207230 */ /* 0x002fc40000004100 */
[----:B------:R-:W-:Y:S02]  /*e250*/  HADD2.F32 R34, -RZ, R7.H1_H1 ;  /* 0x30000007ff227230 */ /* 0x000fe40000004100 */
[-C--:B--2---:R-:W-:Y:S01]  /*e260*/  FMUL R13, R13, R2.reuse ;  /* 0x000000020d0d7220 */ /* 0x084fe20000400000 */
[-C--:B---3--:R-:W-:Y:S01]  /*e270*/  FMUL R15, R15, R2.reuse ;  /* 0x000000020f0f7220 */ /* 0x088fe20000400000 */
[-C--:B----4-:R-:W-:Y:S01]  /*e280*/  FMUL R17, R17, R2.reuse ;  /* 0x0000000211117220 */ /* 0x090fe20000400000 */
[-C--:B-----5:R-:W-:Y:S01]  /*e290*/  FMUL R19, R19, R2.reuse ;  /* 0x0000000213137220 */ /* 0x0a0fe20000400000 */
[-C--:B------:R-:W-:Y:S01]  /*e2a0*/  FMUL R21, R21, R2.reuse ;  /* 0x0000000215157220 */ /* 0x080fe20000400000 */
[-C--:B------:R-:W-:Y:S01]  /*e2b0*/  FMUL R25, R25, R2.reuse ;  /* 0x0000000219197220 */ /* 0x080fe20000400000 */
[-C--:B------:R-:W-:Y:S01]  /*e2c0*/  FMUL R27, R27, R2.reuse ;  /* 0x000000021b1b7220 */ /* 0x080fe20000400000 */
[-C--:B------:R-:W-:Y:S01]  /*e2d0*/  FMUL R29, R29, R2.reuse ;  /* 0x000000021d1d7220 */ /* 0x080fe20000400000 */
[----:B------:R-:W-:Y:S01]  /*e2e0*/  FMUL R31, R30, R2 ;  /* 0x000000021e1f7220 */ /* 0x000fe20000400000 */
[----:B------:R-:W-:-:S02]  /*e2f0*/  HADD2.F32 R30, -RZ, R5.H0_H0 ;  /* 0x20000005ff1e7230 */ /* 0x000fc40000004100 */
[-C--:B------:R-:W-:Y:S01]  /*e300*/  FMUL R33, R28, R2.reuse ;  /* 0x000000021c217220 */ /* 0x080fe20000400000 */
[--C-:B------:R-:W-:Y:S02]  /*e310*/  HADD2.F32 R28, -RZ, R4.reuse.H1_H1 ;  /* 0x30000004ff1c7230 */ /* 0x100fe40000004100 */
[-C--:B------:R-:W-:Y:S01]  /*e320*/  FMUL R35, R26, R2.reuse ;  /* 0x000000021a237220 */ /* 0x080fe20000400000 */
[----:B------:R-:W-:Y:S02]  /*e330*/  HADD2.F32 R26, -RZ, R4.H0_H0 ;  /* 0x20000004ff1a7230 */ /* 0x000fe40000004100 */
[----:B------:R-:W-:Y:S01]  /*e340*/  FMUL R37, R12, R2 ;  /* 0x000000020c257220 */ /* 0x000fe20000400000 */
[----:B------:R-:W-:Y:S02]  /*e350*/  HADD2.F32 R12, -RZ, R8.H0_H0 ;  /* 0x20000008ff0c7230 */ /* 0x000fe40000004100 */
[-C--:B------:R-:W-:Y:S01]  /*e360*/  FFMA R31, R26, R0.reuse, R31 ;  /* 0x000000001a1f7223 */ /* 0x080fe2000000001f */
[----:B------:R-:W-:Y:S01]  /*e370*/  FFMA R35, R30, R0, R35 ;  /* 0x000000001e237223 */ /* 0x000fe20000000023 */
[----:B------:R-:W-:Y:S01]  /*e380*/  FMUL R39, R24, R2 ;  /* 0x0000000218277220 */ /* 0x000fe20000400000 */
[----:B------:R-:W-:-:S02]  /*e390*/  HADD2.F32 R24, -RZ, R10.H1_H1 ;  /* 0x3000000aff187230 */ /* 0x000fc40000004100 */
[----:B------:R-:W-:Y:S01]  /*e3a0*/  FFMA R13, R12, R0, R13 ;  /* 0x000000000c0d7223 */ /* 0x000fe2000000000d */
[----:B------:R-:W-:Y:S02]  /*e3b0*/  HADD2.F32 R12, -RZ, R8.H1_H1 ;  /* 0x30000008ff0c7230 */ /* 0x000fe40000004100 */
[-C--:B------:R-:W-:Y:S01]  /*e3c0*/  FMUL R41, R18, R2.reuse ;  /* 0x0000000212297220 */ /* 0x080fe20000400000 */
[----:B------:R-:W-:Y:S02]  /*e3d0*/  HADD2.F32 R18, -RZ, R10.H0_H0 ;  /* 0x2000000aff127230 */ /* 0x000fe40000004100 */
[----:B------:R-:W-:Y:S02]  /*e3e0*/  HADD2.F32 R26, -RZ, R5.H1_H1 ;  /* 0x30000005ff1a7230 */ /* 0x000fe40000004100 */
[----:B------:R-:W-:Y:S01]  /*e3f0*/  FMUL R43, R16, R2 ;  /* 0x00000002102b7220 */ /* 0x000fe20000400000 */
[----:B------:R-:W-:Y:S02]  /*e400*/  HADD2.F32 R16, -RZ, R9.H1_H1 ;  /* 0x30000009ff107230 */ /* 0x000fe40000004100 */
[----:B------:R-:W-:Y:S01]  /*e410*/  FFMA R21, R18, R0, R21 ;  /* 0x0000000012157223 */ /* 0x000fe20000000015 */
[----:B------:R-:W-:-:S02]  /*e420*/  HADD2.F32 R18, -RZ, R11.H0_H0 ;  /* 0x2000000bff127230 */ /* 0x000fc40000004100 */
[----:B------:R-:W-:Y:S01]  /*e430*/  FMUL R45, R14, R2 ;  /* 0x000000020e2d7220 */ /* 0x000fe20000400000 */
[----:B------:R-:W-:Y:S02]  /*e440*/  HADD2.F32 R14, -RZ, R9.H0_H0 ;  /* 0x20000009ff0e7230 */ /* 0x000fe40000004100 */
[-C--:B------:R-:W-:Y:S01]  /*e450*/  FFMA R12, R12, R0.reuse, R15 ;  /* 0x000000000c0c7223 */ /* 0x080fe2000000000f */
[----:B------:R-:W-:Y:S02]  /*e460*/  HADD2.F32 R30, -RZ, R6.H1_H1 ;  /* 0x30000006ff1e7230 */ /* 0x000fe40000004100 */
[-C--:B------:R-:W-:Y:S01]  /*e470*/  FFMA R27, R18, R0.reuse, R27 ;  /* 0x00000000121b7223 */ /* 0x080fe2000000001b */
[-C--:B------:R-:W-:Y:S01]  /*e480*/  FFMA R26, R26, R0.reuse, R37 ;  /* 0x000000001a1a7223 */ /* 0x080fe20000000025 */
[-C--:B------:R-:W-:Y:S01]  /*e490*/  FFMA R17, R14, R0.reuse, R17 ;  /* 0x000000000e117223 */ /* 0x080fe20000000011 */
[-C--:B------:R-:W-:Y:S01]  /*e4a0*/  FFMA R14, R16, R0.reuse, R19 ;  /* 0x00000000100e7223 */ /* 0x080fe20000000013 */
[----:B------:R-:W-:Y:S01]  /*e4b0*/  FFMA R16, R24, R0, R25 ;  /* 0x0000000018107223 */ /* 0x000fe20000000019 */
[----:B------:R-:W-:-:S02]  /*e4c0*/  HADD2.F32 R24, -RZ, R11.H1_H1 ;  /* 0x3000000bff187230 */ /* 0x000fc40000004100 */
[-C--:B------:R-:W-:Y:S01]  /*e4d0*/  FFMA R43, R32, R0.reuse, R43 ;  /* 0x00000000202b7223 */ /* 0x080fe2000000002b */
[----:B------:R-:W-:Y:S02]  /*e4e0*/  F2FP.F16.F32.PACK_AB R12, R12, R13 ;  /* 0x0000000d0c0c723e */ /* 0x000fe400000000ff */
[----:B------:R-:W-:Y:S01]  /*e4f0*/  F2FP.F16.F32.PACK_AB R13, R14, R17 ;  /* 0x000000110e0d723e */ /* 0x000fe200000000ff */
[-C--:B------:R-:W-:Y:S01]  /*e500*/  FFMA R18, R24, R0.reuse, R29 ;  /* 0x0000000018127223 */ /* 0x080fe2000000001d */
[-C--:B------:R-:W-:Y:S01]  /*e510*/  FFMA R24, R28, R0.reuse, R33 ;  /* 0x000000001c187223 */ /* 0x080fe20000000021 */
[----:B------:R-:W-:Y:S01]  /*e520*/  HADD2.F32 R28, -RZ, R6.H0_H0 ;  /* 0x20000006ff1c7230 */ /* 0x000fe20000004100 */
[----:B------:R-:W-:Y:S02]  /*e530*/  F2FP.F16.F32.PACK_AB R14, R16, R21 ;  /* 0x00000015100e723e */ /* 0x000fe400000000ff */
[----:B------:R-:W-:Y:S02]  /*e540*/  F2FP.F16.F32.PACK_AB R15, R18, R27 ;  /* 0x0000001b120f723e */ /* 0x000fe400000000ff */
[-C--:B------:R-:W-:Y:S01]  /*e550*/  FFMA R39, R28, R0.reuse, R39 ;  /* 0x000000001c277223 */ /* 0x080fe20000000027 */
[-C--:B------:R-:W-:Y:S01]  /*e560*/  FFMA R28, R30, R0.reuse, R41 ;  /* 0x000000001e1c7223 */ /* 0x080fe20000000029 */
[----:B------:R-:W-:Y:S01]  /*e570*/  FFMA R30, R34, R0, R45 ;  /* 0x00000000221e7223 */ /* 0x000fe2000000002d */
[----:B------:R-:W-:Y:S01]  /*e580*/  F2FP.F16.F32.PACK_AB R25, R26, R35 ;  /* 0x000000231a19723e */ /* 0x000fe200000000ff */
[----:B------:R1:W-:Y:S01]  /*e590*/  STSM.16.MT88.4 [R3+0x32000], R12 ;  /* 0x0320000c03007844 */ /* 0x0003e20000004200 */
        /* <DEDUP_REMOVED lines=18> */
.L_x_141:
[----:B------:R-:W-:Y:S05]  /*e6c0*/  BSYNC B0 ;  /* 0x0000000000007941 */ /* 0x000fea0003800000 */
.L_x_140:
[----:B------:R-:W-:Y:S06]  /*e6d0*/  BAR.SYNC.DEFER_BLOCKING 0x1, 0x80 ;  /* 0x0042000000007b1d */ /* 0x000fec0000010000 */
[----:B------:R-:W-:Y:S05]  /*e6e0*/  @!P0 BRA `(.L_x_142) ;  /* 0x0000000000048947 */ /* 0x000fea0003800000 */
[----:B------:R-:W-:Y:S01]  /*e6f0*/  BPT.TRAP 0x1 ;  /* 0x000000040000795c */ /* 0x000fe20000300000 */
.L_x_142:
[----:B------:R-:W-:Y:S01]  /*e700*/  SYNCS.ARRIVE.TRANS64.RED.A1T0 RZ, [UR8], RZ ;  /* 0x000000ffffff79a7 */ /* 0x000fe20008100408 */
[----:B------:R-:W-:Y:S05]  /*e710*/  @!P0 BRA `(.L_x_143) ;  /* 0x0000000000048947 */ /* 0x000fea0003800000 */
[----:B------:R-:W-:Y:S01]  /*e720*/  BPT.TRAP 0x1 ;  /* 0x000000040000795c */ /* 0x000fe20000300000 */
.L_x_143:
[----:B------:R-:W2:Y:S02]  /*e730*/  SYNCS.PHASECHK.TRANS64.TRYWAIT P3, [UR50+0x34518], R20 ;  /* 0x03451814ff0075a7 */ /* 0x000ea40008060172 */
[----:B--2---:R-:W-:Y:S05]  /*e740*/  @!P3 BRA `(.L_x_144) ;  /* 0x0000007c00acb947 */ /* 0x004fea0003800000 */
.L_x_386:
        /* <DEDUP_REMOVED lines=39> */
[--C-:B------:R-:W-:Y:S02]  /*e9c0*/  HADD2.F32 R27, -RZ, R4.reuse.H0_H0 ;  /* 0x20000004ff1b7230 */ /* 0x100fe40000004100 */
[-C--:B------:R-:W-:Y:S01]  /*e9d0*/  FFMA R31, R31, R0.reuse, R146 ;  /* 0x000000001f1f7223 */ /* 0x080fe20000000092 */
[----:B------:R-:W-:Y:S02]  /*e9e0*/  HADD2.F32 R29, -RZ, R4.H1_H1 ;  /* 0x30000004ff1d7230 */ /* 0x000fe40000004100 */
[-C--:B------:R-:W-:Y:S01]  /*e9f0*/  FFMA R37, R37, R0.reuse, R150 ;  /* 0x0000000025257223 */ /* 0x080fe20000000096 */
[----:B------:R-:W-:Y:S02]  /*ea00*/  HADD2.F32 R5, -RZ, R5.H1_H1 ;  /* 0x30000005ff057230 */ /* 0x000fe40000004100 */
        /* <DEDUP_REMOVED lines=33> */
.L_x_146:
[----:B------:R-:W-:Y:S05]  /*ec20*/  BSYNC B0 ;  /* 0x0000000000007941 */ /* 0x000fea0003800000 */
.L_x_145:
[----:B------:R-:W-:Y:S06]  /*ec30*/  BAR.SYNC.DEFER_BLOCKING 0x1, 0x80 ;  /* 0x0042000000007b1d */ /* 0x000fec0000010000 */
[----:B------:R-:W-:Y:S05]  /*ec40*/  @!P0 BRA `(.L_x_147) ;  /* 0x0000000000048947 */ /* 0x000fea0003800000 */
[----:B------:R-:W-:Y:S01]  /*ec50*/  BPT.TRAP 0x1 ;  /* 0x000000040000795c */ /* 0x000fe20000300000 */
.L_x_147:
[----:B------:R-:W-:Y:S01]  /*ec60*/  UISETP.NE.AND UP0, UPT, UR49, 0x3, UPT ;  /* 0x000000033100788c */ /* 0x000fe2000bf05270 */
[----:B------:R-:W-:Y:S05]  /*ec70*/  SYNCS.ARRIVE.TRANS64.RED.A1T0 RZ, [UR9], RZ ;  /* 0x000000ffffff79a7 */ /* 0x000fea0008100409 */
[----:B------:R-:W-:-:S13]  /*ec80*/  PLOP3.LUT P1, PT, PT, PT, UP0, 0x80, 0x0 ;  /* 0x000000000000781c */ /* 0x000fda0003f2f008 */
[----:B------:R-:W-:Y:S05]  /*ec90*/  @!P1 BRA `(.L_x_148) ;  /* 0x0000000000049947 */ /* 0x000fea0003800000 */
[----:B------:R-:W-:Y:S01]  /*eca0*/  BPT.TRAP 0x1 ;  /* 0x000000040000795c */ /* 0x000fe20000300000 */
.L_x_148:
[----:B------:R-:W2:Y:S01]  /*ecb0*/  LDL R2, [R1+0x200] ;  /* 0x0002000001027983 */ /* 0x000ea20000100800 */
[----:B------:R-:W-:Y:S02]  /*ecc0*/  SHF.L.U32 R0, R152, 0x1f, RZ ;  /* 0x0000001f98007819 */ /* 0x000fe400000006ff */
[C---:B--2---:R-:W-:Y:S02]  /*ecd0*/  R2UR UR4, R2.reuse ;  /* 0x00000000020472ca */ /* 0x044fe400000e0000 */
[----:B------:R-:W-:-:S11]  /*ece0*/  LEA R19, R2, UR50, 0x4 ;  /* 0x0000003202137c11 */ /* 0x000fd6000f8e20ff */
[----:B------:R-:W-:-:S09]  /*ecf0*/  ULEA UR4, UR4, UR50, 0x3 ;  /* 0x0000003204047291 */ /* 0x000fd2000f8e183f */
[----:B------:R-:W2:Y:S02]  /*ed00*/  SYNCS.PHASECHK.TRANS64.TRYWAIT P2, [UR4+0x34400], R0 ;  /* 0x03440000ff0075a7 */ /* 0x000ea40008040144 */
[----:B--2---:R-:W-:Y:S05]  /*ed10*/  @!P2 BRA `(.L_x_149) ;  /* 0x000000780050a947 */ /* 0x004fea0003800000 */
.L_x_387:
[----:B------:R-:W2:Y:S01]  /*ed20*/  LDS.128 R16, [R19+0x34570] ;  /* 0x0345700013107984 */ /* 0x000ea20000000c00 */
        /* <DEDUP_REMOVED lines=8> */
.L_x_150:
[----:B-1----:R-:W4:Y:S01]  /*edb0*/  LDL.LU R0, [R1+0x200] ;  /* 0x0002000001007983 */ /* 0x002f220000300800 */
[----:B------:R-:W-:Y:S01]  /*edc0*/  UIADD3 UR4, UR4, 0x34440, URZ ;  /* 0x0003444004047890 */ /* 0x000fe2000fffe03f */
[----:B--2---:R-:W-:Y:S02]  /*edd0*/  ISETP.NE.AND P3, PT, R19, RZ, PT ;  /* 0x000000ff1300720c */ /* 0x004fe40003f65270 */
[----:B------:R-:W-:Y:S01]  /*ede0*/  MOV R19, RZ ;  /* 0x000000ff00137202 */ /* 0x000fe20000000f00 */
[----:B------:R-:W-:-:S09]  /*edf0*/  UPRMT UR4, UR57, 0x654, UR4 ;  /* 0x0000065439047896 */ /* 0x000fd20008000004 */
[----:B---3--:R-:W-:Y:S01]  /*ee00*/  SYNCS.ARRIVE.TRANS64.RED.A1T0 RZ, [UR4], RZ ;  /* 0x000000ffffff79a7 */ /* 0x008fe20008100404 */
[----:B----4-:R-:W-:-:S05]  /*ee10*/  VIADD R0, R0, 0x1 ;  /* 0x0000000100007836 */ /* 0x010fca0000000000 */
[----:B------:R-:W-:-:S04]  /*ee20*/  ISETP.NE.AND P2, PT, R0, 0x8, PT ;  /* 0x000000080000780c */ /* 0x000fc80003f45270 */
[----:B------:R-:W-:Y:S02]  /*ee30*/  SEL R4, R0, RZ, P2 ;  /* 0x000000ff00047207 */ /* 0x000fe40001000000 */
[----:B------:R-:W-:-:S03]  /*ee40*/  SEL R3, RZ, 0x1, P2 ;  /* 0x00000001ff037807 */ /* 0x000fc60001000000 */
[----:B------:R1:W-:Y:S01]  /*ee50*/  STL [R1+0x200], R4 ;  /* 0x0002000401007387 */ /* 0x0003e20000100800 */
[----:B------:R-:W-:Y:S01]  /*ee60*/  LOP3.LUT R152, R152, R3, RZ, 0x3c, !PT ;  /* 0x0000000398987212 */ /* 0x000fe200078e3cff */
[----:B------:R-:W-:Y:S06]  /*ee70*/  @!P3 BRA `(.L_x_151) ;  /* 0x0000000000b8b947 */ /* 0x000fec0003800000 */
[----:B------:R-:W2:Y:S02]  /*ee80*/  LDC.64 R2, c[0x0][0x290] ;  /* 0x0000a400ff027b82 */ /* 0x000ea40000000a00 */
[----:B--2---:R-:W-:-:S06]  /*ee90*/  IMAD.WIDE R2, R18, 0xc, R2 ;  /* 0x0000000c12027825 */ /* 0x004fcc00078e0202 */
[----:B------:R-:W2:Y:S02]  /*eea0*/  LDG.E R2, desc[UR38][R2.64+0x8] ;  /* 0x0000082602027981 */ /* 0x000ea4000c1e1900 */
[----:B--2---:R-:W-:-:S13]  /*eeb0*/  R2UR UR4, R2 ;  /* 0x00000000020472ca */ /* 0x004fda00000e0000 */
[----:B------:R-:W-:-:S04]  /*eec0*/  UIADD3 UR4, UR4, 0x3f, URZ ;  /* 0x0000003f04047890 */ /* 0x000fc8000fffe03f */
[----:B------:R-:W-:-:S04]  /*eed0*/  USHF.R.S32.HI UR5, URZ, 0x1f, UR4 ;  /* 0x0000001f3f057899 */ /* 0x000fc80008011404 */
[----:B------:R-:W-:-:S04]  /*eee0*/  ULEA.HI UR5, UR5, UR4, URZ, 0x6 ;  /* 0x0000000405057291 */ /* 0x000fc8000f8f303f */
[----:B------:R-:W-:-:S04]  /*eef0*/  USHF.R.S32.HI UR5, URZ, 0x6, UR5 ;  /* 0x000000063f057899 */ /* 0x000fc80008011405 */
[----:B------:R-:W-:-:S04]  /*ef00*/  UIADD3 UR41, UR41, UR5, URZ ;  /* 0x0000000529297290 */ /* 0x000fc8000fffe03f */
[----:B------:R-:W-:Y:S02]  /*ef10*/  USHF.R.U32.HI UR4, URZ, 0x3, UR41 ;  /* 0x000000033f047899 */ /* 0x000fe40008011629 */
[----:B------:R-:W-:Y:S02]  /*ef20*/  UISETP.GT.U32.AND UP0, UPT, UR41, 0x7, UPT ;  /* 0x000000072900788c */ /* 0x000fe4000bf04070 */
[----:B------:R-:W-:Y:S02]  /*ef30*/  ULOP3.LUT UR4, UR4, 0x1, URZ, 0xc0, !UPT ;  /* 0x0000000104047892 */ /* 0x000fe4000f8ec03f */
[----:B------:R-:W-:Y:S02]  /*ef40*/  UISETP.LT.U32.AND UP0, UPT, UR5, 0x8, UP0 ;  /* 0x000000080500788c */ /* 0x000fe40008701070 */
[----:B------:R-:W-:-:S04]  /*ef50*/  UISETP.NE.U32.AND UP1, UPT, UR4, 0x1, UPT ;  /* 0x000000010400788c */ /* 0x000fc8000bf25070 */
[----:B------:R-:W-:Y:S02]  /*ef60*/  UISETP.GT.U32.AND UP1, UPT, UR5, 0x7, !UP1 ;  /* 0x000000070500788c */ /* 0x000fe4000cf24070 */
[----:B------:R-:W-:Y:S02]  /*ef70*/  USEL UR5, URZ, 0x1, !UP0 ;  /* 0x000000013f057887 */ /* 0x000fe4000c000000 */
[----:B------:R-:W-:-:S04]  /*ef80*/  USEL UR4, URZ, 0x1, !UP1 ;  /* 0x000000013f047887 */ /* 0x000fc8000c800000 */
[----:B------:R-:W-:Y:S01]  /*ef90*/  ULOP3.LUT UR42, UR4, UR42, UR5, 0x96, !UPT ;  /* 0x0000002a042a7292 */ /* 0x000fe2000f8e9605 */
[----:B------:R-:W-:Y:S11]  /*efa0*/  @!P1 BRA `(.L_x_152) ;  /* 0x0000000000049947 */ /* 0x000ff60003800000 */
[----:B------:R-:W-:Y:S01]  /*efb0*/  BPT.TRAP 0x1 ;  /* 0x000000040000795c */ /* 0x000fe20000300000 */
.L_x_152:
[----:B------:R-:W-:Y:S02]  /*efc0*/  R2UR UR4, R4 ;  /* 0x00000000040472ca */ /* 0x000fe400000e0000 */
[----:B------:R-:W-:Y:S02]  /*efd0*/  SHF.L.U32 R2, R152, 0x1f, RZ ;  /* 0x0000001f98027819 */ /* 0x000fe400000006ff */
[----:B------:R-:W-:-:S09]  /*efe0*/  LEA R0, R4, UR50, 0x4 ;  /* 0x0000003204007c11 */ /* 0x000fd2000f8e20ff */
[----:B------:R-:W-:-:S09]  /*eff0*/  ULEA UR4, UR4, UR50, 0x3 ;  /* 0x0000003204047291 */ /* 0x000fd2000f8e183f */
[----:B------:R-:W2:Y:S02]  /*f000*/  SYNCS.PHASECHK.TRANS64.TRYWAIT P2, [UR4+0x34400], R2 ;  /* 0x03440002ff0075a7 */ /* 0x000ea40008040144 */
[----:B--2---:R-:W-:Y:S05]  /*f010*/  @!P2 BRA `(.L_x_153) ;  /* 0x0000007400a8a947 */ /* 0x004fea0003800000 */
.L_x_388:
[----:B------:R3:W4:Y:S01]  /*f020*/  LDS.128 R16, [R0+0x34570] ;  /* 0x0345700000107984 */ /* 0x0007220000000c00 */
[----:B------:R-:W-:Y:S01]  /*f030*/  @!PT LDS RZ, [RZ] ;  /* 0x00000000fffff984 */ /* 0x000fe20000000800 */
[----:B------:R-:W-:Y:S01]  /*f040*/  @!PT LDS RZ, [RZ] ;  /* 0x00000000fffff984 */ /* 0x000fe20000000800 */
[----:B------:R-:W-:Y:S01]  /*f050*/  @!PT LDS RZ, [RZ] ;  /* 0x00000000fffff984 */ /* 0x000fe20000000800 */
[----:B------:R-:W-:Y:S01]  /*f060*/  @!PT LDS RZ, [RZ] ;  /* 0x00000000fffff984 */ /* 0x000fe20000000800 */
[----:B------:R5:W-:Y:S06]  /*f070*/  MEMBAR.ALL.CTA ;  /* 0x0000000000007992 */ /* 0x000bec0000008000 */
[----:B-----5:R-:W1:Y:S01]  /*f080*/  FENCE.VIEW.ASYNC.S ;  /* 0x00000000000073c6 */ /* 0x020e620000000000 */
[----:B---3--:R-:W-:Y:S05]  /*f090*/  @!P1 BRA `(.L_x_154) ;  /* 0x0000000000049947 */ /* 0x008fea0003800000 */
[----:B------:R-:W-:Y:S01]  /*f0a0*/  BPT.TRAP 0x1 ;  /* 0x000000040000795c */ /* 0x000fe20000300000 */
.L_x_154:
[----:B------:R-:W3:Y:S01]  /*f0b0*/  LDL.LU R0, [R1+0x200] ;  /* 0x0002000001007983 */ /* 0x000ee20000300800 */
[----:B------:R-:W-:Y:S02]  /*f0c0*/  UIADD3 UR4, UR4, 0x34440, URZ ;  /* 0x0003444004047890 */ /* 0x000fe4000fffe03f */
[----:B------:R-:W-:Y:S02]  /*f0d0*/  ULOP3.LUT UR41, UR41, 0x7, URZ, 0xc0, !UPT ;  /* 0x0000000729297892 */ /* 0x000fe4000f8ec03f */
[----:B------:R-:W-:-:S09]  /*f0e0*/  UPRMT UR4, UR57, 0x654, UR4 ;  /* 0x0000065439047896 */ /* 0x000fd20008000004 */
[----:B-1----:R-:W-:Y:S01]  /*f0f0*/  SYNCS.ARRIVE.TRANS64.RED.A1T0 RZ, [UR4], RZ ;  /* 0x000000ffffff79a7 */ /* 0x002fe20008100404 */
[----:B---3--:R-:W-:-:S05]  /*f100*/  VIADD R0, R0, 0x1 ;  /* 0x0000000100007836 */ /* 0x008fca0000000000 */
[----:B------:R-:W-:-:S04]  /*f110*/  ISETP.NE.AND P1, PT, R0, 0x8, PT ;  /* 0x000000080000780c */ /* 0x000fc80003f25270 */
[----:B------:R-:W-:Y:S02]  /*f120*/  SEL R0, R0, RZ, P1 ;  /* 0x000000ff00007207 */ /* 0x000fe40000800000 */
[----:B--2---:R-:W-:-:S03]  /*f130*/  SEL R3, RZ, 0x1, P1 ;  /* 0x00000001ff037807 */ /* 0x004fc60000800000 */
[----:B------:R2:W-:Y:S01]  /*f140*/  STL [R1+0x200], R0 ;  /* 0x0002000001007387 */ /* 0x0005e20000100800 */
[----:B------:R-:W-:-:S07]  /*f150*/  LOP3.LUT R152, R152, R3, RZ, 0x3c, !PT ;  /* 0x0000000398987212 */ /* 0x000fce00078e3cff */
.L_x_151:
[----:B----4-:R-:W-:Y:S02]  /*f160*/  ISETP.NE.AND P1, PT, R19, RZ, PT ;  /* 0x000000ff1300720c */ /* 0x010fe40003f25270 */
[CC--:B------:R-:W-:Y:S02]  /*f170*/  ISETP.NE.AND P2, PT, R155.reuse, R18.reuse, PT ;  /* 0x000000129b00720c */ /* 0x0c0fe40003f45270 */
[----:B------:R-:W-:-:S13]  /*f180*/  ISETP.EQ.OR P3, PT, R155, R18, !P1 ;  /* 0x000000129b00720c */ /* 0x000fda0004f62670 */
[----:B------:R-:W-:Y:S05]  /*f190*/  @P3 BRA `(.L_x_155) ;  /* 0x0000000000fc3947 */ /* 0x000fea0003800000 */
[----:B------:R-:W-:-:S13]  /*f1a0*/  ISETP.NE.AND P3, PT, RZ, UR43, PT ;  /* 0x0000002bff007c0c */ /* 0x000fda000bf65270 */
[----:B------:R-:W-:Y:S05]  /*f1b0*/  @P3 BRA `(.L_x_155) ;  /* 0x0000000000f43947 */ /* 0x000fea0003800000 */
[----:B--2---:R-:W2:Y:S01]  /*f1c0*/  S2R R0, SR_LANEID ;  /* 0x0000000000007919 */ /* 0x004ea20000000000 */
[----:B------:R-:W-:Y:S01]  /*f1d0*/  ELECT P3, URZ, PT ;  /* 0x00000000003f782f */ /* 0x000fe20003860000 */
[----:B------:R-:W-:Y:S01]  /*f1e0*/  BSSY B0, `(.L_x_156) ;  /* 0x000002f000007945 */ /* 0x000fe20003800000 */
[----:B--2---:R-:W-:-:S11]  /*f1f0*/  SHF.L.U32 R15, R0, 0x2, RZ ;  /* 0x00000002000f7819 */ /* 0x004fd600000006ff */
[----:B------:R-:W-:Y:S05]  /*f200*/  @!P3 BRA `(.L_x_157) ;  /* 0x0000000000b0b947 */ /* 0x000fea0003800000 */
[----:B------:R-:W-:Y:S01]  /*f210*/  IMAD.SHL.U32 R0, R18, 0x8, RZ ;  /* 0x0000000812007824 */ /* 0x000fe200078e00ff */
[----:B------:R-:W-:Y:S01]  /*f220*/  SHF.R.S32.HI R3, RZ, 0x1f, R18 ;  /* 0x0000001fff037819 */ /* 0x000fe20000011412 */
[----:B------:R-:W-:-:S03]  /*f230*/  ULDC.64 UR4, c[0x0][0x820] ;  /* 0x0002080000047ab9 */ /* 0x000fc60000000a00 */
[----:B------:R-:W-:Y:S02]  /*f240*/  SHF.L.U64.HI R8, R18, 0x3, R3 ;  /* 0x0000000312087819 */ /* 0x000fe40000010203 */
[----:B-1----:R-:W-:Y:S01]  /*f250*/  IADD3 R4, P3, R0, UR4, RZ ;  /* 0x0000000400047c10 */ /* 0x002fe2000ff7e0ff */
[----:B------:R-:W1:Y:S03]  /*f260*/  LDC.64 R2, c[0x0][0x290] ;  /* 0x0000a400ff027b82 */ /* 0x000e660000000a00 */
[----:B------:R-:W-:Y:S01]  /*f270*/  IADD3.X R5, R8, UR5, RZ, P3, !PT ;  /* 0x0000000508057c10 */ /* 0x000fe20009ffe4ff */
[----:B------:R-:W-:-:S05]  /*f280*/  ULDC.64 UR4, c[0x0][0x818] ;  /* 0x0002060000047ab9 */ /* 0x000fca0000000a00 */
[----:B------:R-:W2:Y:S01]  /*f290*/  LDG.E.64 R4, desc[UR38][R4.64] ;  /* 0x0000002604047981 */ /* 0x000ea2000c1e1b00 */
[----:B-1----:R-:W-:Y:S01]  /*f2a0*/  IMAD.WIDE R6, R18, 0xc, R2 ;  /* 0x0000000c12067825 */ /* 0x002fe200078e0202 */
[----:B------:R-:W-:Y:S02]  /*f2b0*/  IADD3 R2, P3, R0, UR4, RZ ;  /* 0x0000000400027c10 */ /* 0x000fe4000ff7e0ff */
[----:B------:R-:W1:Y:S02]  /*f2c0*/  LDS R0, [UR52+0x1c] ;  /* 0x00001c34ff007984 */ /* 0x000e640008000800 */
[----:B------:R-:W-:Y:S02]  /*f2d0*/  IADD3.X R3, R8, UR5, RZ, P3, !PT ;  /* 0x0000000508037c10 */ /* 0x000fe40009ffe4ff */
[----:B------:R-:W3:Y:S04]  /*f2e0*/  LDG.E R12, desc[UR38][R6.64] ;  /* 0x00000026060c7981 */ /* 0x000ee8000c1e1900 */
[----:B------:R4:W5:Y:S04]  /*f2f0*/  LDG.E R13, desc[UR38][R6.64+0x4] ;  /* 0x00000426060d7981 */ /* 0x000968000c1e1900 */
[----:B------:R-:W5:Y:S01]  /*f300*/  LDG.E.64 R2, desc[UR38][R2.64] ;  /* 0x0000002602027981 */ /* 0x000f62000c1e1b00 */
[----:B------:R-:W-:-:S03]  /*f310*/  MOV R8, UR52 ;  /* 0x0000003400087c02 */ /* 0x000fc60008000f00 */
[----:B------:R-:W-:Y:S01]  /*f320*/  STS [UR52+0x30], RZ ;  /* 0x000030ffff007988 */ /* 0x000fe20008000834 */
[----:B------:R-:W-:Y:S02]  /*f330*/  SHF.R.U64 R8, R8, 0x4, RZ ;  /* 0x0000000408087819 */ /* 0x000fe400000012ff */
[----:B----4-:R-:W-:-:S03]  /*f340*/  CS2R R6, SRZ ;  /* 0x0000000000067805 */ /* 0x010fc6000001ff00 */
[----:B------:R-:W-:Y:S04]  /*f350*/  STS [UR52+0x10], R8 ;  /* 0x00001008ff007988 */ /* 0x000fe80008000834 */
[----:B------:R-:W-:Y:S01]  /*f360*/  STS [UR52+0x14], R8 ;  /* 0x00001408ff007988 */ /* 0x000fe20008000834 */
[C---:B--2---:R-:W-:Y:S01]  /*f370*/  SHF.L.U64.HI R11, R4.reuse, 0x1, R5 ;  /* 0x00000001040b7819 */ /* 0x044fe20000010205 */
[----:B------:R-:W-:-:S03]  /*f380*/  IMAD.SHL.U32 R10, R4, 0x2, RZ ;  /* 0x00000002040a7824 */ /* 0x000fc600078e00ff */
[----:B------:R-:W-:Y:S02]  /*f390*/  LOP3.LUT R11, R11, 0x1fffffff, RZ, 0xc0, !PT ;  /* 0x1fffffff0b0b7812 */ /* 0x000fe400078ec0ff */
[----:B------:R-:W-:Y:S02]  /*f3a0*/  LOP3.LUT R10, R10, 0xfffffffe, RZ, 0xc0, !PT ;  /* 0xfffffffe0a0a7812 */ /* 0x000fe400078ec0ff */
[--C-:B------:R-:W-:Y:S02]  /*f3b0*/  SHF.R.U32.HI R5, RZ, 0x4, R11.reuse ;  /* 0x00000004ff057819 */ /* 0x100fe4000001160b */
[----:B------:R-:W-:Y:S02]  /*f3c0*/  SHF.R.U64 R10, R10, 0x4, R11 ;  /* 0x000000040a0a7819 */ /* 0x000fe4000000120b */
[----:B-1----:R-:W-:-:S03]  /*f3d0*/  LOP3.LUT R0, R0, 0xf, R5, 0xb8, !PT ;  /* 0x0000000f00007812 */ /* 0x002fc600078eb805 */
[----:B------:R-:W-:Y:S04]  /*f3e0*/  STS [UR52+0xc], R10 ;  /* 0x00000c0aff007988 */ /* 0x000fe80008000834 */
[----:B------:R-:W-:Y:S01]  /*f3f0*/  STS [UR52+0x1c], R0 ;  /* 0x00001c00ff007988 */ /* 0x000fe20008000834 */
[----:B---3--:R-:W-:-:S03]  /*f400*/  IADD3 R4, R12, -0x1, RZ ;  /* 0xffffffff0c047810 */ /* 0x008fc60007ffe0ff */
[----:B------:R-:W1:Y:S04]  /*f410*/  LDS R5, [UR52+0x1c] ;  /* 0x00001c34ff057984 */ /* 0x000e680008000800 */
[----:B-----5:R-:W-:Y:S01]  /*f420*/  STS.64 [UR52], R2 ;  /* 0x00000002ff007988 */ /* 0x020fe20008000a34 */
[----:B-1----:R-:W-:-:S05]  /*f430*/  LOP3.LUT R5, R5, 0xf0, RZ, 0xb8, !PT ;  /* 0x000000f005057812 */ /* 0x002fca00078eb8ff */
[----:B------:R1:W-:Y:S04]  /*f440*/  STS [UR52+0x1c], R5 ;  /* 0x00001c05ff007988 */ /* 0x0003e80008000834 */
[----:B------:R-:W2:Y:S01]  /*f450*/  LDS R9, [UR52+0x1c] ;  /* 0x00001c34ff097984 */ /* 0x000ea20008000800 */
[----:B-1----:R-:W-:-:S05]  /*f460*/  VIADD R5, R13, 0xffffffff ;  /* 0xffffffff0d057836 */ /* 0x002fca0000000000 */
[----:B------:R-:W-:Y:S01]  /*f470*/  STS.128 [UR52+0x20], R4 ;  /* 0x00002004ff007988 */ /* 0x000fe20008000c34 */
[----:B--2---:R-:W-:-:S05]  /*f480*/  LOP3.LUT R9, R9, 0xf00, RZ, 0xb8, !PT ;  /* 0x00000f0009097812 */ /* 0x004fca00078eb8ff */
[----:B------:R-:W-:Y:S04]  /*f490*/  STS.64 [UR52+0x18], R8 ;  /* 0x00001808ff007988 */ /* 0x000fe80008000a34 */
[----:B------:R-:W1:Y:S02]  /*f4a0*/  LDS R14, [UR52+0x1c] ;  /* 0x00001c34ff0e7984 */ /* 0x000e640008000800 */
[----:B-1----:R-:W-:-:S05]  /*f4b0*/  LOP3.LUT R0, R14, 0xf000, RZ, 0xb8, !PT ;  /* 0x0000f0000e007812 */ /* 0x002fca00078eb8ff */
[----:B------:R2:W-:Y:S02]  /*f4c0*/  STS [UR52+0x1c], R0 ;  /* 0x00001c00ff007988 */ /* 0x0005e40008000834 */
.L_x_157:
[----:B------:R-:W-:Y:S05]  /*f4d0*/  BSYNC B0 ;  /* 0x0000000000007941 */ /* 0x000fea0003800000 */
.L_x_156:
[----:B------:R-:W-:Y:S01]  /*f4e0*/  NOP ;  /* 0x0000000000007918 */ /* 0x000fe20000000000 */
[----:B------:R3:W4:Y:S01]  /*f4f0*/  LDS R5, [R15+UR52] ;  /* 0x000000340f057984 */ /* 0x0007220008000800 */
[----:B------:R-:W-:Y:S02]  /*f500*/  ELECT P3, URZ, PT ;  /* 0x00000000003f782f */ /* 0x000fe40003860000 */
[----:B------:R-:W-:Y:S01]  /*f510*/  IADD3 R2, P4, R15, UR36, RZ ;  /* 0x000000240f027c10 */ /* 0x000fe2000ff9e0ff */
[----:B------:R-:W-:Y:S03]  /*f520*/  BSSY B0, `(.L_x_158) ;  /* 0x0000005000007945 */ /* 0x000fe60003800000 */
[----:B------:R-:W-:-:S07]  /*f530*/  IADD3.X R3, RZ, UR37, RZ, P4, !PT ;  /* 0x00000025ff037c10 */ /* 0x000fce000a7fe4ff */
[----:B---3--:R-:W-:Y:S05]  /*f540*/  @!P3 BRA `(.L_x_159) ;  /* 0x000000000008b947 */ /* 0x008fea0003800000 */
[----:B------:R0:W-:Y:S01]  /*f550*/  UTMACMDFLUSH ;  /* 0x00000000000079b7 */ /* 0x0001e20000000000 */
[----:B------:R-:W-:-:S04]  /*f560*/  DEPBAR.LE SB0, 0x0 ;  /* 0x000080000000791a */ /* 0x000fc80000000000 */
.L_x_159:
[----:B------:R-:W-:Y:S05]  /*f570*/  BSYNC B0 ;  /* 0x0000000000007941 */ /* 0x000fea0003800000 */
.L_x_158:
[----:B----4-:R3:W5:Y:S02]  /*f580*/  ATOMG.E.EXCH.STRONG.GPU PT, RZ, [R2], R5 ;  /* 0x0000000502ff73a8 */ /* 0x01076400041ee100 */
.L_x_155:
[----:B------:R-:W-:-:S04]  /*f590*/  DEPBAR.LE SB0, 0x0 ;  /* 0x000080000000791a */ /* 0x000fc80000000000 */
[----:B------:R-:W-:Y:S05]  /*f5a0*/  @!P0 BRA `(.L_x_160) ;  /* 0x0000000000048947 */ /* 0x000fea0003800000 */
[----:B------:R-:W-:Y:S01]  /*f5b0*/  BPT.TRAP 0x1 ;  /* 0x000000040000795c */ /* 0x000fe20000300000 */
.L_x_160:
[----:B--2---:R-:W-:Y:S01]  /*f5c0*/  IMAD.U32 R0, RZ, RZ, UR54 ;  /* 0x00000036ff007e24 */ /* 0x004fe2000f8e00ff */
[----:B-----5:R-:W-:Y:S01]  /*f5d0*/  SYNCS.ARRIVE.TRANS64.RED.A1T0 RZ, [UR10], RZ ;  /* 0x000000ffffff79a7 */ /* 0x020fe2000810040a */
[----:B------:R-:W-:Y:S02]  /*f5e0*/  SEL R7, RZ, 0x1, !P2 ;  /* 0x00000001ff077807 */ /* 0x000fe40005000000 */
[----:B------:R-:W-:Y:S01]  /*f5f0*/  LOP3.LUT R153, R153, 0x1, RZ, 0x3c, !PT ;  /* 0x0000000199997812 */ /* 0x000fe200078e3cff */
[----:B------:R2:W-:Y:S01]  /*f600*/  SYNCS.ARRIVE.TRANS64.A1T0 RZ, [R0+UR51], RZ ;  /* 0x000000ff00ff79a7 */ /* 0x0005e20008100033 */
[----:B------:R-:W-:Y:S05]  /*f610*/  @P1 BRA `(.L_x_161) ;  /* 0xffffff4800101947 */ /* 0x000fea000383ffff */
[----:B------:R-:W-:Y:S05]  /*f620*/  EXIT ;  /* 0x000000000000794d */ /* 0x000fea0003800000 */
.L_x_28:
[----:B------:R-:W-:-:S08]  /*f630*/  NOP ;  /* 0x0000000000007918 */ /* 0x000fd00000000000 */
[----:B----45:R-:W1:-:S00]  /*f640*/  USETMAXREG.DEALLOC.CTAPOOL 0x28 ;  /* 0x00000028000079c8 */ /* 0x030e4000080e0500 */
[----:B------:R-:W-:-:S06]  /*f650*/  UISETP.NE.AND UP1, UPT, UR43, 0x3, UPT ;  /* 0x000000032b00788c */ /* 0x000fcc000bf25270 */
[----:B------:R-:W-:-:S13]  /*f660*/  PLOP3.LUT P1, PT, PT, PT, UP1, 0x80, 0x0 ;  /* 0x000000000000781c */ /* 0x000fda0003f2f018 */
[----:B-1----:R-:W-:Y:S05]  /*f670*/  @!P1 BRA `(.L_x_162) ;  /* 0x0000004400149947 */ /* 0x002fea0003800000 */
[----:B------:R-:W-:-:S13]  /*f680*/  ISETP.NE.AND P0, PT, RZ, UR43, PT ;  /* 0x0000002bff007c0c */ /* 0x000fda000bf05270 */
[----:B------:R-:W-:Y:S05]  /*f690*/  @!P0 BRA `(.L_x_163) ;  /* 0x0000002400a88947 */ /* 0x000fea0003800000 */
[----:B------:R-:W-:-:S06]  /*f6a0*/  UISETP.NE.AND UP0, UPT, UR43, 0x2, UPT ;  /* 0x000000022b00788c */ /* 0x000fcc000bf05270 */
[----:B------:R-:W-:-:S13]  /*f6b0*/  PLOP3.LUT P0, PT, PT, PT, UP0, 0x80, 0x0 ;  /* 0x000000000000781c */ /* 0x000fda0003f0f008 */
[----:B--2---:R-:W-:Y:S05]  /*f6c0*/  @P0 EXIT ;  /* 0x000000000000094d */ /* 0x004fea0003800000 */
[----:B------:R-:W1:Y:S01]  /*f6d0*/  S2UR UR4, SR_CTAID.Y ;  /* 0x00000000000479c3 */ /* 0x000e620000002600 */
[----:B------:R-:W-:Y:S01]  /*f6e0*/  ELECT P0, URZ, PT ;  /* 0x00000000003f782f */ /* 0x000fe20003800000 */
[----:B------:R-:W-:Y:S01]  /*f6f0*/  BSSY B0, `(.L_x_164) ;  /* 0x000001f000007945 */ /* 0x000fe20003800000 */
[----:B-1----:R-:W-:-:S11]  /*f700*/  UIMAD UR4, UR4, UR60, UR53 ;  /* 0x0000003c040472a4 */ /* 0x002fd6000f8e0235 */
[----:B------:R-:W-:Y:S05]  /*f710*/  @!P0 BRA `(.L_x_165) ;  /* 0x0000000000708947 */ /* 0x000fea0003800000 */
[----:B------:R1:W-:Y:S01]  /*f720*/  STL [R1+0x204], R13 ;  /* 0x0002040d01007387 */ /* 0x0003e20000100800 */
[----:B------:R-:W2:Y:S01]  /*f730*/  LDC.64 R14, c[0x0][0x618] ;  /* 0x00018600ff0e7b82 */ /* 0x000ea20000000a00 */
[----:B------:R-:W-:Y:S02]  /*f740*/  UMOV UR5, 0x400 ;  /* 0x0000040000057882 */ /* 0x000fe40000000000 */
[----:B------:R-:W-:-:S05]  /*f750*/  ULEA UR5, UR58, UR5, 0x18 ;  /* 0x000000053a057291 */ /* 0x000fca000f8ec03f */
[----:B------:R-:W3:Y:S08]  /*f760*/  LDC.64 R4, c[0x0][0x600] ;  /* 0x00018000ff047b82 */ /* 0x000ef00000000a00 */
[----:B-1----:R-:W2:Y:S08]  /*f770*/  LDC.64 R12, c[0x0][0x610] ;  /* 0x00018400ff0c7b82 */ /* 0x002eb00000000a00 */
[----:B------:R-:W3:Y:S08]  /*f780*/  LDC.64 R6, c[0x0][0x608] ;  /* 0x00018200ff067b82 */ /* 0x000ef00000000a00 */
[----:B------:R-:W1:Y:S01]  /*f790*/  LDC.64 R32, c[0x0][0x620] ;  /* 0x00018800ff207b82 */ /* 0x000e620000000a00 */
[----:B--2---:R2:W-:Y:S07]  /*f7a0*/  STS.128 [UR5+0x34710], R12 ;  /* 0x0347100cff007988 */ /* 0x0045ee0008000c05 */
[----:B------:R-:W1:Y:S01]  /*f7b0*/  LDC.64 R34, c[0x0][0x628] ;  /* 0x00018a00ff227b82 */ /* 0x000e620000000a00 */
[----:B---3--:R3:W-:Y:S07]  /*f7c0*/  STS.128 [UR5+0x34700], R4 ;  /* 0x03470004ff007988 */ /* 0x0087ee0008000c05 */
[----:B------:R-:W4:Y:S01]  /*f7d0*/  LDC.64 R28, c[0x0][0x630] ;  /* 0x00018c00ff1c7b82 */ /* 0x000f220000000a00 */
[----:B--2---:R2:W5:Y:S07]  /*f7e0*/  LDL.LU R13, [R1+0x204] ;  /* 0x00020400010d7983 */ /* 0x00456e0000300800 */
[----:B------:R-:W4:Y:S08]  /*f7f0*/  LDC.64 R30, c[0x0][0x638] ;  /* 0x00018e00ff1e7b82 */ /* 0x000f300000000a00 */
[----:B------:R-:W2:Y:S08]  /*f800*/  LDC.64 R24, c[0x0][0x640] ;  /* 0x00019000ff187b82 */ /* 0x000eb00000000a00 */
[----:B------:R-:W2:Y:S08]  /*f810*/  LDC.64 R26, c[0x0][0x648] ;  /* 0x00019200ff1a7b82 */ /* 0x000eb00000000a00 */
[----:B------:R-:W2:Y:S08]  /*f820*/  LDC.64 R20, c[0x0][0x650] ;  /* 0x00019400ff147b82 */ /* 0x000eb00000000a00 */
[----:B------:R-:W2:Y:S08]  /*f830*/  LDC.64 R22, c[0x0][0x658] ;  /* 0x00019600ff167b82 */ /* 0x000eb00000000a00 */
[----:B------:R-:W2:Y:S08]  /*f840*/  LDC.64 R8, c[0x0][0x660] ;  /* 0x00019800ff087b82 */ /* 0x000eb00000000a00 */
[----:B------:R-:W2:Y:S08]  /*f850*/  LDC.64 R10, c[0x0][0x668] ;  /* 0x00019a00ff0a7b82 */ /* 0x000eb00000000a00 */
[----:B---3--:R-:W3:Y:S08]  /*f860*/  LDC.64 R4, c[0x0][0x670] ;  /* 0x00019c00ff047b82 */ /* 0x008ef00000000a00 */
[----:B------:R-:W3:Y:S01]  /*f870*/  LDC.64 R6, c[0x0][0x678] ;  /* 0x00019e00ff067b82 */ /* 0x000ee20000000a00 */
[----:B-1----:R1:W-:Y:S04]  /*f880*/  STS.128 [UR5+0x34720], R32 ;  /* 0x03472020ff007988 */ /* 0x0023e80008000c05 */
[----:B----4-:R1:W-:Y:S04]  /*f890*/  STS.128 [UR5+0x34730], R28 ;  /* 0x0347301cff007988 */ /* 0x0103e80008000c05 */
[----:B--2---:R1:W-:Y:S04]  /*f8a0*/  STS.128 [UR5+0x34740], R24 ;  /* 0x03474018ff007988 */ /* 0x0043e80008000c05 */
[----:B------:R1:W-:Y:S04]  /*f8b0*/  STS.128 [UR5+0x34750], R20 ;  /* 0x03475014ff007988 */ /* 0x0003e80008000c05 */
[----:B------:R1:W-:Y:S04]  /*f8c0*/  STS.128 [UR5+0x34760], R8 ;  /* 0x03476008ff007988 */ /* 0x0003e80008000c05 */
[----:B---3--:R1:W-:Y:S02]  /*f8d0*/  STS.128 [UR5+0x34770], R4 ;  /* 0x03477004ff007988 */ /* 0x0083e40008000c05 */
.L_x_165:
[----:B------:R-:W-:Y:S05]  /*f8e0*/  BSYNC B0 ;  /* 0x0000000000007941 */ /* 0x000fea0003800000 */
.L_x_164:
[----:B------:R-:W-:Y:S01]  /*f8f0*/  ELECT P0, URZ, PT ;  /* 0x00000000003f782f */ /* 0x000fe20003800000 */
[----:B------:R-:W-:Y:S01]  /*f900*/  NOP ;  /* 0x0000000000007918 */ /* 0x000fe20000000000 */
[----:B------:R-:W-:Y:S01]  /*f910*/  ULDC UR5, c[0x0][0x884] ;  /* 0x0002210000057ab9 */ /* 0x000fe20000000800 */
[----:B------:R-:W-:Y:S01]  /*f920*/  ULDC.64 UR8, c[0x0][0x800] ;  /* 0x0002000000087ab9 */ /* 0x000fe20000000a00 */
[----:B------:R-:W-:Y:S01]  /*f930*/  ULEA UR4, UR5, UR4, 0x1 ;  /* 0x0000000405047291 */ /* 0x000fe2000f8e083f */
[----:B------:R-:W-:Y:S03]  /*f940*/  BSSY B0, `(.L_x_166) ;  /* 0x0000033000007945 */ /* 0x000fe60003800000 */
[----:B------:R-:W-:-:S05]  /*f950*/  UIMAD.WIDE UR8, UR4, 0x80, UR8 ;  /* 0x00000080040878a5 */ /* 0x000fca000f8e0208 */
[----:B------:R-:W-:Y:S07]  /*f960*/  @!P0 BRA `(.L_x_167) ;  /* 0x0000000000c08947 */ /* 0x000fee0003800000 */
[----:B------:R-:W-:Y:S01]  /*f970*/  ULDC.64 UR4, c[0x0][0x808] ;  /* 0x0002020000047ab9 */ /* 0x000fe20000000a00 */
[----:B------:R-:W-:Y:S01]  /*f980*/  ULDC.64 UR6, c[0x0][0x810] ;  /* 0x0002040000067ab9 */ /* 0x000fe20000000a00 */
[----:B------:R-:W-:Y:S02]  /*f990*/  ISETP.NE.U32.AND P0, PT, RZ, UR4, PT ;  /* 0x00000004ff007c0c */ /* 0x000fe4000bf05070 */
[----:B------:R-:W-:Y:S02]  /*f9a0*/  ISETP.NE.U32.AND P1, PT, RZ, UR6, PT ;  /* 0x00000006ff007c0c */ /* 0x000fe4000bf25070 */
[----:B------:R-:W-:Y:S02]  /*f9b0*/  ISETP.NE.AND.EX P0, PT, RZ, UR5, PT, P0 ;  /* 0x00000005ff007c0c */ /* 0x000fe4000bf05300 */
[----:B------:R-:W-:-:S11]  /*f9c0*/  ISETP.NE.AND.EX P1, PT, RZ, UR7, PT, P1 ;  /* 0x00000007ff007c0c */ /* 0x000fd6000bf25310 */
[----:B------:R-:W-:Y:S05]  /*f9d0*/  @!P0 BRA `(.L_x_168) ;  /* 0x0000000000188947 */ /* 0x000fea0003800000 */
[----:B------:R-:W2:Y:S02]  /*f9e0*/  LDC.64 R2, c[0x0][0x808] ;  /* 0x00020200ff027b82 */ /* 0x000ea40000000a00 */
[----:B--2---:R-:W-:-:S06]  /*f9f0*/  IMAD.WIDE R2, R18, 0x8, R2 ;  /* 0x0000000812027825 */ /* 0x004fcc00078e0202 */
[----:B------:R-:W2:Y:S01]  /*fa00*/  LDG.E.64 R2, desc[UR38][R2.64] ;  /* 0x0000002602027981 */ /* 0x000ea2000c1e1b00 */
[----:B------:R-:W-:Y:S02]  /*fa10*/  UMOV UR4, 0x400 ;  /* 0x0000040000047882 */ /* 0x000fe40000000000 */
[----:B------:R-:W-:-:S09]  /*fa20*/  ULEA UR4, UR58, UR4, 0x18 ;  /* 0x000000043a047291 */ /* 0x000fd2000f8ec03f */
[----:B--2---:R2:W-:Y:S03]  /*fa30*/  STS.64 [UR4+0x34700], R2 ;  /* 0x03470002ff007988 */ /* 0x0045e60008000a04 */
.L_x_168:
[----:B------:R-:W-:Y:S05]  /*fa40*/  @!P1 BRA `(.L_x_167) ;  /* 0x0000000000889947 */ /* 0x000fea0003800000 */
[----:B--2---:R-:W2:Y:S02]  /*fa50*/  LDC.64 R2, c[0x0][0x810] ;  /* 0x00020400ff027b82 */ /* 0x004ea40000000a00 */
[----:B--2---:R-:W-:-:S06]  /*fa60*/  IMAD.WIDE R2, R18, 0x8, R2 ;  /* 0x0000000812027825 */ /* 0x004fcc00078e0202 */
[----:B------:R-:W2:Y:S01]  /*fa70*/  LDG.E.64 R2, desc[UR38][R2.64] ;  /* 0x0000002602027981 */ /* 0x000ea2000c1e1b00 */
[----:B------:R-:W-:Y:S01]  /*fa80*/  UMOV UR4, 0x400 ;  /* 0x0000040000047882 */ /* 0x000fe20000000000 */
[----:B-1---5:R-:W-:Y:S01]  /*fa90*/  IADD3 R4, R13, -0x1, RZ ;  /* 0xffffffff0d047810 */ /* 0x022fe20007ffe0ff */
[----:B------:R-:W-:-:S04]  /*faa0*/  ULEA UR4, UR58, UR4, 0x18 ;  /* 0x000000043a047291 */ /* 0x000fc8000f8ec03f */
[----:B------:R-:W-:-:S05]  /*fab0*/  UIADD3 UR5, UR4, 0x34700, URZ ;  /* 0x0003470004057890 */ /* 0x000fca000fffe03f */
[----:B------:R-:W1:Y:S01]  /*fac0*/  LDS R0, [UR4+0x3471c] ;  /* 0x03471c04ff007984 */ /* 0x000e620008000800 */
[----:B------:R-:W-:-:S03]  /*fad0*/  MOV R8, UR5 ;  /* 0x0000000500087c02 */ /* 0x000fc60008000f00 */
[----:B------:R-:W-:Y:S01]  /*fae0*/  STS [UR4+0x34730], RZ ;  /* 0x034730ffff007988 */ /* 0x000fe20008000804 */
[----:B------:R-:W-:-:S05]  /*faf0*/  SHF.R.U64 R8, R8, 0x4, RZ ;  /* 0x0000000408087819 */ /* 0x000fca00000012ff */
        /* <DEDUP_REMOVED lines=8> */
[----:B-1----:R-:W-:Y:S01]  /*fb80*/  LOP3.LUT R0, R0, 0xf, R5, 0xb8, !PT ;  /* 0x0000000f00007812 */ /* 0x002fe200078eb805 */
[----:B------:R-:W-:Y:S02]  /*fb90*/  VIADD R5, R19, 0xffffffff ;  /* 0xffffffff13057836 */ /* 0x000fe40000000000 */
[----:B------:R-:W-:Y:S04]  /*fba0*/  STS [UR4+0x3470c], R2 ;  /* 0x03470c02ff007988 */ /* 0x000fe80008000804 */
[----:B------:R-:W-:Y:S04]  /*fbb0*/  STS [UR4+0x3471c], R0 ;  /* 0x03471c00ff007988 */ /* 0x000fe80008000804 */
[----:B------:R-:W1:Y:S02]  /*fbc0*/  LDS R6, [UR4+0x3471c] ;  /* 0x03471c04ff067984 */ /* 0x000e640008000800 */
[----:B-1----:R-:W-:-:S05]  /*fbd0*/  LOP3.LUT R6, R6, 0xf0, RZ, 0xb8, !PT ;  /* 0x000000f006067812 */ /* 0x002fca00078eb8ff */
[----:B------:R1:W-:Y:S04]  /*fbe0*/  STS [UR4+0x3471c], R6 ;  /* 0x03471c06ff007988 */ /* 0x0003e80008000804 */
[----:B------:R-:W2:Y:S01]  /*fbf0*/  LDS R9, [UR4+0x3471c] ;  /* 0x03471c04ff097984 */ /* 0x000ea20008000800 */
[----:B-1----:R-:W-:-:S05]  /*fc00*/  CS2R R6, SRZ ;  /* 0x0000000000067805 */ /* 0x002fca000001ff00 */
[----:B------:R-:W-:Y:S01]  /*fc10*/  STS.128 [UR4+0x34720], R4 ;  /* 0x03472004ff007988 */ /* 0x000fe20008000c04 */
[----:B--2---:R-:W-:-:S05]  /*fc20*/  LOP3.LUT R9, R9, 0xf00, RZ, 0xb8, !PT ;  /* 0x00000f0009097812 */ /* 0x004fca00078eb8ff */
[----:B------:R-:W-:Y:S04]  /*fc30*/  STS.64 [UR4+0x34718], R8 ;  /* 0x03471808ff007988 */ /* 0x000fe80008000a04 */
[----:B------:R-:W1:Y:S02]  /*fc40*/  LDS R3, [UR4+0x3471c] ;  /* 0x03471c04ff037984 */ /* 0x000e640008000800 */
[----:B-1----:R-:W-:-:S05]  /*fc50*/  LOP3.LUT R0, R3, 0xf000, RZ, 0xb8, !PT ;  /* 0x0000f00003007812 */ /* 0x002fca00078eb8ff */
[----:B------:R3:W-:Y:S02]  /*fc60*/  STS [UR4+0x3471c], R0 ;  /* 0x03471c00ff007988 */ /* 0x0007e40008000804 */
.L_x_167:
[----:B------:R-:W-:Y:S05]  /*fc70*/  BSYNC B0 ;  /* 0x0000000000007941 */ /* 0x000fea0003800000 */
.L_x_166:
[----:B---3--:R-:W3:Y:S01]  /*fc80*/  S2R R0, SR_LANEID ;  /* 0x0000000000007919 */ /* 0x008ee20000000000 */
[----:B------:R-:W-:Y:S01]  /*fc90*/  ELECT P0, URZ, PT ;  /* 0x00000000003f782f */ /* 0x000fe20003800000 */
[----:B------:R-:W-:Y:S01]  /*fca0*/  NOP ;  /* 0x0000000000007918 */ /* 0x000fe20000000000 */
[----:B------:R-:W-:Y:S11]  /*fcb0*/  BSSY B0, `(.L_x_169) ;  /* 0x0000004000007945 */ /* 0x000ff60003800000 */
[----:B------:R-:W-:Y:S05]  /*fcc0*/  @!P0 BRA `(.L_x_170) ;  /* 0x0000000000088947 */ /* 0x000fea0003800000 */
[----:B------:R0:W-:Y:S01]  /*fcd0*/  UTMACMDFLUSH ;  /* 0x00000000000079b7 */ /* 0x0001e20000000000 */
[----:B------:R-:W-:-:S04]  /*fce0*/  DEPBAR.LE SB0, 0x0 ;  /* 0x000080000000791a */ /* 0x000fc80000000000 */
.L_x_170:
[----:B------:R-:W-:Y:S05]  /*fcf0*/  BSYNC B0 ;  /* 0x0000000000007941 */ /* 0x000fea0003800000 */
.L_x_169:
[----:B------:R-:W-:Y:S01]  /*fd00*/  UMOV UR6, 0x400 ;  /* 0x0000040000067882 */ /* 0x000fe20000000000 */
[----:B-1-3--:R-:W-:Y:S01]  /*fd10*/  SHF.L.U32 R4, R0, 0x2, RZ ;  /* 0x0000000200047819 */ /* 0x00afe200000006ff */
[----:B------:R-:W-:-:S03]  /*fd20*/  ULEA UR6, UR58, UR6, 0x18 ;  /* 0x000000063a067291 */ /* 0x000fc6000f8ec03f */
[----:B--2---:R-:W-:Y:S01]  /*fd30*/  IADD3 R2, P0, R4, UR8, RZ ;  /* 0x0000000804027c10 */ /* 0x004fe2000ff1e0ff */
[----:B------:R-:W-:Y:S01]  /*fd40*/  UIADD3 UR5, UR6, 0x34700, URZ ;  /* 0x0003470006057890 */ /* 0x000fe2000fffe03f */
[----:B------:R-:W-:-:S03]  /*fd50*/  MOV R0, RZ ;  /* 0x000000ff00007202 */ /* 0x000fc60000000f00 */
[----:B------:R-:W-:-:S05]  /*fd60*/  IMAD.X R3, RZ, RZ, UR9, P0 ;  /* 0x00000009ff037e24 */ /* 0x000fca00080e06ff */
[----:B------:R-:W1:Y:S01]  /*fd70*/  LDS R5, [R4+UR5] ;  /* 0x0000000504057984 */ /* 0x000e620008000800 */
[----:B------:R-:W-:-:S03]  /*fd80*/  SHF.L.U32 R0, R0, 0x1f, RZ ;  /* 0x0000001f00007819 */ /* 0x000fc600000006ff */
[----:B-1----:R1:W2:Y:S02]  /*fd90*/  ATOMG.E.EXCH.STRONG.GPU PT, RZ, [R2], R5 ;  /* 0x0000000502ff73a8 */ /* 0x0022a400041ee100 */
[----:B--2---:R-:W2:Y:S01]  /*fda0*/  SYNCS.PHASECHK.TRANS64.TRYWAIT P0, [UR6+0x34548], R0 ;  /* 0x03454800ff0075a7 */ /* 0x004ea20008000146 */
[----:B------:R-:W-:Y:S02]  /*fdb0*/  ULOP3.LUT UR4, UR59, 0x1, URZ, 0xfc, !UPT ;  /* 0x000000013b047892 */ /* 0x000fe4000f8efc3f */
[----:B------:R-:W-:Y:S01]  /*fdc0*/  ULOP3.LUT UR36, UR61, 0x2, URZ, 0xfc, !UPT ;  /* 0x000000023d247892 */ /* 0x000fe2000f8efc3f */
[----:B-12---:R-:W-:Y:S11]  /*fdd0*/  @!P0 BRA `(.L_x_171) ;  /* 0x0000006800508947 */ /* 0x006ff60003800000 */
.L_x_389:
[----:B------:R-:W-:Y:S01]  /*fde0*/  IMAD.MOV.U32 R2, RZ, RZ, 0x1 ;  /* 0x00000001ff027424 */ /* 0x000fe200078e00ff */
[----:B-1----:R-:W-:Y:S01]  /*fdf0*/  MOV R0, RZ ;  /* 0x000000ff00007202 */ /* 0x002fe20000000f00 */
[----:B------:R-:W-:Y:S01]  /*fe00*/  ULDC UR37, c[0x0][0x598] ;  /* 0x0001660000257ab9 */ /* 0x000fe20000000800 */
[----:B------:R-:W-:Y:S01]  /*fe10*/  ULDC UR41, c[0x0][0x580] ;  /* 0x0001600000297ab9 */ /* 0x000fe20000000800 */
[----:B------:R-:W-:Y:S01]  /*fe20*/  ULDC.64 UR10, c[0x0][0x590] ;  /* 0x00016400000a7ab9 */ /* 0x000fe20000000a00 */
[----:B------:R-:W-:-:S05]  /*fe30*/  ULDC.64 UR12, c[0x0][0x588] ;  /* 0x00016200000c7ab9 */ /* 0x000fca0000000a00 */
.L_x_280:
[----:B------:R-:W-:-:S06]  /*fe40*/  UISETP.NE.AND UP0, UPT, UR4, 0x3, UPT ;  /* 0x000000030400788c */ /* 0x000fcc000bf05270 */
[----:B------:R-:W-:-:S13]  /*fe50*/  PLOP3.LUT P1, PT, PT, PT, UP0, 0x80, 0x0 ;  /* 0x000000000000781c */ /* 0x000fda0003f2f008 */
[----:B-1---5:R-:W-:Y:S05]  /*fe60*/  @!P1 BRA `(.L_x_172) ;  /* 0x0000000000049947 */ /* 0x022fea0003800000 */
[----:B------:R-:W-:Y:S01]  /*fe70*/  BPT.TRAP 0x1 ;  /* 0x000000040000795c */ /* 0x000fe20000300000 */
.L_x_172:
[----:B------:R-:W2:Y:S01]  /*fe80*/  LDL R4, [R1+0x200] ;  /* 0x0002000001047983 */ /* 0x000ea20000100800 */
[----:B------:R-:W-:Y:S02]  /*fe90*/  SHF.L.U32 R3, R0, 0x1f, RZ ;  /* 0x0000001f00037819 */ /* 0x000fe400000006ff */
[C---:B--2---:R-:W-:Y:S02]  /*fea0*/  R2UR UR7, R4.reuse ;  /* 0x00000000040772ca */ /* 0x044fe400000e0000 */
[----:B------:R-:W-:-:S11]  /*feb0*/  LEA R4, R4, UR6, 0x4 ;  /* 0x0000000604047c11 */ /* 0x000fd6000f8e20ff */
[----:B------:R-:W-:-:S09]  /*fec0*/  ULEA UR7, UR7, UR6, 0x3 ;  /* 0x0000000607077291 */ /* 0x000fd2000f8e183f */
[----:B------:R-:W1:Y:S02]  /*fed0*/  SYNCS.PHASECHK.TRANS64.TRYWAIT P0, [UR7+0x34400], R3 ;  /* 0x03440003ff0075a7 */ /* 0x000e640008000147 */
[----:B-1----:R-:W-:Y:S05]  /*fee0*/  @!P0 BRA `(.L_x_173) ;  /* 0x0000006800248947 */ /* 0x002fea0003800000 */
.L_x_390:
[----:B-1----:R-:W1:Y:S01]  /*fef0*/  LDS.128 R4, [R4+0x34570] ;  /* 0x0345700004047984 */ /* 0x002e620000000c00 */
[----:B------:R-:W-:Y:S01]  /*ff00*/  @!PT LDS RZ, [RZ] ;  /* 0x00000000fffff984 */ /* 0x000fe20000000800 */
[----:B------:R-:W-:Y:S01]  /*ff10*/  @!PT LDS RZ, [RZ] ;  /* 0x00000000fffff984 */ /* 0x000fe20000000800 */
[----:B------:R-:W-:Y:S01]  /*ff20*/  @!PT LDS RZ, [RZ] ;  /* 0x00000000fffff984 */ /* 0x000fe20000000800 */
[----:B------:R-:W-:Y:S01]  /*ff30*/  @!PT LDS RZ, [RZ] ;  /* 0x00000000fffff984 */ /* 0x000fe20000000800 */
[----:B------:R2:W-:Y:S06]  /*ff40*/  MEMBAR.ALL.CTA ;  /* 0x0000000000007992 */ /* 0x0005ec0000008000 */
[----:B--2---:R-:W2:Y:S01]  /*ff50*/  FENCE.VIEW.ASYNC.S ;  /* 0x00000000000073c6 */ /* 0x004ea20000000000 */
[----:B------:R-:W-:Y:S05]  /*ff60*/  @!P1 BRA `(.L_x_174) ;  /* 0x0000000000049947 */ /* 0x000fea0003800000 */
[----:B------:R-:W-:Y:S01]  /*ff70*/  BPT.TRAP 0x1 ;  /* 0x000000040000795c */ /* 0x000fe20000300000 */
.L_x_174:
[----:B------:R-:W-:Y:S01]  /*ff80*/  UIADD3 UR7, UR7, 0x34440, URZ ;  /* 0x0003444007077890 */ /* 0x000fe2000fffe03f */
[----:B------:R-:W-:Y:S02]  /*ff90*/  R2UR UR18, R16 ;  /* 0x00000000101272ca */ /* 0x000fe400000e0000 */
[----:B------:R-:W-:Y:S01]  /*ffa0*/  R2UR UR19, R17 ;  /* 0x00000000111372ca */ /* 0x000fe200000e0000 */
[----:B------:R-:W-:Y:S01]  /*ffb0*/  UPRMT UR7, UR58, 0x654, UR7 ;  /* 0x000006543a077896 */ /* 0x000fe20008000007 */
[----:B------:R-:W-:Y:S02]  /*ffc0*/  LOP3.LUT P1, RZ, R2, 0xff, RZ, 0xc0, !PT ;  /* 0x000000ff02ff7812 */ /* 0x000fe4000782c0ff */
[----:B------:R-:W-:-:S04]  /*ffd0*/  ISETP.NE.U32.AND P0, PT, RZ, UR10, PT ;  /* 0x0000000aff007c0c */ /* 0x000fc8000bf05070 */
[----:B------:R-:W-:Y:S02]  /*ffe0*/  ISETP.NE.AND.EX P0, PT, RZ, UR11, PT, P0 ;  /* 0x0000000bff007c0c */ /* 0x000fe4000bf05300 */
[----:B--2---:R-:W-:Y:S01]  /*fff0*/  SYNCS.ARRIVE.TRANS64.RED.A1T0 RZ, [UR7], RZ ;  /* 0x000000ffffff79a7 */ /* 0x004fe20008100407 */
[----:B------:R-:W-:Y:S02]  /*10000*/  USHF.L.U32 UR18, UR18, 0x7, URZ ;  /* 0x0000000712127899 */ /* 0x000fe4000800063f */
[----:B------:R-:W-:Y:S02]  /*10010*/  USHF.L.U32 UR19, UR19, 0x8, URZ ;  /* 0x0000000813137899 */ /* 0x000fe4000800063f */
[----:B------:R-:W-:Y:S10]  /*10020*/  @!P1 BRA `(.L_x_175) ;  /* 0x00000000000c9947 */ /* 0x000ff40003800000 */
[----:B------:R-:W-:-:S04]  /*10030*/  DEPBAR {5,4,3,2,1,0} ;  /* 0x0000003f0000791a */ /* 0x000fc80000000000 */
[----:B------:R2:W-:Y:S02]  /*10040*/  UTMACCTL.IV [UR8] ;  /* 0x00000000080079b9 */ /* 0x0005e40008000000 */
[----:B--2---:R-:W-:Y:S01]  /*10050*/  NOP ;  /* 0x0000000000007918 */ /* 0x004fe20000000000 */
.L_x_175:
[----:B------:R-:W-:Y:S05]  /*10060*/  @!P0 BRA `(.L_x_176) ;  /* 0x0000000000188947 */ /* 0x000fea0003800000 */
[----:B------:R-:W2:Y:S02]  /*10070*/  LDC.64 R2, c[0x0][0x590] ;  /* 0x00016400ff027b82 */ /* 0x000ea40000000a00 */
[----:B--2---:R-:W-:-:S06]  /*10080*/  IMAD.WIDE R2, R18, 0x8, R2 ;  /* 0x0000000812027825 */ /* 0x004fcc00078e0202 */
[----:B------:R-:W2:Y:S04]  /*10090*/  LDG.E.64 R2, desc[UR38][R2.64] ;  /* 0x0000002602027981 */ /* 0x000ea8000c1e1b00 */
[----:B--2---:R-:W2:Y:S02]  /*100a0*/  LD.E R8, desc[UR38][R2.64] ;  /* 0x0000002602087980 */ /* 0x004ea4000c101900 */
[----:B--2---:R-:W-:Y:S01]  /*100b0*/  FSETP.NEU.AND P0, PT, R8, RZ, PT ;  /* 0x000000ff0800720b */ /* 0x004fe20003f0d000 */
[----:B------:R-:W-:-:S12]  /*100c0*/  BRA `(.L_x_177) ;  /* 0x0000000000247947 */ /* 0x000fd80003800000 */
.L_x_176:
[----:B------:R-:W-:Y:S02]  /*100d0*/  ISETP.NE.U32.AND P1, PT, RZ, UR12, PT ;  /* 0x0000000cff007c0c */ /* 0x000fe4000bf25070 */
[----:B------:R-:W-:Y:S02]  /*100e0*/  FSETP.NEU.AND P0, PT, RZ, UR41, PT ;  /* 0x00000029ff007c0b */ /* 0x000fe4000bf0d000 */
[----:B------:R-:W-:-:S13]  /*100f0*/  ISETP.NE.AND.EX P1, PT, RZ, UR13, PT, P1 ;  /* 0x0000000dff007c0c */ /* 0x000fda000bf25310 */
[----:B------:R-:W-:Y:S05]  /*10100*/  @!P1 BRA `(.L_x_177) ;  /* 0x0000000000149947 */ /* 0x000fea0003800000 */
[----:B------:R-:W2:Y:S01]  /*10110*/  LDC.64 R2, c[0x0][0x588] ;  /* 0x00016200ff027b82 */ /* 0x000ea20000000a00 */
[----:B------:R-:W-:-:S04]  /*10120*/  IMAD R9, R18, UR37, RZ ;  /* 0x0000002512097c24 */ /* 0x000fc8000f8e02ff */
[----:B--2---:R-:W-:-:S06]  /*10130*/  IMAD.WIDE R2, R9, 0x4, R2 ;  /* 0x0000000409027825 */ /* 0x004fcc00078e0202 */
[----:B------:R-:W2:Y:S02]  /*10140*/  LDG.E R2, desc[UR38][R2.64] ;  /* 0x0000002602027981 */ /* 0x000ea4000c1e1900 */
[----:B--2---:R-:W-:-:S13]  /*10150*/  FSETP.NEU.AND P0, PT, R2, RZ, PT ;  /* 0x000000ff0200720b */ /* 0x004fda0003f0d000 */
.L_x_177:
[----:B------:R-:W-:Y:S01]  /*10160*/  UISETP.NE.AND UP0, UPT, UR36, 0x3, UPT ;  /* 0x000000032400788c */ /* 0x000fe2000bf05270 */
[----:B------:R-:W-:-:S05]  /*10170*/  ELECT P1, URZ, PT ;  /* 0x00000000003f782f */ /* 0x000fca0003820000 */
[----:B------:R-:W-:Y:S02]  /*10180*/  PLOP3.LUT P2, PT, PT, PT, UP0, 0x80, 0x0 ;  /* 0x000000000000781c */ /* 0x000fe40003f4f008 */
[----:B------:R-:W-:-:S11]  /*10190*/  PLOP3.LUT P0, PT, P0, P1, PT, 0x2a, 0x0 ;  /* 0x000000000000781c */ /* 0x000fd60000702572 */
[----:B------:R-:W-:Y:S05]  /*101a0*/  @!P2 BRA `(.L_x_178) ;  /* 0x000000000004a947 */ /* 0x000fea0003800000 */
[----:B------:R-:W-:Y:S01]  /*101b0*/  BPT.TRAP 0x1 ;  /* 0x000000040000795c */ /* 0x000fe20000300000 */
.L_x_178:
[----:B------:R-:W-:-:S05]  /*101c0*/  IMAD.MOV.U32 R8, RZ, RZ, 0x1 ;  /* 0x00000001ff087424 */ /* 0x000fca00078e00ff */
[----:B------:R-:W-:-:S04]  /*101d0*/  SHF.L.U32 R8, R8, 0x1f, RZ ;  /* 0x0000001f08087819 */ /* 0x000fc800000006ff */
[----:B------:R-:W2:Y:S02]  /*101e0*/  SYNCS.PHASECHK.TRANS64.TRYWAIT P1, [UR6+0x34520], R8 ;  /* 0x03452008ff0075a7 */ /* 0x000ea40008020146 */
[----:B--2---:R-:W-:Y:S05]  /*101f0*/  @!P1 BRA `(.L_x_179) ;  /* 0x0000006400789947 */ /* 0x004fea0003800000 */
.L_x_391:
[----:B------:R-:W-:Y:S04]  /*10200*/  BSSY B0, `(.L_x_180) ;  /* 0x000000b000007945 */ /* 0x000fe80003800000 */
[----:B------:R-:W-:Y:S05]  /*10210*/  @P0 BRA `(.L_x_181) ;  /* 0x0000000000240947 */ /* 0x000fea0003800000 */
[----:B------:R-:W-:Y:S02]  /*10220*/  UIADD3 UR16, UR6, 0x30000, URZ ;  /* 0x0003000006107890 */ /* 0x000fe4000fffe03f */
[----:B------:R-:W-:Y:S01]  /*10230*/  UIADD3 UR17, UR6, 0x34500, URZ ;  /* 0x0003450006117890 */ /* 0x000fe2000fffe03f */
[----:B------:R-:W-:Y:S01]  /*10240*/  UMOV UR14, 0x0 ;  /* 0x00000000000e7882 */ /* 0x000fe20000000000 */
[----:B------:R-:W-:-:S07]  /*10250*/  UMOV UR15, 0x10000000 ;  /* 0x10000000000f7882 */ /* 0x000fce0000000000 */
[----:B------:R3:W-:Y:S02]  /*10260*/  UTMALDG.2D [UR16], [UR8], desc[UR14] ;  /* 0x00000e10080075b4 */ /* 0x0007e40008009000 */
[----:B---3--:R-:W-:Y:S05]  /*10270*/  @!P2 BRA `(.L_x_182) ;  /* 0x000000000004a947 */ /* 0x008fea0003800000 */
[----:B------:R-:W-:Y:S01]  /*10280*/  BPT.TRAP 0x1 ;  /* 0x000000040000795c */ /* 0x000fe20000300000 */
.L_x_182:
[----:B------:R-:W3:Y:S02]  /*10290*/  LDC R2, c[0x0][0x828] ;  /* 0x00020a00ff027b82 */ /* 0x000ee40000000800 */
[----:B---3--:R3:W-:Y:S02]  /*102a0*/  SYNCS.ARRIVE.TRANS64.RED.A0TR RZ, [UR6+0x34500], R2 ;  /* 0x03450002ffff79a7 */ /* 0x0087e40008300406 */
.L_x_181:
[----:B------:R-:W-:Y:S05]  /*102b0*/  BSYNC B0 ;  /* 0x0000000000007941 */ /* 0x000fea0003800000 */
.L_x_180:
[----:B------:R-:W-:Y:S05]  /*102c0*/  @!P2 BRA `(.L_x_183) ;  /* 0x000000000004a947 */ /* 0x000fea0003800000 */
[----:B------:R-:W-:Y:S01]  /*102d0*/  BPT.TRAP 0x1 ;  /* 0x000000040000795c */ /* 0x000fe20000300000 */
.L_x_183:
[----:B------:R-:W-:-:S04]  /*102e0*/  UIADD3 UR21, UR6, 0x34500, URZ ;  /* 0x0003450006157890 */ /* 0x000fc8000fffe03f */
[----:B------:R-:W-:-:S09]  /*102f0*/  UPRMT UR7, UR58, 0x654, UR21 ;  /* 0x000006543a077896 */ /* 0x000fd20008000015 */
[----:B------:R-:W-:Y:S01]  /*10300*/  SYNCS.ARRIVE.TRANS64.RED.A1T0 RZ, [UR7], RZ ;  /* 0x000000ffffff79a7 */ /* 0x000fe20008100407 */
[----:B------:R-:W-:Y:S05]  /*10310*/  @!P2 BRA `(.L_x_184) ;  /* 0x000000000004a947 */ /* 0x000fea0003800000 */
[----:B------:R-:W-:Y:S01]  /*10320*/  BPT.TRAP 0x1 ;  /* 0x000000040000795c */ /* 0x000fe20000300000 */
.L_x_184:
[----:B------:R-:W4:Y:S02]  /*10330*/  SYNCS.PHASECHK.TRANS64.TRYWAIT P1, [UR6+0x34528], R8 ;  /* 0x03452808ff0075a7 */ /* 0x000f240008020146 */
[----:B----4-:R-:W-:Y:S05]  /*10340*/  @!P1 BRA `(.L_x_185) ;  /* 0x00000064003c9947 */ /* 0x010fea0003800000 */
.L_x_392:
[----:B------:R-:W-:Y:S04]  /*10350*/  BSSY B0, `(.L_x_186) ;  /* 0x000000d000007945 */ /* 0x000fe80003800000 */
[----:B------:R-:W-:Y:S05]  /*10360*/  @P0 BRA `(.L_x_187) ;  /* 0x00000000002c0947 */ /* 0x000fea0003800000 */
[----:B------:R-:W-:Y:S02]  /*10370*/  UIADD3 UR26, UR18, 0x40, URZ ;  /* 0x00000040121a7890 */ /* 0x000fe4000fffe03f */
[----:B------:R-:W-:Y:S02]  /*10380*/  UIADD3 UR24, UR6, 0x31000, URZ ;  /* 0x0003100006187890 */ /* 0x000fe4000fffe03f */
[----:B------:R-:W-:Y:S01]  /*10390*/  UIADD3 UR25, UR6, 0x34508, URZ ;  /* 0x0003450806197890 */ /* 0x000fe2000fffe03f */
[----:B------:R-:W-:Y:S01]  /*103a0*/  UMOV UR14, 0x0 ;  /* 0x00000000000e7882 */ /* 0x000fe20000000000 */
[----:B------:R-:W-:Y:S01]  /*103b0*/  UMOV UR15, 0x10000000 ;  /* 0x10000000000f7882 */ /* 0x000fe20000000000 */
[----:B------:R-:W-:-:S06]  /*103c0*/  UMOV UR27, UR19 ;  /* 0x00000013001b7c82 */ /* 0x000fcc0008000000 */
[----:B------:R4:W-:Y:S02]  /*103d0*/  UTMALDG.2D [UR24], [UR8], desc[UR14] ;  /* 0x00000e18080075b4 */ /* 0x0009e40008009000 */
[----:B----4-:R-:W-:Y:S05]  /*103e0*/  @!P2 BRA `(.L_x_188) ;  /* 0x000000000004a947 */ /* 0x010fea0003800000 */
[----:B------:R-:W-:Y:S01]  /*103f0*/  BPT.TRAP 0x1 ;  /* 0x000000040000795c */ /* 0x000fe20000300000 */
.L_x_188:
[----:B---3--:R-:W3:Y:S02]  /*10400*/  LDC R2, c[0x0][0x828] ;  /* 0x00020a00ff027b82 */ /* 0x008ee40000000800 */
[----:B---3--:R4:W-:Y:S02]  /*10410*/  SYNCS.ARRIVE.TRANS64.RED.A0TR RZ, [UR6+0x34508], R2 ;  /* 0x03450802ffff79a7 */ /* 0x0089e40008300406 */
.L_x_187:
[----:B------:R-:W-:Y:S05]  /*10420*/  BSYNC B0 ;  /* 0x0000000000007941 */ /* 0x000fea0003800000 */
.L_x_186:
[----:B------:R-:W-:Y:S05]  /*10430*/  @!P2 BRA `(.L_x_189) ;  /* 0x000000000004a947 */ /* 0x000fea0003800000 */
[----:B------:R-:W-:Y:S01]  /*10440*/  BPT.TRAP 0x1 ;  /* 0x000000040000795c */ /* 0x000fe20000300000 */
.L_x_189:
[----:B------:R-:W-:Y:S02]  /*10450*/  UIADD3 UR25, UR6, 0x34508, URZ ;  /* 0x0003450806197890 */ /* 0x000fe4000fffe03f */
[----:B------:R-:W-:Y:S02]  /*10460*/  UIADD3 UR31, UR19, 0x20, URZ ;  /* 0x00000020131f7890 */ /* 0x000fe4000fffe03f */
[----:B------:R-:W-:-:S09]  /*10470*/  UPRMT UR14, UR58, 0x654, UR25 ;  /* 0x000006543a0e7896 */ /* 0x000fd20008000019 */
[----:B------:R-:W-:Y:S01]  /*10480*/  SYNCS.ARRIVE.TRANS64.RED.A1T0 RZ, [UR14], RZ ;  /* 0x000000ffffff79a7 */ /* 0x000fe2000810040e */
[----:B------:R-:W-:Y:S05]  /*10490*/  @!P2 BRA `(.L_x_190) ;  /* 0x000000000004a947 */ /* 0x000fea0003800000 */
[----:B------:R-:W-:Y:S01]  /*104a0*/  BPT.TRAP 0x1 ;  /* 0x000000040000795c */ /* 0x000fe20000300000 */
.L_x_190:
[----:B------:R-:W1:Y:S02]  /*104b0*/  SYNCS.PHASECHK.TRANS64.TRYWAIT P1, [UR6+0x34530], R8 ;  /* 0x03453008ff0075a7 */ /* 0x000e640008020146 */
[----:B-1----:R-:W-:Y:S05]  /*104c0*/  @!P1 BRA `(.L_x_191) ;  /* 0x0000006000f49947 */ /* 0x002fea0003800000 */
.L_x_393:
[----:B------:R-:W-:Y:S04]  /*104d0*/  BSSY B0, `(.L_x_192) ;  /* 0x000000c000007945 */ /* 0x000fe80003800000 */
[----:B------:R-:W-:Y:S05]  /*104e0*/  @P0 BRA `(.L_x_193) ;  /* 0x0000000000280947 */ /* 0x000fea0003800000 */
[----:B------:R-:W-:Y:S02]  /*104f0*/  UIADD3 UR28, UR6, 0x32000, URZ ;  /* 0x00032000061c7890 */ /* 0x000fe4000fffe03f */
[----:B------:R-:W-:Y:S01]  /*10500*/  UIADD3 UR29, UR6, 0x34510, URZ ;  /* 0x00034510061d7890 */ /* 0x000fe2000fffe03f */
[----:B------:R-:W-:Y:S01]  /*10510*/  UMOV UR16, 0x0 ;  /* 0x0000000000107882 */ /* 0x000fe20000000000 */
[----:B------:R-:W-:Y:S01]  /*10520*/  UMOV UR17, 0x10000000 ;  /* 0x1000000000117882 */ /* 0x000fe20000000000 */
[----:B------:R-:W-:-:S06]  /*10530*/  UMOV UR30, UR18 ;  /* 0x00000012001e7c82 */ /* 0x000fcc0008000000 */
[----:B------:R1:W-:Y:S02]  /*10540*/  UTMALDG.2D [UR28], [UR8], desc[UR16] ;  /* 0x0000101c080075b4 */ /* 0x0003e40008009000 */
[----:B-1----:R-:W-:Y:S05]  /*10550*/  @!P2 BRA `(.L_x_194) ;  /* 0x000000000004a947 */ /* 0x002fea0003800000 */
[----:B------:R-:W-:Y:S01]  /*10560*/  BPT.TRAP 0x1 ;  /* 0x000000040000795c */ /* 0x000fe20000300000 */
.L_x_194:
[----:B---34-:R-:W1:Y:S02]  /*10570*/  LDC R2, c[0x0][0x828] ;  /* 0x00020a00ff027b82 */ /* 0x018e640000000800 */
[----:B-1----:R1:W-:Y:S02]  /*10580*/  SYNCS.ARRIVE.TRANS64.RED.A0TR RZ, [UR6+0x34510], R2 ;  /* 0x03451002ffff79a7 */ /* 0x0023e40008300406 */
.L_x_193:
[----:B------:R-:W-:Y:S05]  /*10590*/  BSYNC B0 ;  /* 0x0000000000007941 */ /* 0x000fea0003800000 */
.L_x_192:
[----:B------:R-:W-:Y:S05]  /*105a0*/  @!P2 BRA `(.L_x_195) ;  /* 0x000000000004a947 */ /* 0x000fea0003800000 */
[----:B------:R-:W-:Y:S01]  /*105b0*/  BPT.TRAP 0x1 ;  /* 0x000000040000795c */ /* 0x000fe20000300000 */
.L_x_195:
[----:B------:R-:W-:-:S04]  /*105c0*/  UIADD3 UR29, UR6, 0x34510, URZ ;  /* 0x00034510061d7890 */ /* 0x000fc8000fffe03f */
[----:B------:R-:W-:-:S09]  /*105d0*/  UPRMT UR15, UR58, 0x654, UR29 ;  /* 0x000006543a0f7896 */ /* 0x000fd2000800001d */
[----:B------:R-:W-:Y:S01]  /*105e0*/  SYNCS.ARRIVE.TRANS64.RED.A1T0 RZ, [UR15], RZ ;  /* 0x000000ffffff79a7 */ /* 0x000fe2000810040f */
[----:B------:R-:W-:Y:S05]  /*105f0*/  @!P2 BRA `(.L_x_196) ;  /* 0x000000000004a947 */ /* 0x000fea0003800000 */
[----:B------:R-:W-:Y:S01]  /*10600*/  BPT.TRAP 0x1 ;  /* 0x000000040000795c */ /* 0x000fe20000300000 */
.L_x_196:
[----:B------:R-:W1:Y:S02]  /*10610*/  SYNCS.PHASECHK.TRANS64.TRYWAIT P1, [UR6+0x34538], R8 ;  /* 0x03453808ff0075a7 */ /* 0x000e640008020146 */
[----:B-1----:R-:W-:Y:S05]  /*10620*/  @!P1 BRA `(.L_x_197) ;  /* 0x0000006000b49947 */ /* 0x002fea0003800000 */
.L_x_394:
        /* <DEDUP_REMOVED lines=11> */
.L_x_200:
[----:B---34-:R-:W1:Y:S02]  /*106e0*/  LDC R2, c[0x0][0x828] ;  /* 0x00020a00ff027b82 */ /* 0x018e640000000800 */
[----:B-1----:R1:W-:Y:S02]  /*106f0*/  SYNCS.ARRIVE.TRANS64.RED.A0TR RZ, [UR6+0x34518], R2 ;  /* 0x03451802ffff79a7 */ /* 0x0023e40008300406 */
.L_x_199:
[----:B------:R-:W-:Y:S05]  /*10700*/  BSYNC B0 ;  /* 0x0000000000007941 */ /* 0x000fea0003800000 */
.L_x_198:
[----:B------:R-:W-:Y:S05]  /*10710*/  @!P2 BRA `(.L_x_201) ;  /* 0x000000000004a947 */ /* 0x000fea0003800000 */
[----:B------:R-:W-:Y:S01]  /*10720*/  BPT.TRAP 0x1 ;  /* 0x000000040000795c */ /* 0x000fe20000300000 */
.L_x_201:
[----:B------:R-:W-:Y:S02]  /*10730*/  UIADD3 UR33, UR6, 0x34518, URZ ;  /* 0x0003451806217890 */ /* 0x000fe4000fffe03f */
[----:B------:R-:W-:Y:S02]  /*10740*/  UIADD3 UR23, UR19, 0x40, URZ ;  /* 0x0000004013177890 */ /* 0x000fe4000fffe03f */
[----:B------:R-:W-:-:S09]  /*10750*/  UPRMT UR16, UR58, 0x654, UR33 ;  /* 0x000006543a107896 */ /* 0x000fd20008000021 */
[----:B------:R-:W-:Y:S01]  /*10760*/  SYNCS.ARRIVE.TRANS64.RED.A1T0 RZ, [UR16], RZ ;  /* 0x000000ffffff79a7 */ /* 0x000fe20008100410 */
[----:B------:R-:W-:Y:S05]  /*10770*/  @!P2 BRA `(.L_x_202) ;  /* 0x000000000004a947 */ /* 0x000fea0003800000 */
[----:B------:R-:W-:Y:S01]  /*10780*/  BPT.TRAP 0x1 ;  /* 0x000000040000795c */ /* 0x000fe20000300000 */
.L_x_202:
[----:B-1-34-:R-:W-:-:S04]  /*10790*/  SHF.L.U32 R2, RZ, 0x1f, RZ ;  /* 0x0000001fff027819 */ /* 0x01afc800000006ff */
[----:B------:R-:W1:Y:S02]  /*107a0*/  SYNCS.PHASECHK.TRANS64.TRYWAIT P1, [UR6+0x34520], R2 ;  /* 0x03452002ff0075a7 */ /* 0x000e640008020146 */
[----:B-1----:R-:W-:Y:S05]  /*107b0*/  @!P1 BRA `(.L_x_203) ;  /* 0x0000006000689947 */ /* 0x002fea0003800000 */
.L_x_395:
[----:B------:R-:W-:Y:S04]  /*107c0*/  BSSY B0, `(.L_x_204) ;  /* 0x000000b000007945 */ /* 0x000fe80003800000 */
[----:B------:R-:W-:Y:S05]  /*107d0*/  @P0 BRA `(.L_x_205) ;  /* 0x0000000000240947 */ /* 0x000fea0003800000 */
[----:B------:R-:W-:Y:S01]  /*107e0*/  UIADD3 UR20, UR6, 0x30000, URZ ;  /* 0x0003000006147890 */ /* 0x000fe2000fffe03f */
[----:B------:R-:W-:Y:S01]  /*107f0*/  UMOV UR26, 0x0 ;  /* 0x00000000001a7882 */ /* 0x000fe20000000000 */
[----:B------:R-:W-:Y:S01]  /*10800*/  UMOV UR27, 0x10000000 ;  /* 0x10000000001b7882 */ /* 0x000fe20000000000 */
[----:B------:R-:W-:-:S06]  /*10810*/  UMOV UR22, UR18 ;  /* 0x0000001200167c82 */ /* 0x000fcc0008000000 */
[----:B------:R3:W-:Y:S02]  /*10820*/  UTMALDG.2D [UR20], [UR8], desc[UR26] ;  /* 0x00001a14080075b4 */ /* 0x0007e40008009000 */
[----:B---3--:R-:W-:Y:S05]  /*10830*/  @!P2 BRA `(.L_x_206) ;  /* 0x000000000004a947 */ /* 0x008fea0003800000 */
[----:B------:R-:W-:Y:S01]  /*10840*/  BPT.TRAP 0x1 ;  /* 0x000000040000795c */ /* 0x000fe20000300000 */
.L_x_206:
[----:B-12---:R-:W1:Y:S02]  /*10850*/  LDC R3, c[0x0][0x828] ;  /* 0x00020a00ff037b82 */ /* 0x006e640000000800 */
[----:B-1----:R3:W-:Y:S02]  /*10860*/  SYNCS.ARRIVE.TRANS64.RED.A0TR RZ, [UR6+0x34500], R3 ;  /* 0x03450003ffff79a7 */ /* 0x0027e40008300406 */
.L_x_205:
[----:B------:R-:W-:Y:S05]  /*10870*/  BSYNC B0 ;  /* 0x0000000000007941 */ /* 0x000fea0003800000 */
.L_x_204:
[----:B------:R-:W-:Y:S05]  /*10880*/  @!P2 BRA `(.L_x_207) ;  /* 0x000000000004a947 */ /* 0x000fea0003800000 */
[----:B------:R-:W-:Y:S01]  /*10890*/  BPT.TRAP 0x1 ;  /* 0x000000040000795c */ /* 0x000fe20000300000 */
.L_x_207:
[----:B------:R-:W-:Y:S01]  /*108a0*/  SYNCS.ARRIVE.TRANS64.RED.A1T0 RZ, [UR7], RZ ;  /* 0x000000ffffff79a7 */ /* 0x000fe20008100407 */
[----:B------:R-:W-:Y:S05]  /*108b0*/  @!P2 BRA `(.L_x_208) ;  /* 0x000000000004a947 */ /* 0x000fea0003800000 */
[----:B------:R-:W-:Y:S01]  /*108c0*/  BPT.TRAP 0x1 ;  /* 0x000000040000795c */ /* 0x000fe20000300000 */
.L_x_208:
[----:B------:R-:W4:Y:S02]  /*108d0*/  SYNCS.PHASECHK.TRANS64.TRYWAIT P1, [UR6+0x34528], R2 ;  /* 0x03452802ff0075a7 */ /* 0x000f240008020146 */
[----:B----4-:R-:W-:Y:S05]  /*108e0*/  @!P1 BRA `(.L_x_209) ;  /* 0x0000006000349947 */ /* 0x010fea0003800000 */
.L_x_396:
        /* <DEDUP_REMOVED lines=10> */
.L_x_212:
[----:B-123--:R-:W1:Y:S02]  /*10990*/  LDC R3, c[0x0][0x828] ;  /* 0x00020a00ff037b82 */ /* 0x00ee640000000800 */
[----:B-1----:R4:W-:Y:S02]  /*109a0*/  SYNCS.ARRIVE.TRANS64.RED.A0TR RZ, [UR6+0x34508], R3 ;  /* 0x03450803ffff79a7 */ /* 0x0029e40008300406 */
.L_x_211:
[----:B------:R-:W-:Y:S05]  /*109b0*/  BSYNC B0 ;  /* 0x0000000000007941 */ /* 0x000fea0003800000 */
.L_x_210:
[----:B------:R-:W-:Y:S05]  /*109c0*/  @!P2 BRA `(.L_x_213) ;  /* 0x000000000004a947 */ /* 0x000fea0003800000 */
[----:B------:R-:W-:Y:S01]  /*109d0*/  BPT.TRAP 0x1 ;  /* 0x000000040000795c */ /* 0x000fe20000300000 */
.L_x_213:
[----:B------:R-:W-:Y:S01]  /*109e0*/  SYNCS.ARRIVE.TRANS64.RED.A1T0 RZ, [UR14], RZ ;  /* 0x000000ffffff79a7 */ /* 0x000fe2000810040e */
[----:B------:R-:W-:Y:S01]  /*109f0*/  UIADD3 UR31, UR19, 0x60, URZ ;  /* 0x00000060131f7890 */ /* 0x000fe2000fffe03f */
[----:B------:R-:W-:Y:S11]  /*10a00*/  @!P2 BRA `(.L_x_214) ;  /* 0x000000000004a947 */ /* 0x000ff60003800000 */
[----:B------:R-:W-:Y:S01]  /*10a10*/  BPT.TRAP 0x1 ;  /* 0x000000040000795c */ /* 0x000fe20000300000 */
.L_x_214:
[----:B------:R-:W1:Y:S02]  /*10a20*/  SYNCS.PHASECHK.TRANS64.TRYWAIT P1, [UR6+0x34530], R2 ;  /* 0x03453002ff0075a7 */ /* 0x000e640008020146 */
[----:B-1----:R-:W-:Y:S05]  /*10a30*/  @!P1 BRA `(.L_x_215) ;  /* 0x0000005c00f89947 */ /* 0x002fea0003800000 */
.L_x_397:
[----:B------:R-:W-:Y:S04]  /*10a40*/  BSSY B0, `(.L_x_216) ;  /* 0x000000b000007945 */ /* 0x000fe80003800000 */
[----:B------:R-:W-:Y:S05]  /*10a50*/  @P0 BRA `(.L_x_217) ;  /* 0x0000000000240947 */ /* 0x000fea0003800000 */
[----:B------:R-:W-:Y:S01]  /*10a60*/  UIADD3 UR28, UR6, 0x32000, URZ ;  /* 0x00032000061c7890 */ /* 0x000fe2000fffe03f */
[----:B------:R-:W-:Y:S01]  /*10a70*/  UMOV UR22, 0x0 ;  /* 0x0000000000167882 */ /* 0x000fe20000000000 */
[----:B------:R-:W-:Y:S01]  /*10a80*/  UMOV UR23, 0x10000000 ;  /* 0x1000000000177882 */ /* 0x000fe20000000000 */
[----:B------:R-:W-:-:S06]  /*10a90*/  UMOV UR30, UR18 ;  /* 0x00000012001e7c82 */ /* 0x000fcc0008000000 */
[----:B------:R1:W-:Y:S02]  /*10aa0*/  UTMALDG.2D [UR28], [UR8], desc[UR22] ;  /* 0x0000161c080075b4 */ /* 0x0003e40008009000 */
[----:B-1----:R-:W-:Y:S05]  /*10ab0*/  @!P2 BRA `(.L_x_218) ;  /* 0x000000000004a947 */ /* 0x002fea0003800000 */
[----:B------:R-:W-:Y:S01]  /*10ac0*/  BPT.TRAP 0x1 ;  /* 0x000000040000795c */ /* 0x000fe20000300000 */
.L_x_218:
[----:B--234-:R-:W1:Y:S02]  /*10ad0*/  LDC R3, c[0x0][0x828] ;  /* 0x00020a00ff037b82 */ /* 0x01ce640000000800 */
[----:B-1----:R1:W-:Y:S02]  /*10ae0*/  SYNCS.ARRIVE.TRANS64.RED.A0TR RZ, [UR6+0x34510], R3 ;  /* 0x03451003ffff79a7 */ /* 0x0023e40008300406 */
.L_x_217:
[----:B------:R-:W-:Y:S05]  /*10af0*/  BSYNC B0 ;  /* 0x0000000000007941 */ /* 0x000fea0003800000 */
.L_x_216:
[----:B------:R-:W-:Y:S05]  /*10b00*/  @!P2 BRA `(.L_x_219) ;  /* 0x000000000004a947 */ /* 0x000fea0003800000 */
[----:B------:R-:W-:Y:S01]  /*10b10*/  BPT.TRAP 0x1 ;  /* 0x000000040000795c */ /* 0x000fe20000300000 */
.L_x_219:
[----:B------:R-:W-:Y:S01]  /*10b20*/  SYNCS.ARRIVE.TRANS64.RED.A1T0 RZ, [UR15], RZ ;  /* 0x000000ffffff79a7 */ /* 0x000fe2000810040f */
[----:B------:R-:W-:Y:S05]  /*10b30*/  @!P2 BRA `(.L_x_220) ;  /* 0x000000000004a947 */ /* 0x000fea0003800000 */
[----:B------:R-:W-:Y:S01]  /*10b40*/  BPT.TRAP 0x1 ;  /* 0x000000040000795c */ /* 0x000fe20000300000 */
.L_x_220:
[----:B------:R-:W1:Y:S02]  /*10b50*/  SYNCS.PHASECHK.TRANS64.TRYWAIT P1, [UR6+0x34538], R2 ;  /* 0x03453802ff0075a7 */ /* 0x000e640008020146 */
[----:B-1----:R-:W-:Y:S05]  /*10b60*/  @!P1 BRA `(.L_x_221) ;  /* 0x0000005c00c49947 */ /* 0x002fea0003800000 */
.L_x_398:
        /* <DEDUP_REMOVED lines=10> */
.L_x_224:
[----:B--234-:R-:W1:Y:S02]  /*10c10*/  LDC R3, c[0x0][0x828] ;  /* 0x00020a00ff037b82 */ /* 0x01ce640000000800 */
[----:B-1----:R1:W-:Y:S02]  /*10c20*/  SYNCS.ARRIVE.TRANS64.RED.A0TR RZ, [UR6+0x34518], R3 ;  /* 0x03451803ffff79a7 */ /* 0x0023e40008300406 */
.L_x_223:
[----:B------:R-:W-:Y:S05]  /*10c30*/  BSYNC B0 ;  /* 0x0000000000007941 */ /* 0x000fea0003800000 */
.L_x_222:
[----:B------:R-:W-:Y:S05]  /*10c40*/  @!P2 BRA `(.L_x_225) ;  /* 0x000000000004a947 */ /* 0x000fea0003800000 */
[----:B------:R-:W-:Y:S01]  /*10c50*/  BPT.TRAP 0x1 ;  /* 0x000000040000795c */ /* 0x000fe20000300000 */
.L_x_225:
[----:B------:R-:W-:Y:S01]  /*10c60*/  SYNCS.ARRIVE.TRANS64.RED.A1T0 RZ, [UR16], RZ ;  /* 0x000000ffffff79a7 */ /* 0x000fe20008100410 */
[----:B------:R-:W-:Y:S01]  /*10c70*/  UIADD3 UR23, UR19, 0x80, URZ ;  /* 0x0000008013177890 */ /* 0x000fe2000fffe03f */
[----:B------:R-:W-:Y:S11]  /*10c80*/  @!P2 BRA `(.L_x_226) ;  /* 0x000000000004a947 */ /* 0x000ff60003800000 */
[----:B------:R-:W-:Y:S01]  /*10c90*/  BPT.TRAP 0x1 ;  /* 0x000000040000795c */ /* 0x000fe20000300000 */
.L_x_226:
[----:B------:R-:W1:Y:S02]  /*10ca0*/  SYNCS.PHASECHK.TRANS64.TRYWAIT P1, [UR6+0x34520], R8 ;  /* 0x03452008ff0075a7 */ /* 0x000e640008020146 */
[----:B-1----:R-:W-:Y:S05]  /*10cb0*/  @!P1 BRA `(.L_x_227) ;  /* 0x0000005c00889947 */ /* 0x002fea0003800000 */
.L_x_399:
        /* <DEDUP_REMOVED lines=9> */
.L_x_230:
[----:B--234-:R-:W1:Y:S02]  /*10d50*/  LDC R3, c[0x0][0x828] ;  /* 0x00020a00ff037b82 */ /* 0x01ce640000000800 */
[----:B-1----:R1:W-:Y:S02]  /*10d60*/  SYNCS.ARRIVE.TRANS64.RED.A0TR RZ, [UR6+0x34500], R3 ;  /* 0x03450003ffff79a7 */ /* 0x0023e40008300406 */
.L_x_229:
[----:B------:R-:W-:Y:S05]  /*10d70*/  BSYNC B0 ;  /* 0x0000000000007941 */ /* 0x000fea0003800000 */
.L_x_228:
[----:B------:R-:W-:Y:S05]  /*10d80*/  @!P2 BRA `(.L_x_231) ;  /* 0x000000000004a947 */ /* 0x000fea0003800000 */
[----:B------:R-:W-:Y:S01]  /*10d90*/  BPT.TRAP 0x1 ;  /* 0x000000040000795c */ /* 0x000fe20000300000 */
.L_x_231:
[----:B------:R-:W-:Y:S01]  /*10da0*/  SYNCS.ARRIVE.TRANS64.RED.A1T0 RZ, [UR7], RZ ;  /* 0x000000ffffff79a7 */ /* 0x000fe20008100407 */
[----:B------:R-:W-:Y:S05]  /*10db0*/  @!P2 BRA `(.L_x_232) ;  /* 0x000000000004a947 */ /* 0x000fea0003800000 */
[----:B------:R-:W-:Y:S01]  /*10dc0*/  BPT.TRAP 0x1 ;  /* 0x000000040000795c */ /* 0x000fe20000300000 */
.L_x_232:
[----:B------:R-:W1:Y:S02]  /*10dd0*/  SYNCS.PHASECHK.TRANS64.TRYWAIT P1, [UR6+0x34528], R8 ;  /* 0x03452808ff0075a7 */ /* 0x000e640008020146 */
[----:B-1----:R-:W-:Y:S05]  /*10de0*/  @!P1 BRA `(.L_x_233) ;  /* 0x0000005c00549947 */ /* 0x002fea0003800000 */
.L_x_400:
        /* <DEDUP_REMOVED lines=10> */
.L_x_236:
[----:B--234-:R-:W1:Y:S02]  /*10e90*/  LDC R3, c[0x0][0x828] ;  /* 0x00020a00ff037b82 */ /* 0x01ce640000000800 */
[----:B-1----:R1:W-:Y:S02]  /*10ea0*/  SYNCS.ARRIVE.TRANS64.RED.A0TR RZ, [UR6+0x34508], R3 ;  /* 0x03450803ffff79a7 */ /* 0x0023e40008300406 */
.L_x_235:
[----:B------:R-:W-:Y:S05]  /*10eb0*/  BSYNC B0 ;  /* 0x0000000000007941 */ /* 0x000fea0003800000 */
.L_x_234:
[----:B------:R-:W-:Y:S05]  /*10ec0*/  @!P2 BRA `(.L_x_237) ;  /* 0x000000000004a947 */ /* 0x000fea0003800000 */
[----:B------:R-:W-:Y:S01]  /*10ed0*/  BPT.TRAP 0x1 ;  /* 0x000000040000795c */ /* 0x000fe20000300000 */
.L_x_237:
[----:B------:R-:W-:Y:S01]  /*10ee0*/  SYNCS.ARRIVE.TRANS64.RED.A1T0 RZ, [UR14], RZ ;  /* 0x000000ffffff79a7 */ /* 0x000fe2000810040e */
[----:B------:R-:W-:Y:S01]  /*10ef0*/  UIADD3 UR31, UR19, 0xa0, URZ ;  /* 0x000000a0131f7890 */ /* 0x000fe2000fffe03f */
[----:B------:R-:W-:Y:S11]  /*10f00*/  @!P2 BRA `(.L_x_238) ;  /* 0x000000000004a947 */ /* 0x000ff60003800000 */
[----:B------:R-:W-:Y:S01]  /*10f10*/  BPT.TRAP 0x1 ;  /* 0x000000040000795c */ /* 0x000fe20000300000 */
.L_x_238:
[----:B------:R-:W1:Y:S02]  /*10f20*/  SYNCS.PHASECHK.TRANS64.TRYWAIT P1, [UR6+0x34530], R8 ;  /* 0x03453008ff0075a7 */ /* 0x000e640008020146 */
[----:B-1----:R-:W-:Y:S05]  /*10f30*/  @!P1 BRA `(.L_x_239) ;  /* 0x0000005c00189947 */ /* 0x002fea0003800000 */
.L_x_401:
        /* <DEDUP_REMOVED lines=9> */
.L_x_242:
[----:B--234-:R-:W1:Y:S02]  /*10fd0*/  LDC R3, c[0x0][0x828] ;  /* 0x00020a00ff037b82 */ /* 0x01ce640000000800 */
[----:B-1----:R1:W-:Y:S02]  /*10fe0*/  SYNCS.ARRIVE.TRANS64.RED.A0TR RZ, [UR6+0x34510], R3 ;  /* 0x03451003ffff79a7 */ /* 0x0023e40008300406 */
.L_x_241:
[----:B------:R-:W-:Y:S05]  /*10ff0*/  BSYNC B0 ;  /* 0x0000000000007941 */ /* 0x000fea0003800000 */
.L_x_240:
[----:B------:R-:W-:Y:S05]  /*11000*/  @!P2 BRA `(.L_x_243) ;  /* 0x000000000004a947 */ /* 0x000fea0003800000 */
[----:B------:R-:W-:Y:S01]  /*11010*/  BPT.TRAP 0x1 ;  /* 0x000000040000795c */ /* 0x000fe20000300000 */
.L_x_243:
[----:B------:R-:W-:Y:S01]  /*11020*/  SYNCS.ARRIVE.TRANS64.RED.A1T0 RZ, [UR15], RZ ;  /* 0x000000ffffff79a7 */ /* 0x000fe2000810040f */
[----:B------:R-:W-:Y:S05]  /*11030*/  @!P2 BRA `(.L_x_244) ;  /* 0x000000000004a947 */ /* 0x000fea0003800000 */
[----:B------:R-:W-:Y:S01]  /*11040*/  BPT.TRAP 0x1 ;  /* 0x000000040000795c */ /* 0x000fe20000300000 */
.L_x_244:
[----:B------:R-:W1:Y:S02]  /*11050*/  SYNCS.PHASECHK.TRANS64.TRYWAIT P1, [UR6+0x34538], R8 ;  /* 0x03453808ff0075a7 */ /* 0x000e640008020146 */
[----:B-1----:R-:W-:Y:S05]  /*11060*/  @!P1 BRA `(.L_x_245) ;  /* 0x0000005800e49947 */ /* 0x002fea0003800000 */
.L_x_402:
        /* <DEDUP_REMOVED lines=10> */
.L_x_248:
[----:B--234-:R-:W1:Y:S02]  /*11110*/  LDC R3, c[0x0][0x828] ;  /* 0x00020a00ff037b82 */ /* 0x01ce640000000800 */
[----:B-1----:R1:W-:Y:S02]  /*11120*/  SYNCS.ARRIVE.TRANS64.RED.A0TR RZ, [UR6+0x34518], R3 ;  /* 0x03451803ffff79a7 */ /* 0x0023e40008300406 */
.L_x_247:
[----:B------:R-:W-:Y:S05]  /*11130*/  BSYNC B0 ;  /* 0x0000000000007941 */ /* 0x000fea0003800000 */
.L_x_246:
[----:B------:R-:W-:Y:S05]  /*11140*/  @!P2 BRA `(.L_x_249) ;  /* 0x000000000004a947 */ /* 0x000fea0003800000 */
[----:B------:R-:W-:Y:S01]  /*11150*/  BPT.TRAP 0x1 ;  /* 0x000000040000795c */ /* 0x000fe20000300000 */
.L_x_249:
[----:B------:R-:W-:Y:S01]  /*11160*/  SYNCS.ARRIVE.TRANS64.RED.A1T0 RZ, [UR16], RZ ;  /* 0x000000ffffff79a7 */ /* 0x000fe20008100410 */
[----:B------:R-:W-:Y:S01]  /*11170*/  UIADD3 UR23, UR19, 0xc0, URZ ;  /* 0x000000c013177890 */ /* 0x000fe2000fffe03f */
[----:B------:R-:W-:Y:S11]  /*11180*/  @!P2 BRA `(.L_x_250) ;  /* 0x000000000004a947 */ /* 0x000ff60003800000 */
[----:B------:R-:W-:Y:S01]  /*11190*/  BPT.TRAP 0x1 ;  /* 0x000000040000795c */ /* 0x000fe20000300000 */
.L_x_250:
[----:B------:R-:W1:Y:S02]  /*111a0*/  SYNCS.PHASECHK.TRANS64.TRYWAIT P1, [UR6+0x34520], R2 ;  /* 0x03452002ff0075a7 */ /* 0x000e640008020146 */
[----:B-1----:R-:W-:Y:S05]  /*111b0*/  @!P1 BRA `(.L_x_251) ;  /* 0x0000005800a89947 */ /* 0x002fea0003800000 */
.L_x_403:
        /* <DEDUP_REMOVED lines=9> */
.L_x_254:
[----:B--234-:R-:W1:Y:S02]  /*11250*/  LDC R3, c[0x0][0x828] ;  /* 0x00020a00ff037b82 */ /* 0x01ce640000000800 */
[----:B-1----:R1:W-:Y:S02]  /*11260*/  SYNCS.ARRIVE.TRANS64.RED.A0TR RZ, [UR6+0x34500], R3 ;  /* 0x03450003ffff79a7 */ /* 0x0023e40008300406 */
.L_x_253:
[----:B------:R-:W-:Y:S05]  /*11270*/  BSYNC B0 ;  /* 0x0000000000007941 */ /* 0x000fea0003800000 */
.L_x_252:
[----:B------:R-:W-:Y:S05]  /*11280*/  @!P2 BRA `(.L_x_255) ;  /* 0x000000000004a947 */ /* 0x000fea0003800000 */
[----:B------:R-:W-:Y:S01]  /*11290*/  BPT.TRAP 0x1 ;  /* 0x000000040000795c */ /* 0x000fe20000300000 */
.L_x_255:
[----:B------:R-:W-:Y:S01]  /*112a0*/  SYNCS.ARRIVE.TRANS64.RED.A1T0 RZ, [UR7], RZ ;  /* 0x000000ffffff79a7 */ /* 0x000fe20008100407 */
[----:B------:R-:W-:Y:S05]  /*112b0*/  @!P2 BRA `(.L_x_256) ;  /* 0x000000000004a947 */ /* 0x000fea0003800000 */
[----:B------:R-:W-:Y:S01]  /*112c0*/  BPT.TRAP 0x1 ;  /* 0x000000040000795c */ /* 0x000fe20000300000 */
.L_x_256:
[----:B------:R-:W1:Y:S02]  /*112d0*/  SYNCS.PHASECHK.TRANS64.TRYWAIT P1, [UR6+0x34528], R2 ;  /* 0x03452802ff0075a7 */ /* 0x000e640008020146 */
[----:B-1----:R-:W-:Y:S05]  /*112e0*/  @!P1 BRA `(.L_x_257) ;  /* 0x0000005800749947 */ /* 0x002fea0003800000 */
.L_x_404:
        /* <DEDUP_REMOVED lines=10> */
.L_x_260:
[----:B--234-:R-:W1:Y:S02]  /*11390*/  LDC R3, c[0x0][0x828] ;  /* 0x00020a00ff037b82 */ /* 0x01ce640000000800 */
[----:B-1----:R1:W-:Y:S02]  /*113a0*/  SYNCS.ARRIVE.TRANS64.RED.A0TR RZ, [UR6+0x34508], R3 ;  /* 0x03450803ffff79a7 */ /* 0x0023e40008300406 */
.L_x_259:
[----:B------:R-:W-:Y:S05]  /*113b0*/  BSYNC B0 ;  /* 0x0000000000007941 */ /* 0x000fea0003800000 */
.L_x_258:
[----:B------:R-:W-:Y:S05]  /*113c0*/  @!P2 BRA `(.L_x_261) ;  /* 0x000000000004a947 */ /* 0x000fea0003800000 */
[----:B------:R-:W-:Y:S01]  /*113d0*/  BPT.TRAP 0x1 ;  /* 0x000000040000795c */ /* 0x000fe20000300000 */
.L_x_261:
[----:B------:R-:W-:Y:S01]  /*113e0*/  SYNCS.ARRIVE.TRANS64.RED.A1T0 RZ, [UR14], RZ ;  /* 0x000000ffffff79a7 */ /* 0x000fe2000810040e */
[----:B------:R-:W-:Y:S01]  /*113f0*/  UIADD3 UR23, UR19, 0xe0, URZ ;  /* 0x000000e013177890 */ /* 0x000fe2000fffe03f */
[----:B------:R-:W-:Y:S11]  /*11400*/  @!P2 BRA `(.L_x_262) ;  /* 0x000000000004a947 */ /* 0x000ff60003800000 */
[----:B------:R-:W-:Y:S01]  /*11410*/  BPT.TRAP 0x1 ;  /* 0x000000040000795c */ /* 0x000fe20000300000 */
.L_x_262:
[----:B------:R-:W1:Y:S02]  /*11420*/  SYNCS.PHASECHK.TRANS64.TRYWAIT P1, [UR6+0x34530], R2 ;  /* 0x03453002ff0075a7 */ /* 0x000e640008020146 */
[----:B-1----:R-:W-:Y:S05]  /*11430*/  @!P1 BRA `(.L_x_263) ;  /* 0x0000005800389947 */ /* 0x002fea0003800000 */
.L_x_405:
[----:B------:R-:W-:Y:S04]  /*11440*/  BSSY B0, `(.L_x_264) ;  /* 0x000000c000007945 */ /* 0x000fe80003800000 */
[----:B------:R-:W-:Y:S05]  /*11450*/  @P0 BRA `(.L_x_265) ;  /* 0x0000000000280947 */ /* 0x000fea0003800000 */
[----:B------:R-:W-:Y:S01]  /*11460*/  UIADD3 UR20, UR6, 0x32000, URZ ;  /* 0x0003200006147890 */ /* 0x000fe2000fffe03f */
[----:B------:R-:W-:Y:S01]  /*11470*/  UMOV UR24, 0x0 ;  /* 0x0000000000187882 */ /* 0x000fe20000000000 */
[----:B------:R-:W-:Y:S01]  /*11480*/  UMOV UR25, 0x10000000 ;  /* 0x1000000000197882 */ /* 0x000fe20000000000 */
[----:B------:R-:W-:Y:S01]  /*11490*/  UMOV UR21, UR29 ;  /* 0x0000001d00157c82 */ /* 0x000fe20008000000 */
[----:B------:R-:W-:-:S05]  /*114a0*/  UMOV UR22, UR18 ;  /* 0x0000001200167c82 */ /* 0x000fca0008000000 */
[----:B------:R1:W-:Y:S02]  /*114b0*/  UTMALDG.2D [UR20], [UR8], desc[UR24] ;  /* 0x00001814080075b4 */ /* 0x0003e40008009000 */
[----:B-1----:R-:W-:Y:S05]  /*114c0*/  @!P2 BRA `(.L_x_266) ;  /* 0x000000000004a947 */ /* 0x002fea0003800000 */
[----:B------:R-:W-:Y:S01]  /*114d0*/  BPT.TRAP 0x1 ;  /* 0x000000040000795c */ /* 0x000fe20000300000 */
.L_x_266:
[----:B--234-:R-:W1:Y:S02]  /*114e0*/  LDC R3, c[0x0][0x828] ;  /* 0x00020a00ff037b82 */ /* 0x01ce640000000800 */
[----:B-1----:R1:W-:Y:S02]  /*114f0*/  SYNCS.ARRIVE.TRANS64.RED.A0TR RZ, [UR6+0x34510], R3 ;  /* 0x03451003ffff79a7 */ /* 0x0023e40008300406 */
.L_x_265:
[----:B------:R-:W-:Y:S05]  /*11500*/  BSYNC B0 ;  /* 0x0000000000007941 */ /* 0x000fea0003800000 */
.L_x_264:
[----:B------:R-:W-:Y:S05]  /*11510*/  @!P2 BRA `(.L_x_267) ;  /* 0x000000000004a947 */ /* 0x000fea0003800000 */
[----:B------:R-:W-:Y:S01]  /*11520*/  BPT.TRAP 0x1 ;  /* 0x000000040000795c */ /* 0x000fe20000300000 */
.L_x_267:
[----:B------:R-:W-:Y:S01]  /*11530*/  SYNCS.ARRIVE.TRANS64.RED.A1T0 RZ, [UR15], RZ ;  /* 0x000000ffffff79a7 */ /* 0x000fe2000810040f */
[----:B------:R-:W-:Y:S05]  /*11540*/  @!P2 BRA `(.L_x_268) ;  /* 0x000000000004a947 */ /* 0x000fea0003800000 */
[----:B------:R-:W-:Y:S01]  /*11550*/  BPT.TRAP 0x1 ;  /* 0x000000040000795c */ /* 0x000fe20000300000 */
.L_x_268:
[----:B------:R-:W1:Y:S02]  /*11560*/  SYNCS.PHASECHK.TRANS64.TRYWAIT P1, [UR6+0x34538], R2 ;  /* 0x03453802ff0075a7 */ /* 0x000e640008020146 */
[----:B-1----:R-:W-:Y:S05]  /*11570*/  @!P1 BRA `(.L_x_269) ;  /* 0x0000005800009947 */ /* 0x002fea0003800000 */
.L_x_406:
        /* <DEDUP_REMOVED lines=10> */
.L_x_272:
[----:B------:R-:W1:Y:S02]  /*11620*/  LDC R2, c[0x0][0x828] ;  /* 0x00020a00ff027b82 */ /* 0x000e640000000800 */
[----:B-1----:R1:W-:Y:S02]  /*11630*/  SYNCS.ARRIVE.TRANS64.RED.A0TR RZ, [UR6+0x34518], R2 ;  /* 0x03451802ffff79a7 */ /* 0x0023e40008300406 */
.L_x_271:
[----:B------:R-:W-:Y:S05]  /*11640*/  BSYNC B0 ;  /* 0x0000000000007941 */ /* 0x000fea0003800000 */
.L_x_270:
[----:B------:R-:W-:Y:S05]  /*11650*/  @!P2 BRA `(.L_x_273) ;  /* 0x000000000004a947 */ /* 0x000fea0003800000 */
[----:B------:R-:W-:Y:S01]  /*11660*/  BPT.TRAP 0x1 ;  /* 0x000000040000795c */ /* 0x000fe20000300000 */
.L_x_273:
[----:B------:R-:W-:Y:S01]  /*11670*/  ISETP.NE.AND P0, PT, R7, RZ, PT ;  /* 0x000000ff0700720c */ /* 0x000fe20003f05270 */
[----:B------:R-:W-:Y:S01]  /*11680*/  SYNCS.ARRIVE.TRANS64.RED.A1T0 RZ, [UR16], RZ ;  /* 0x000000ffffff79a7 */ /* 0x000fe20008100410 */
[CC--:B------:R-:W-:Y:S02]  /*11690*/  ISETP.NE.AND P3, PT, R18.reuse, R6.reuse, PT ;  /* 0x000000061200720c */ /* 0x0c0fe40003f65270 */
[----:B------:R-:W-:-:S13]  /*116a0*/  ISETP.EQ.OR P0, PT, R18, R6, !P0 ;  /* 0x000000061200720c */ /* 0x000fda0004702670 */
[----:B------:R-:W-:Y:S05]  /*116b0*/  @P0 BRA `(.L_x_274) ;  /* 0x0000000400040947 */ /* 0x000fea0003800000 */
[----:B------:R-:W-:Y:S01]  /*116c0*/  ELECT P0, URZ, PT ;  /* 0x00000000003f782f */ /* 0x000fe20003800000 */
[----:B------:R-:W-:-:S12]  /*116d0*/  BSSY B0, `(.L_x_275) ;  /* 0x0000032000007945 */ /* 0x000fd80003800000 */
[----:B------:R-:W-:Y:S05]  /*116e0*/  @!P0 BRA `(.L_x_276) ;  /* 0x0000000000c08947 */ /* 0x000fea0003800000 */
[----:B-1234-:R-:W1:Y:S08]  /*116f0*/  LDC.64 R2, c[0x0][0x290] ;  /* 0x0000a400ff027b82 */ /* 0x01ee700000000a00 */
[----:B------:R-:W2:Y:S08]  /*11700*/  LDC.64 R10, c[0x0][0x808] ;  /* 0x00020200ff0a7b82 */ /* 0x000eb00000000a00 */
[----:B------:R-:W3:Y:S01]  /*11710*/  LDC.64 R14, c[0x0][0x810] ;  /* 0x00020400ff0e7b82 */ /* 0x000ee20000000a00 */
[----:B-1----:R-:W-:-:S05]  /*11720*/  IMAD.WIDE R2, R6, 0xc, R2 ;  /* 0x0000000c06027825 */ /* 0x002fca00078e0202 */
[----:B------:R1:W5:Y:S04]  /*11730*/  LDG.E R12, desc[UR38][R2.64] ;  /* 0x00000026020c7981 */ /* 0x000368000c1e1900 */
[----:B-----5:R1:W5:Y:S01]  /*11740*/  LDG.E R13, desc[UR38][R2.64+0x4] ;  /* 0x00000426020d7981 */ /* 0x020362000c1e1900 */
[----:B--2---:R-:W-:Y:S02]  /*11750*/  ISETP.NE.U32.AND P0, PT, R10, RZ, PT ;  /* 0x000000ff0a00720c */ /* 0x004fe40003f05070 */
[----:B------:R-:W-:Y:S02]  /*11760*/  SHF.R.S32.HI R9, RZ, 0x1f, R6 ;  /* 0x0000001fff097819 */ /* 0x000fe40000011406 */
[----:B------:R-:W-:Y:S02]  /*11770*/  ISETP.NE.AND.EX P0, PT, R11, RZ, PT, P0 ;  /* 0x000000ff0b00720c */ /* 0x000fe40003f05300 */
[----:B---3--:R-:W-:-:S04]  /*11780*/  ISETP.NE.U32.AND P1, PT, R14, RZ, PT ;  /* 0x000000ff0e00720c */ /* 0x008fc80003f25070 */
[----:B------:R-:W-:-:S07]  /*11790*/  ISETP.NE.AND.EX P1, PT, R15, RZ, PT, P1 ;  /* 0x000000ff0f00720c */ /* 0x000fce0003f25310 */
[----:B-1----:R-:W-:Y:S06]  /*117a0*/  @!P0 BRA `(.L_x_277) ;  /* 0x0000000000108947 */ /* 0x002fec0003800000 */
[----:B------:R-:W-:-:S04]  /*117b0*/  LEA R2, P0, R6, R10, 0x3 ;  /* 0x0000000a06027211 */ /* 0x000fc800078018ff */
[----:B------:R-:W-:-:S06]  /*117c0*/  LEA.HI.X R3, R6, R11, R9, 0x3, P0 ;  /* 0x0000000b06037211 */ /* 0x000fcc00000f1c09 */
[----:B------:R-:W2:Y:S04]  /*117d0*/  LDG.E.64 R2, desc[UR38][R2.64] ;  /* 0x0000002602027981 */ /* 0x000ea8000c1e1b00 */
[----:B--2---:R1:W-:Y:S02]  /*117e0*/  STS.64 [UR5], R2 ;  /* 0x00000002ff007988 */ /* 0x0043e40008000a05 */
.L_x_277:
[----:B------:R-:W-:Y:S05]  /*117f0*/  @!P1 BRA `(.L_x_276) ;  /* 0x00000000007c9947 */ /* 0x000fea0003800000 */
[----:B-1----:R-:W-:-:S04]  /*11800*/  LEA R2, P0, R6, R14, 0x3 ;  /* 0x0000000e06027211 */ /* 0x002fc800078018ff */
[----:B------:R-:W-:Y:S02]  /*11810*/  LEA.HI.X R3, R6, R15, R9, 0x3, P0 ;  /* 0x0000000f06037211 */ /* 0x000fe400000f1c09 */
[----:B------:R-:W1:Y:S04]  /*11820*/  LDS R9, [UR5+0x1c] ;  /* 0x00001c05ff097984 */ /* 0x000e680008000800 */
[----:B------:R-:W2:Y:S01]  /*11830*/  LDG.E.64 R2, desc[UR38][R2.64] ;  /* 0x0000002602027981 */ /* 0x000ea2000c1e1b00 */
[----:B------:R-:W-:Y:S01]  /*11840*/  MOV R18, UR5 ;  /* 0x0000000500127c02 */ /* 0x000fe20008000f00 */
[----:B-----5:R-:W-:Y:S01]  /*11850*/  VIADD R13, R13, 0xffffffff ;  /* 0xffffffff0d0d7836 */ /* 0x020fe20000000000 */
[----:B------:R-:W-:Y:S02]  /*11860*/  IADD3 R12, R12, -0x1, RZ ;  /* 0xffffffff0c0c7810 */ /* 0x000fe40007ffe0ff */
[----:B------:R-:W-:-:S02]  /*11870*/  CS2R R14, SRZ ;  /* 0x00000000000e7805 */ /* 0x000fc4000001ff00 */
[----:B------:R-:W-:Y:S01]  /*11880*/  SHF.R.U64 R18, R18, 0x4, RZ ;  /* 0x0000000412127819 */ /* 0x000fe200000012ff */
[----:B------:R-:W-:Y:S04]  /*11890*/  STS [UR5+0x30], RZ ;  /* 0x000030ffff007988 */ /* 0x000fe80008000805 */
[----:B------:R-:W-:Y:S04]  /*118a0*/  STS.128 [UR5+0x20], R12 ;  /* 0x0000200cff007988 */ /* 0x000fe80008000c05 */
        /* <DEDUP_REMOVED lines=10> */
[----:B------:R-:W-:Y:S04]  /*11950*/  STS [UR5+0x1c], R9 ;  /* 0x00001c09ff007988 */ /* 0x000fe80008000805 */
[----:B------:R-:W1:Y:S02]  /*11960*/  LDS R10, [UR5+0x1c] ;  /* 0x00001c05ff0a7984 */ /* 0x000e640008000800 */
[----:B-1----:R-:W-:-:S05]  /*11970*/  LOP3.LUT R10, R10, 0xf0, RZ, 0xb8, !PT ;  /* 0x000000f00a0a7812 */ /* 0x002fca00078eb8ff */
[----:B------:R-:W-:Y:S04]  /*11980*/  STS [UR5+0x1c], R10 ;  /* 0x00001c0aff007988 */ /* 0x000fe80008000805 */
[----:B------:R-:W1:Y:S02]  /*11990*/  LDS R11, [UR5+0x1c] ;  /* 0x00001c05ff0b7984 */ /* 0x000e640008000800 */
[----:B-1----:R-:W-:-:S05]  /*119a0*/  LOP3.LUT R19, R11, 0xf00, RZ, 0xb8, !PT ;  /* 0x00000f000b137812 */ /* 0x002fca00078eb8ff */
[----:B------:R-:W-:Y:S04]  /*119b0*/  STS.64 [UR5+0x18], R18 ;  /* 0x00001812ff007988 */ /* 0x000fe80008000a05 */
[----:B------:R-:W1:Y:S02]  /*119c0*/  LDS R11, [UR5+0x1c] ;  /* 0x00001c05ff0b7984 */ /* 0x000e640008000800 */
[----:B-1----:R-:W-:-:S05]  /*119d0*/  LOP3.LUT R2, R11, 0xf000, RZ, 0xb8, !PT ;  /* 0x0000f0000b027812 */ /* 0x002fca00078eb8ff */
[----:B------:R1:W-:Y:S02]  /*119e0*/  STS [UR5+0x1c], R2 ;  /* 0x00001c02ff007988 */ /* 0x0003e40008000805 */
.L_x_276:
[----:B------:R-:W-:Y:S05]  /*119f0*/  BSYNC B0 ;  /* 0x0000000000007941 */ /* 0x000fea0003800000 */
.L_x_275:
[----:B-1----:R-:W1:Y:S01]  /*11a00*/  S2R R2, SR_LANEID ;  /* 0x0000000000027919 */ /* 0x002e620000000000 */
[----:B------:R-:W-:Y:S01]  /*11a10*/  NOP ;  /* 0x0000000000007918 */ /* 0x000fe20000000000 */
[----:B------:R-:W-:Y:S01]  /*11a20*/  ELECT P0, URZ, PT ;  /* 0x00000000003f782f */ /* 0x000fe20003800000 */
[----:B------:R-:W-:Y:S01]  /*11a30*/  BSSY B0, `(.L_x_278) ;  /* 0x0000008000007945 */ /* 0x000fe20003800000 */
[----:B-1----:R-:W-:-:S04]  /*11a40*/  SHF.L.U32 R10, R2, 0x2, RZ ;  /* 0x00000002020a7819 */ /* 0x002fc800000006ff */
[----:B------:R-:W-:Y:S01]  /*11a50*/  IADD3 R2, P1, R10, UR8, RZ ;  /* 0x000000080a027c10 */ /* 0x000fe2000ff3e0ff */
[----:B------:R1:W1:Y:S04]  /*11a60*/  LDS R9, [R10+UR5] ;  /* 0x000000050a097984 */ /* 0x0002680008000800 */
[----:B--234-:R-:W-:Y:S02]  /*11a70*/  IMAD.X R3, RZ, RZ, UR9, P1 ;  /* 0x00000009ff037e24 */ /* 0x01cfe400088e06ff */
[----:B------:R-:W-:Y:S06]  /*11a80*/  @!P0 BRA `(.L_x_279) ;  /* 0x0000000000088947 */ /* 0x000fec0003800000 */
[----:B------:R0:W-:Y:S01]  /*11a90*/  UTMACMDFLUSH ;  /* 0x00000000000079b7 */ /* 0x0001e20000000000 */
[----:B------:R-:W-:-:S04]  /*11aa0*/  DEPBAR.LE SB0, 0x0 ;  /* 0x000080000000791a */ /* 0x000fc80000000000 */
.L_x_279:
[----:B------:R-:W-:Y:S05]  /*11ab0*/  BSYNC B0 ;  /* 0x0000000000007941 */ /* 0x000fea0003800000 */
.L_x_278:
[----:B-1----:R1:W5:Y:S02]  /*11ac0*/  ATOMG.E.EXCH.STRONG.GPU PT, RZ, [R2], R9 ;  /* 0x0000000902ff73a8 */ /* 0x00236400041ee100 */
.L_x_274:
[----:B-1----:R-:W2:Y:S01]  /*11ad0*/  LDL.LU R2, [R1+0x200] ;  /* 0x0002000001027983 */ /* 0x002ea20000300800 */
[----:B------:R-:W-:Y:S01]  /*11ae0*/  ISETP.NE.AND P1, PT, R7, RZ, PT ;  /* 0x000000ff0700720c */ /* 0x000fe20003f25270 */
[----:B------:R-:W-:Y:S01]  /*11af0*/  IMAD.MOV.U32 R16, RZ, RZ, R4 ;  /* 0x000000ffff107224 */ /* 0x000fe200078e0004 */
[----:B------:R-:W-:Y:S01]  /*11b00*/  MOV R17, R5 ;  /* 0x0000000500117202 */ /* 0x000fe20000000f00 */
[----:B------:R-:W-:Y:S01]  /*11b10*/  IMAD.MOV.U32 R18, RZ, RZ, R6 ;  /* 0x000000ffff127224 */ /* 0x000fe200078e0006 */
[----:B--234-:R-:W-:Y:S02]  /*11b20*/  IADD3 R3, R2, 0x1, RZ ;  /* 0x0000000102037810 */ /* 0x01cfe40007ffe0ff */
[----:B------:R-:W-:Y:S02]  /*11b30*/  SEL R2, RZ, 0x1, !P3 ;  /* 0x00000001ff027807 */ /* 0x000fe40005800000 */
[----:B------:R-:W-:-:S04]  /*11b40*/  ISETP.NE.AND P0, PT, R3, 0x8, PT ;  /* 0x000000080300780c */ /* 0x000fc80003f05270 */
[----:B------:R-:W-:Y:S02]  /*11b50*/  SEL R3, R3, RZ, P0 ;  /* 0x000000ff03037207 */ /* 0x000fe40000000000 */
[----:B------:R-:W-:-:S03]  /*11b60*/  SEL R9, RZ, 0x1, P0 ;  /* 0x00000001ff097807 */ /* 0x000fc60000000000 */
[----:B------:R1:W-:Y:S01]  /*11b70*/  STL [R1+0x200], R3 ;  /* 0x0002000301007387 */ /* 0x0003e20000100800 */
[----:B------:R-:W-:Y:S01]  /*11b80*/  LOP3.LUT R0, R0, R9, RZ, 0x3c, !PT ;  /* 0x0000000900007212 */ /* 0x000fe200078e3cff */
[----:B------:R-:W-:Y:S06]  /*11b90*/  @P1 BRA `(.L_x_280) ;  /* 0xffffffe000a81947 */ /* 0x000fec000383ffff */
[----:B-----5:R-:W-:Y:S01]  /*11ba0*/  ELECT P0, URZ, PT ;  /* 0x00000000003f782f */ /* 0x020fe20003800000 */
[----:B------:R-:W-:-:S12]  /*11bb0*/  BSSY B0, `(.L_x_281) ;  /* 0x0000017000007945 */ /* 0x000fd80003800000 */
[----:B------:R-:W-:Y:S05]  /*11bc0*/  @!P0 BRA `(.L_x_282) ;  /* 0x0000000000548947 */ /* 0x000fea0003800000 */
[----:B------:R-:W-:Y:S05]  /*11bd0*/  @!P2 BRA `(.L_x_283) ;  /* 0x000000000004a947 */ /* 0x000fea0003800000 */
[----:B------:R-:W-:Y:S01]  /*11be0*/  BPT.TRAP 0x1 ;  /* 0x000000040000795c */ /* 0x000fe20000300000 */
.L_x_283:
[----:B------:R-:W2:Y:S02]  /*11bf0*/  SYNCS.PHASECHK.TRANS64.TRYWAIT P0, [UR6+0x34520], R8 ;  /* 0x03452008ff0075a7 */ /* 0x000ea40008000146 */
[----:B--2---:R-:W-:Y:S05]  /*11c00*/  @!P0 BRA `(.L_x_284) ;  /* 0x0000005000748947 */ /* 0x004fea0003800000 */
.L_x_407:
[----:B------:R-:W-:Y:S05]  /*11c10*/  @!P2 BRA `(.L_x_285) ;  /* 0x000000000004a947 */ /* 0x000fea0003800000 */
[----:B------:R-:W-:Y:S01]  /*11c20*/  BPT.TRAP 0x1 ;  /* 0x000000040000795c */ /* 0x000fe20000300000 */
.L_x_285:
[----:B------:R-:W2:Y:S02]  /*11c30*/  SYNCS.PHASECHK.TRANS64.TRYWAIT P0, [UR6+0x34528], R8 ;  /* 0x03452808ff0075a7 */ /* 0x000ea40008000146 */
[----:B--2---:R-:W-:Y:S05]  /*11c40*/  @!P0 BRA `(.L_x_286) ;  /* 0x00000050007c8947 */ /* 0x004fea0003800000 */
.L_x_408:
[----:B------:R-:W-:Y:S05]  /*11c50*/  @!P2 BRA `(.L_x_287) ;  /* 0x000000000004a947 */ /* 0x000fea0003800000 */
[----:B------:R-:W-:Y:S01]  /*11c60*/  BPT.TRAP 0x1 ;  /* 0x000000040000795c */ /* 0x000fe20000300000 */
.L_x_287:
[----:B------:R-:W2:Y:S02]  /*11c70*/  SYNCS.PHASECHK.TRANS64.TRYWAIT P0, [UR6+0x34530], R8 ;  /* 0x03453008ff0075a7 */ /* 0x000ea40008000146 */
[----:B--2---:R-:W-:Y:S05]  /*11c80*/  @!P0 BRA `(.L_x_288) ;  /* 0x0000005000848947 */ /* 0x004fea0003800000 */
.L_x_409:
[----:B------:R-:W-:Y:S05]  /*11c90*/  @!P2 BRA `(.L_x_289) ;  /* 0x000000000004a947 */ /* 0x000fea0003800000 */
[----:B------:R-:W-:Y:S01]  /*11ca0*/  BPT.TRAP 0x1 ;  /* 0x000000040000795c */ /* 0x000fe20000300000 */
.L_x_289:
[----:B------:R-:W-:-:S04]  /*11cb0*/  MOV R0, 0x1 ;  /* 0x0000000100007802 */ /* 0x000fc80000000f00 */
[----:B------:R-:W-:-:S07]  /*11cc0*/  SHF.L.U32 R0, R0, 0x1f, RZ ;  /* 0x0000001f00007819 */ /* 0x000fce00000006ff */
.L_x_290:
[----:B-1----:R-:W-:-:S04]  /*11cd0*/  IMAD.U32 R3, RZ, RZ, UR6 ;  /* 0x00000006ff037e24 */ /* 0x002fc8000f8e00ff */
[----:B------:R1:W2:Y:S03]  /*11ce0*/  SYNCS.PHASECHK.TRANS64.TRYWAIT P0, [R3+URZ+0x34538], R0 ;  /* 0x03453800030075a7 */ /* 0x0002a6000800017f */
[----:B--2---:R-:W-:Y:S05]  /*11cf0*/  @!P0 NANOSLEEP.SYNCS 0x989680 ;  /* 0x009896800000895d */ /* 0x004fea0003900000 */
[----:B------:R-:W2:Y:S02]  /*11d00*/  @!P0 SYNCS.PHASECHK.TRANS64 P0, [R3+URZ+0x34538], R0 ;  /* 0x03453800030085a7 */ /* 0x000ea4000800007f */
[----:B--2---:R-:W-:Y:S05]  /*11d10*/  @!P0 BRA `(.L_x_290) ;  /* 0xfffffffc00ec8947 */ /* 0x004fea000383ffff */
.L_x_282:
[----:B------:R-:W-:Y:S05]  /*11d20*/  BSYNC B0 ;  /* 0x0000000000007941 */ /* 0x000fea0003800000 */
.L_x_281:
[----:B------:R-:W-:Y:S05]  /*11d30*/  EXIT ;  /* 0x000000000000794d */ /* 0x000fea0003800000 */
.L_x_163:
[----:B------:R-:W1:Y:S01]  /*11d40*/  S2UR UR4, SR_CTAID.Y ;  /* 0x00000000000479c3 */ /* 0x000e620000002600 */
[----:B------:R-:W3:Y:S01]  /*11d50*/  S2R R0, SR_LANEID ;  /* 0x0000000000007919 */ /* 0x000ee20000000000 */
[----:B------:R-:W-:Y:S01]  /*11d60*/  ELECT P0, URZ, PT ;  /* 0x00000000003f782f */ /* 0x000fe20003800000 */
[----:B------:R-:W-:Y:S01]  /*11d70*/  BSSY B0, `(.L_x_291) ;  /* 0x000003b000007945 */ /* 0x000fe20003800000 */
[----:B------:R-:W-:Y:S01]  /*11d80*/  ULDC.64 UR12, c[0x0][0x508] ;  /* 0x00014200000c7ab9 */ /* 0x000fe20000000a00 */
[----:B-1----:R-:W-:-:S04]  /*11d90*/  UIMAD UR4, UR4, UR60, UR53 ;  /* 0x0000003c040472a4 */ /* 0x002fc8000f8e0235 */
[----:B------:R-:W-:-:S06]  /*11da0*/  UIMAD.WIDE UR12, UR4, 0x80, UR12 ;  /* 0x00000080040c78a5 */ /* 0x000fcc000f8e020c */
[----:B------:R-:W-:Y:S06]  /*11db0*/  @!P0 BRA `(.L_x_292) ;  /* 0x0000000000d88947 */ /* 0x000fec0003800000 */
[----:B------:R1:W-:Y:S01]  /*11dc0*/  STL [R1+0x208], R13 ;  /* 0x0002080d01007387 */ /* 0x0003e20000100800 */
[----:B------:R-:W4:Y:S01]  /*11dd0*/  LDC.64 R14, c[0x0][0x358] ;  /* 0x0000d600ff0e7b82 */ /* 0x000f220000000a00 */
[----:B------:R-:W-:Y:S02]  /*11de0*/  UMOV UR4, 0x400 ;  /* 0x0000040000047882 */ /* 0x000fe40000000000 */
[----:B------:R3:W-:Y:S01]  /*11df0*/  STL [R1+0x204], R11 ;  /* 0x0002040b01007387 */ /* 0x0007e20000100800 */
[----:B--2---:R-:W-:-:S04]  /*11e00*/  ULEA UR4, UR58, UR4, 0x18 ;  /* 0x000000043a047291 */ /* 0x004fc8000f8ec03f */
[----:B------:R-:W2:Y:S08]  /*11e10*/  LDC.64 R8, c[0x0][0x340] ;  /* 0x0000d000ff087b82 */ /* 0x000eb00000000a00 */
[----:B-1----:R-:W4:Y:S08]  /*11e20*/  LDC.64 R12, c[0x0][0x350] ;  /* 0x0000d400ff0c7b82 */ /* 0x002f300000000a00 */
[----:B---3--:R-:W2:Y:S08]  /*11e30*/  LDC.64 R10, c[0x0][0x348] ;  /* 0x0000d200ff0a7b82 */ /* 0x008eb00000000a00 */
[----:B------:R-:W1:Y:S01]  /*11e40*/  LDC.64 R32, c[0x0][0x300] ;  /* 0x0000c000ff207b82 */ /* 0x000e620000000a00 */
[----:B----4-:R3:W-:Y:S07]  /*11e50*/  STS.128 [UR4+0x34650], R12 ;  /* 0x0346500cff007988 */ /* 0x0107ee0008000c04 */
[----:B------:R-:W1:Y:S01]  /*11e60*/  LDC.64 R34, c[0x0][0x308] ;  /* 0x0000c200ff227b82 */ /* 0x000e620000000a00 */
[----:B--2---:R2:W-:Y:S07]  /*11e70*/  STS.128 [UR4+0x34640], R8 ;  /* 0x03464008ff007988 */ /* 0x0045ee0008000c04 */
[----:B------:R-:W4:Y:S08]  /*11e80*/  LDC.64 R28, c[0x0][0x310] ;  /* 0x0000c400ff1c7b82 */ /* 0x000f300000000a00 */
[----:B---3--:R-:W3:Y:S08]  /*11e90*/  LDC.64 R12, c[0x0][0x420] ;  /* 0x00010800ff0c7b82 */ /* 0x008ef00000000a00 */
[----:B------:R-:W3:Y:S01]  /*11ea0*/  LDC.64 R14, c[0x0][0x428] ;  /* 0x00010a00ff0e7b82 */ /* 0x000ee20000000a00 */
[----:B-1----:R-:W-:Y:S07]  /*11eb0*/  STS.128 [UR4+0x34600], R32 ;  /* 0x03460020ff007988 */ /* 0x002fee0008000c04 */
[----:B--2---:R-:W1:Y:S08]  /*11ec0*/  LDC.64 R8, c[0x0][0x430] ;  /* 0x00010c00ff087b82 */ /* 0x004e700000000a00 */
[----:B------:R-:W1:Y:S01]  /*11ed0*/  LDC.64 R10, c[0x0][0x438] ;  /* 0x00010e00ff0a7b82 */ /* 0x000e620000000a00 */
[----:B---3--:R2:W-:Y:S07]  /*11ee0*/  STS.128 [UR4+0x346a0], R12 ;  /* 0x0346a00cff007988 */ /* 0x0085ee0008000c04 */
[----:B------:R-:W4:Y:S08]  /*11ef0*/  LDC.64 R30, c[0x0][0x318] ;  /* 0x0000c600ff1e7b82 */ /* 0x000f300000000a00 */
[----:B------:R-:W3:Y:S01]  /*11f00*/  LDC.64 R24, c[0x0][0x320] ;  /* 0x0000c800ff187b82 */ /* 0x000ee20000000a00 */
[----:B--2---:R2:W5:Y:S07]  /*11f10*/  LDL.LU R13, [R1+0x208] ;  /* 0x00020800010d7983 */ /* 0x00456e0000300800 */
[----:B------:R-:W3:Y:S01]  /*11f20*/  LDC.64 R26, c[0x0][0x328] ;  /* 0x0000ca00ff1a7b82 */ /* 0x000ee20000000a00 */
[----:B-1----:R1:W-:Y:S07]  /*11f30*/  STS.128 [UR4+0x346b0], R8 ;  /* 0x0346b008ff007988 */ /* 0x0023ee0008000c04 */
[----:B------:R-:W2:Y:S01]  /*11f40*/  LDC.64 R4, c[0x0][0x330] ;  /* 0x0000cc00ff047b82 */ /* 0x000ea20000000a00 */
[----:B----4-:R4:W-:Y:S04]  /*11f50*/  STS.128 [UR4+0x34610], R28 ;  /* 0x0346101cff007988 */ /* 0x0109e80008000c04 */
[----:B-1----:R1:W5:Y:S03]  /*11f60*/  LDL.LU R11, [R1+0x204] ;  /* 0x00020400010b7983 */ /* 0x0023660000300800 */
[----:B------:R-:W2:Y:S01]  /*11f70*/  LDC.64 R6, c[0x0][0x338] ;  /* 0x0000ce00ff067b82 */ /* 0x000ea20000000a00 */
[----:B---3--:R3:W-:Y:S07]  /*11f80*/  STS.128 [UR4+0x34620], R24 ;  /* 0x03462018ff007988 */ /* 0x0087ee0008000c04 */
[----:B------:R-:W1:Y:S08]  /*11f90*/  LDC.64 R32, c[0x0][0x360] ;  /* 0x0000d800ff207b82 */ /* 0x000e700000000a00 */
[----:B------:R-:W1:Y:S01]  /*11fa0*/  LDC.64 R34, c[0x0][0x368] ;  /* 0x0000da00ff227b82 */ /* 0x000e620000000a00 */
[----:B--2---:R2:W-:Y:S07]  /*11fb0*/  STS.128 [UR4+0x34630], R4 ;  /* 0x03463004ff007988 */ /* 0x0045ee0008000c04 */
[----:B----4-:R-:W4:Y:S08]  /*11fc0*/  LDC.64 R28, c[0x0][0x370] ;  /* 0x0000dc00ff1c7b82 */ /* 0x010f300000000a00 */
[----:B------:R-:W4:Y:S08]  /*11fd0*/  LDC.64 R30, c[0x0][0x378] ;  /* 0x0000de00ff1e7b82 */ /* 0x000f300000000a00 */
[----:B---3--:R-:W3:Y:S01]  /*11fe0*/  LDC.64 R24, c[0x0][0x400] ;  /* 0x00010000ff187b82 */ /* 0x008ee20000000a00 */
[----:B-1----:R1:W-:Y:S07]  /*11ff0*/  STS.128 [UR4+0x34660], R32 ;  /* 0x03466020ff007988 */ /* 0x0023ee0008000c04 */
[----:B------:R-:W3:Y:S08]  /*12000*/  LDC.64 R26, c[0x0][0x408] ;  /* 0x00010200ff1a7b82 */ /* 0x000ef00000000a00 */
[----:B--2---:R-:W2:Y:S01]  /*12010*/  LDC.64 R4, c[0x0][0x410] ;  /* 0x00010400ff047b82 */ /* 0x004ea20000000a00 */
[----:B----4-:R4:W-:Y:S07]  /*12020*/  STS.128 [UR4+0x34670], R28 ;  /* 0x0346701cff007988 */ /* 0x0109ee0008000c04 */
[----:B------:R-:W2:Y:S01]  /*12030*/  LDC.64 R6, c[0x0][0x418] ;  /* 0x00010600ff067b82 */ /* 0x000ea20000000a00 */
[----:B---3--:R3:W-:Y:S07]  /*12040*/  STS.128 [UR4+0x34680], R24 ;  /* 0x03468018ff007988 */ /* 0x0087ee0008000c04 */
[----:B-1----:R-:W1:Y:S08]  /*12050*/  LDC.64 R32, c[0x0][0x440] ;  /* 0x00011000ff207b82 */ /* 0x002e700000000a00 */
[----:B------:R-:W1:Y:S01]  /*12060*/  LDC.64 R34, c[0x0][0x448] ;  /* 0x00011200ff227b82 */ /* 0x000e620000000a00 */
[----:B--2---:R2:W-:Y:S07]  /*12070*/  STS.128 [UR4+0x34690], R4 ;  /* 0x03469004ff007988 */ /* 0x0045ee0008000c04 */
[----:B----4-:R-:W4:Y:S08]  /*12080*/  LDC.64 R28, c[0x0][0x450] ;  /* 0x00011400ff1c7b82 */ /* 0x010f300000000a00 */
[----:B------:R-:W4:Y:S08]  /*12090*/  LDC.64 R30, c[0x0][0x458] ;  /* 0x00011600ff1e7b82 */ /* 0x000f300000000a00 */
[----:B---3--:R-:W3:Y:S08]  /*120a0*/  LDC.64 R24, c[0x0][0x460] ;  /* 0x00011800ff187b82 */ /* 0x008ef00000000a00 */
[----:B------:R-:W3:Y:S08]  /*120b0*/  LDC.64 R26, c[0x0][0x468] ;  /* 0x00011a00ff1a7b82 */ /* 0x000ef00000000a00 */
[----:B--2---:R-:W2:Y:S08]  /*120c0*/  LDC.64 R4, c[0x0][0x470] ;  /* 0x00011c00ff047b82 */ /* 0x004eb00000000a00 */
[----:B------:R-:W2:Y:S01]  /*120d0*/  LDC.64 R6, c[0x0][0x478] ;  /* 0x00011e00ff067b82 */ /* 0x000ea20000000a00 */
[----:B-1----:R1:W-:Y:S04]  /*120e0*/  STS.128 [UR4+0x346c0], R32 ;  /* 0x0346c020ff007988 */ /* 0x0023e80008000c04 */
[----:B----4-:R1:W-:Y:S04]  /*120f0*/  STS.128 [UR4+0x346d0], R28 ;  /* 0x0346d01cff007988 */ /* 0x0103e80008000c04 */
[----:B---3--:R1:W-:Y:S04]  /*12100*/  STS.128 [UR4+0x346e0], R24 ;  /* 0x0346e018ff007988 */ /* 0x0083e80008000c04 */
[----:B--2---:R1:W-:Y:S02]  /*12110*/  STS.128 [UR4+0x346f0], R4 ;  /* 0x0346f004ff007988 */ /* 0x0043e40008000c04 */
.L_x_292:
[----:B--2---:R-:W-:Y:S05]  /*12120*/  BSYNC B0 ;  /* 0x0000000000007941 */ /* 0x004fea0003800000 */
.L_x_291:
[----:B------:R-:W-:Y:S01]  /*12130*/  ELECT P0, URZ, PT ;  /* 0x00000000003f782f */ /* 0x000fe20003800000 */
[----:B------:R-:W-:Y:S01]  /*12140*/  NOP ;  /* 0x0000000000007918 */ /* 0x000fe20000000000 */
[----:B------:R-:W-:Y:S11]  /*12150*/  BSSY B0, `(.L_x_293) ;  /* 0x0000044000007945 */ /* 0x000ff60003800000 */
[----:B------:R-:W-:Y:S05]  /*12160*/  @!P0 BRA `(.L_x_294) ;  /* 0x0000000400088947 */ /* 0x000fea0003800000 */
[----:B-1----:R-:W1:Y:S08]  /*12170*/  LDC.64 R4, c[0x0][0x518] ;  /* 0x00014600ff047b82 */ /* 0x002e700000000a00 */
[----:B------:R-:W2:Y:S08]  /*12180*/  LDC.64 R2, c[0x0][0x528] ;  /* 0x00014a00ff027b82 */ /* 0x000eb00000000a00 */
[----:B------:R-:W4:Y:S01]  /*12190*/  LDC.64 R8, c[0x0][0x510] ;  /* 0x00014400ff087b82 */ /* 0x000f220000000a00 */
[----:B-1----:R-:W-:-:S07]  /*121a0*/  IMAD.WIDE R4, R18, 0x8, R4 ;  /* 0x0000000812047825 */ /* 0x002fce00078e0204 */
[----:B------:R-:W1:Y:S01]  /*121b0*/  LDC.64 R6, c[0x0][0x520] ;  /* 0x00014800ff067b82 */ /* 0x000e620000000a00 */
[----:B------:R-:W3:Y:S01]  /*121c0*/  LDG.E.64 R4, desc[UR38][R4.64] ;  /* 0x0000002604047981 */ /* 0x000ee2000c1e1b00 */
[----:B--2---:R-:W-:-:S06]  /*121d0*/  IMAD.WIDE R2, R18, 0x8, R2 ;  /* 0x0000000812027825 */ /* 0x004fcc00078e0202 */
[----:B------:R-:W2:Y:S01]  /*121e0*/  LDG.E.64 R2, desc[UR38][R2.64] ;  /* 0x0000002602027981 */ /* 0x000ea2000c1e1b00 */
[----:B----4-:R-:W-:-:S06]  /*121f0*/  IMAD.WIDE R8, R18, 0x8, R8 ;  /* 0x0000000812087825 */ /* 0x010fcc00078e0208 */
[----:B------:R-:W4:Y:S01]  /*12200*/  LDG.E.64 R8, desc[UR38][R8.64] ;  /* 0x0000002608087981 */ /* 0x000f22000c1e1b00 */
[----:B-1----:R-:W-:-:S06]  /*12210*/  IMAD.WIDE R6, R18, 0x8, R6 ;  /* 0x0000000812067825 */ /* 0x002fcc00078e0206 */
[----:B------:R-:W4:Y:S01]  /*12220*/  LDG.E.64 R6, desc[UR38][R6.64] ;  /* 0x0000002606067981 */ /* 0x000f22000c1e1b00 */
[----:B------:R-:W-:Y:S02]  /*12230*/  UMOV UR4, 0x400 ;  /* 0x0000040000047882 */ /* 0x000fe40000000000 */
[----:B------:R-:W-:-:S09]  /*12240*/  ULEA UR4, UR58, UR4, 0x18 ;  /* 0x000000043a047291 */ /* 0x000fd2000f8ec03f */
[----:B------:R-:W1:Y:S04]  /*12250*/  LDS R10, [UR4+0x3461c] ;  /* 0x03461c04ff0a7984 */ /* 0x000e680008000800 */
[----:B------:R-:W1:Y:S01]  /*12260*/  LDS R12, [UR4+0x3469c] ;  /* 0x03469c04ff0c7984 */ /* 0x000e620008000800 */
[----:B------:R-:W-:Y:S02]  /*12270*/  UIADD3 UR6, UR4, 0x34680, URZ ;  /* 0x0003468004067890 */ /* 0x000fe4000fffe03f */
[----:B------:R-:W-:-:S04]  /*12280*/  UIADD3 UR5, UR4, 0x34600, URZ ;  /* 0x0003460004057890 */ /* 0x000fc8000fffe03f */
[----:B------:R-:W-:Y:S02]  /*12290*/  IMAD.U32 R24, RZ, RZ, UR6 ;  /* 0x00000006ff187e24 */ /* 0x000fe4000f8e00ff */
[----:B------:R-:W-:-:S03]  /*122a0*/  MOV R22, UR5 ;  /* 0x0000000500167c02 */ /* 0x000fc60008000f00 */
[----:B------:R-:W-:Y:S02]  /*122b0*/  SHF.R.U64 R24, R24, 0x4, RZ ;  /* 0x0000000418187819 */ /* 0x000fe400000012ff */
[----:B------:R-:W-:Y:S02]  /*122c0*/  SHF.R.U64 R22, R22, 0x4, RZ ;  /* 0x0000000416167819 */ /* 0x000fe400000012ff */
[----:B-----5:R-:W-:Y:S01]  /*122d0*/  IADD3 R13, R13, -0x1, RZ ;  /* 0xffffffff0d0d7810 */ /* 0x020fe20007ffe0ff */
[----:B------:R-:W-:Y:S04]  /*122e0*/  STS [UR4+0x34690], R24 ;  /* 0x03469018ff007988 */ /* 0x000fe80008000804 */
[----:B------:R-:W-:Y:S04]  /*122f0*/  STS [UR4+0x34610], R22 ;  /* 0x03461016ff007988 */ /* 0x000fe80008000804 */
[----:B------:R-:W-:Y:S04]  /*12300*/  STS [UR4+0x34614], R22 ;  /* 0x03461416ff007988 */ /* 0x000fe80008000804 */
[----:B------:R-:W-:Y:S04]  /*12310*/  STS [UR4+0x34694], R24 ;  /* 0x03469418ff007988 */ /* 0x000fe80008000804 */
[----:B------:R-:W-:Y:S04]  /*12320*/  STS [UR4+0x34630], RZ ;  /* 0x034630ffff007988 */ /* 0x000fe80008000804 */
[----:B------:R-:W-:Y:S01]  /*12330*/  STS [UR4+0x346b0], RZ ;  /* 0x0346b0ffff007988 */ /* 0x000fe20008000804 */
[----:B---3--:R-:W-:-:S04]  /*12340*/  LOP3.LUT R5, R5, 0x1fffffff, RZ, 0xc0, !PT ;  /* 0x1fffffff05057812 */ /* 0x008fc800078ec0ff */
[----:B------:R-:W-:Y:S02]  /*12350*/  SHF.R.U32.HI R15, RZ, 0x4, R5 ;  /* 0x00000004ff0f7819 */ /* 0x000fe40000011605 */
[----:B--2---:R-:W-:Y:S02]  /*12360*/  LOP3.LUT R3, R3, 0x1fffffff, RZ, 0xc0, !PT ;  /* 0x1fffffff03037812 */ /* 0x004fe400078ec0ff */
[----:B-1----:R-:W-:Y:S02]  /*12370*/  LOP3.LUT R10, R10, 0xf, R15, 0xb8, !PT ;  /* 0x0000000f0a0a7812 */ /* 0x002fe400078eb80f */
[----:B------:R-:W-:-:S04]  /*12380*/  SHF.R.U32.HI R15, RZ, 0x4, R3 ;  /* 0x00000004ff0f7819 */ /* 0x000fc80000011603 */
[----:B------:R-:W-:Y:S01]  /*12390*/  LOP3.LUT R14, R12, 0xf, R15, 0xb8, !PT ;  /* 0x0000000f0c0e7812 */ /* 0x000fe200078eb80f */
[----:B------:R-:W-:Y:S04]  /*123a0*/  STS [UR4+0x3461c], R10 ;  /* 0x03461c0aff007988 */ /* 0x000fe80008000804 */
[----:B------:R-:W-:Y:S04]  /*123b0*/  STS [UR4+0x3469c], R14 ;  /* 0x03469c0eff007988 */ /* 0x000fe80008000804 */
[----:B------:R-:W1:Y:S04]  /*123c0*/  LDS R12, [UR4+0x3461c] ;  /* 0x03461c04ff0c7984 */ /* 0x000e680008000800 */
[----:B------:R-:W2:Y:S01]  /*123d0*/  LDS R15, [UR4+0x3469c] ;  /* 0x03469c04ff0f7984 */ /* 0x000ea20008000800 */
[----:B-1----:R-:W-:-:S02]  /*123e0*/  LOP3.LUT R12, R12, 0xf0, RZ, 0xb8, !PT ;  /* 0x000000f00c0c7812 */ /* 0x002fc400078eb8ff */
[----:B--2---:R-:W-:-:S03]  /*123f0*/  LOP3.LUT R15, R15, 0xf0, RZ, 0xb8, !PT ;  /* 0x000000f00f0f7812 */ /* 0x004fc600078eb8ff */
[----:B------:R-:W-:Y:S04]  /*12400*/  STS [UR4+0x3461c], R12 ;  /* 0x03461c0cff007988 */ /* 0x000fe80008000804 */
[----:B------:R-:W-:Y:S04]  /*12410*/  STS [UR4+0x3469c], R15 ;  /* 0x03469c0fff007988 */ /* 0x000fe80008000804 */
[----:B------:R-:W1:Y:S04]  /*12420*/  LDS R23, [UR4+0x3461c] ;  /* 0x03461c04ff177984 */ /* 0x000e680008000800 */
[----:B------:R-:W2:Y:S01]  /*12430*/  LDS R25, [UR4+0x3469c] ;  /* 0x03469c04ff197984 */ /* 0x000ea20008000800 */
[----:B-1----:R-:W-:-:S02]  /*12440*/  LOP3.LUT R23, R23, 0xf00, RZ, 0xb8, !PT ;  /* 0x00000f0017177812 */ /* 0x002fc400078eb8ff */
[----:B--2---:R-:W-:-:S03]  /*12450*/  LOP3.LUT R25, R25, 0xf00, RZ, 0xb8, !PT ;  /* 0x00000f0019197812 */ /* 0x004fc600078eb8ff */
[----:B------:R-:W-:Y:S04]  /*12460*/  STS.64 [UR4+0x34618], R22 ;  /* 0x03461816ff007988 */ /* 0x000fe80008000a04 */
[----:B------:R-:W-:Y:S04]  /*12470*/  STS.64 [UR4+0x34698], R24 ;  /* 0x03469818ff007988 */ /* 0x000fe80008000a04 */
[----:B------:R-:W1:Y:S04]  /*12480*/  LDS R10, [UR4+0x3461c] ;  /* 0x03461c04ff0a7984 */ /* 0x000e680008000800 */
[----:B------:R-:W2:Y:S01]  /*12490*/  LDS R21, [UR4+0x3469c] ;  /* 0x03469c04ff157984 */ /* 0x000ea20008000800 */
[----:B------:R-:W-:Y:S01]  /*124a0*/  VIADD R12, R11, 0xffffffff ;  /* 0xffffffff0b0c7836 */ /* 0x000fe20000000000 */
[----:B------:R-:W-:-:S02]  /*124b0*/  CS2R R14, SRZ ;  /* 0x00000000000e7805 */ /* 0x000fc4000001ff00 */
[----:B------:R-:W-:Y:S02]  /*124c0*/  SHF.R.U64 R5, R4, 0x4, R5 ;  /* 0x0000000404057819 */ /* 0x000fe40000001205 */
[----:B------:R-:W-:Y:S01]  /*124d0*/  SHF.R.U64 R4, R2, 0x4, R3 ;  /* 0x0000000402047819 */ /* 0x000fe20000001203 */
[----:B------:R3:W-:Y:S04]  /*124e0*/  STS.128 [UR4+0x34620], R12 ;  /* 0x0346200cff007988 */ /* 0x0007e80008000c04 */
[----:B------:R1:W-:Y:S04]  /*124f0*/  STS [UR4+0x3460c], R5 ;  /* 0x03460c05ff007988 */ /* 0x0003e80008000804 */
[----:B------:R1:W-:Y:S01]  /*12500*/  STS [UR4+0x3468c], R4 ;  /* 0x03468c04ff007988 */ /* 0x0003e20008000804 */
[----:B---3--:R-:W-:-:S03]  /*12510*/  IADD3 R13, R19, -0x1, RZ ;  /* 0xffffffff130d7810 */ /* 0x008fc60007ffe0ff */
[----:B----4-:R4:W-:Y:S04]  /*12520*/  STS.64 [UR4+0x34600], R8 ;  /* 0x03460008ff007988 */ /* 0x0109e80008000a04 */
[----:B------:R4:W-:Y:S04]  /*12530*/  STS.128 [UR4+0x346a0], R12 ;  /* 0x0346a00cff007988 */ /* 0x0009e80008000c04 */
[----:B------:R4:W-:Y:S01]  /*12540*/  STS.64 [UR4+0x34680], R6 ;  /* 0x03468006ff007988 */ /* 0x0009e20008000a04 */
[----:B-1----:R-:W-:Y:S02]  /*12550*/  LOP3.LUT R2, R10, 0xf000, RZ, 0xb8, !PT ;  /* 0x0000f0000a027812 */ /* 0x002fe400078eb8ff */
[----:B--2---:R-:W-:-:S03]  /*12560*/  LOP3.LUT R3, R21, 0xf000, RZ, 0xb8, !PT ;  /* 0x0000f00015037812 */ /* 0x004fc600078eb8ff */
[----:B------:R4:W-:Y:S04]  /*12570*/  STS [UR4+0x3461c], R2 ;  /* 0x03461c02ff007988 */ /* 0x0009e80008000804 */
[----:B------:R4:W-:Y:S02]  /*12580*/  STS [UR4+0x3469c], R3 ;  /* 0x03469c03ff007988 */ /* 0x0009e40008000804 */
.L_x_294:
[----:B------:R-:W-:Y:S05]  /*12590*/  BSYNC B0 ;  /* 0x0000000000007941 */ /* 0x000fea0003800000 */
.L_x_293:
[----:B------:R-:W-:Y:S01]  /*125a0*/  ELECT P0, URZ, PT ;  /* 0x00000000003f782f */ /* 0x000fe20003800000 */
[----:B------:R-:W-:Y:S01]  /*125b0*/  NOP ;  /* 0x0000000000007918 */ /* 0x000fe20000000000 */
[----:B------:R-:W-:Y:S11]  /*125c0*/  BSSY B0, `(.L_x_295) ;  /* 0x0000004000007945 */ /* 0x000ff60003800000 */
[----:B------:R-:W-:Y:S05]  /*125d0*/  @!P0 BRA `(.L_x_296) ;  /* 0x0000000000088947 */ /* 0x000fea0003800000 */
[----:B------:R0:W-:Y:S01]  /*125e0*/  UTMACMDFLUSH ;  /* 0x00000000000079b7 */ /* 0x0001e20000000000 */
[----:B------:R-:W-:-:S04]  /*125f0*/  DEPBAR.LE SB0, 0x0 ;  /* 0x000080000000791a */ /* 0x000fc80000000000 */
.L_x_296:
[----:B------:R-:W-:Y:S05]  /*12600*/  BSYNC B0 ;  /* 0x0000000000007941 */ /* 0x000fea0003800000 */
.L_x_295:
[----:B------:R-:W-:Y:S01]  /*12610*/  UMOV UR4, 0x400 ;  /* 0x0000040000047882 */ /* 0x000fe20000000000 */
[----:B---3--:R-:W-:Y:S01]  /*12620*/  IMAD.SHL.U32 R0, R0, 0x4, RZ ;  /* 0x0000000400007824 */ /* 0x008fe200078e00ff */
[----:B------:R-:W-:Y:S01]  /*12630*/  ULEA UR18, UR58, UR4, 0x18 ;  /* 0x000000043a127291 */ /* 0x000fe2000f8ec03f */
[----:B------:R-:W-:-:S03]  /*12640*/  ULDC UR14, c[0x0][0x884] ;  /* 0x00022100000e7ab9 */ /* 0x000fc60000000800 */
[----:B------:R-:W-:Y:S01]  /*12650*/  UIADD3 UR20, UR18, 0x34600, URZ ;  /* 0x0003460012147890 */ /* 0x000fe2000fffe03f */
[----:B-1----:R-:W-:Y:S01]  /*12660*/  IADD3 R4, P0, R0, UR12, RZ ;  /* 0x0000000c00047c10 */ /* 0x002fe2000ff1e0ff */
[----:B------:R-:W-:-:S03]  /*12670*/  UIMAD.WIDE UR14, UR14, 0x80, UR12 ;  /* 0x000000800e0e78a5 */ /* 0x000fc6000f8e020c */
[----:B------:R-:W-:-:S03]  /*12680*/  IADD3.X R5, RZ, UR13, RZ, P0, !PT ;  /* 0x0000000dff057c10 */ /* 0x000fc600087fe4ff */
[----:B----4-:R-:W-:Y:S01]  /*12690*/  IADD3 R2, P1, R0, UR14, RZ ;  /* 0x0000000e00027c10 */ /* 0x010fe2000ff3e0ff */
[----:B------:R-:W1:Y:S04]  /*126a0*/  LDS R7, [R0+UR20] ;  /* 0x0000001400077984 */ /* 0x000e680008000800 */
[----:B------:R2:W3:Y:S01]  /*126b0*/  LDS R9, [R0+UR20+0x80] ;  /* 0x0000801400097984 */ /* 0x0004e20008000800 */
[----:B------:R-:W-:Y:S02]  /*126c0*/  IMAD.X R3, RZ, RZ, UR15, P1 ;  /* 0x0000000fff037e24 */ /* 0x000fe400088e06ff */
[----:B------:R-:W-:Y:S01]  /*126d0*/  IMAD.MOV.U32 R6, RZ, RZ, 0x1 ;  /* 0x00000001ff067424 */ /* 0x000fe200078e00ff */
[----:B------:R-:W-:Y:S01]  /*126e0*/  BSSY B0, `(.L_x_297) ;  /* 0x00000eb000007945 */ /* 0x000fe20003800000 */
[----:B------:R-:W-:Y:S01]  /*126f0*/  USHF.L.U32 UR4, UR58, 0x7, URZ ;  /* 0x000000073a047899 */ /* 0x000fe2000800063f */
[----:B------:R-:W-:Y:S01]  /*12700*/  MOV R10, RZ ;  /* 0x000000ff000a7202 */ /* 0x000fe20000000f00 */
[----:B------:R-:W-:Y:S01]  /*12710*/  USHF.L.U32 UR5, UR58, 0xd, URZ ;  /* 0x0000000d3a057899 */ /* 0x000fe2000800063f */
[----:B--2---:R-:W-:Y:S01]  /*12720*/  IMAD.MOV.U32 R0, RZ, RZ, 0x1 ;  /* 0x00000001ff007424 */ /* 0x004fe200078e00ff */
[----:B------:R-:W-:Y:S01]  /*12730*/  MOV R19, RZ ;  /* 0x000000ff00137202 */ /* 0x000fe20000000f00 */
[----:B------:R-:W-:-:S02]  /*12740*/  ULOP3.LUT UR22, UR59, 0x1, URZ, 0xfc, !UPT ;  /* 0x000000013b167892 */ /* 0x000fc4000f8efc3f */
[----:B------:R-:W-:Y:S02]  /*12750*/  ULOP3.LUT UR19, UR40, 0x2, URZ, 0xfc, !UPT ;  /* 0x0000000228137892 */ /* 0x000fe4000f8efc3f */
[----:B------:R-:W-:Y:S02]  /*12760*/  ULOP3.LUT UR16, UR4, 0x80, URZ, 0xc0, !UPT ;  /* 0x0000008004107892 */ /* 0x000fe4000f8ec03f */
[----:B------:R-:W-:Y:S02]  /*12770*/  ULOP3.LUT UR17, UR5, 0x2000, URZ, 0xc0, !UPT ;  /* 0x0000200005117892 */ /* 0x000fe4000f8ec03f */
[----:B------:R-:W-:Y:S01]  /*12780*/  UIADD3 UR21, UR18, 0x34680, URZ ;  /* 0x0003468012157890 */ /* 0x000fe2000fffe03f */
[----:B-1----:R1:W5:Y:S04]  /*12790*/  ATOMG.E.EXCH.STRONG.GPU PT, RZ, [R4], R7 ;  /* 0x0000000704ff73a8 */ /* 0x00236800041ee100 */
[----:B---3--:R2:W5:Y:S01]  /*127a0*/  ATOMG.E.EXCH.STRONG.GPU PT, RZ, [R2], R9 ;  /* 0x0000000902ff73a8 */ /* 0x00856200041ee100 */
[----:B-1----:R-:W-:-:S02]  /*127b0*/  MOV R4, 0x1 ;  /* 0x0000000100047802 */ /* 0x002fc40000000f00 */
[----:B--2---:R-:W-:Y:S02]  /*127c0*/  PRMT R2, R6, 0x7610, R2 ;  /* 0x0000761006027816 */ /* 0x004fe40000000002 */
[----:B------:R-:W-:-:S07]  /*127d0*/  PRMT R3, R4, 0x7610, R3 ;  /* 0x0000761004037816 */ /* 0x000fce0000000003 */
.L_x_316:
[----:B------:R-:W-:Y:S01]  /*127e0*/  LOP3.LUT P0, RZ, R3, 0xff, RZ, 0xc0, !PT ;  /* 0x000000ff03ff7812 */ /* 0x000fe2000780c0ff */
[----:B-1---5:R-:W-:Y:S01]  /*127f0*/  VIADD R4, R11, 0x3f ;  /* 0x0000003f0b047836 */ /* 0x022fe20000000000 */
[----:B------:R-:W-:Y:S05]  /*12800*/  YIELD ;  /* 0x0000000000007946 */ /* 0x000fea0003800000 */
[----:B------:R-:W-:Y:S01]  /*12810*/  SHF.R.S32.HI R5, RZ, 0x1f, R4 ;  /* 0x0000001fff057819 */ /* 0x000fe20000011404 */
[----:B------:R-:W-:Y:S03]  /*12820*/  BSSY B1, `(.L_x_298) ;  /* 0x0000008000017945 */ /* 0x000fe60003800000 */
[----:B------:R-:W-:-:S02]  /*12830*/  LEA.HI R5, R5, R4, RZ, 0x6 ;  /* 0x0000000405057211 */ /* 0x000fc400078f30ff */
[----:B------:R-:W-:Y:S05]  /*12840*/  @!P0 BRA `(.L_x_299) ;  /* 0x0000000000148947 */ /* 0x000fea0003800000 */
[----:B------:R-:W-:-:S04]  /*12850*/  DEPBAR {5,4,3,2,1,0} ;  /* 0x0000003f0000791a */ /* 0x000fc80000000000 */
[----:B------:R1:W-:Y:S01]  /*12860*/  UTMACCTL.IV [UR12] ;  /* 0x000000000c0079b9 */ /* 0x0003e20008000000 */
[----:B------:R-:W-:-:S04]  /*12870*/  DEPBAR {5,4,3,2,1,0} ;  /* 0x0000003f0000791a */ /* 0x000fc80000000000 */
[----:B------:R1:W-:Y:S02]  /*12880*/  UTMACCTL.IV [UR14] ;  /* 0x000000000e0079b9 */ /* 0x0003e40008000000 */
[----:B-1----:R-:W-:Y:S01]  /*12890*/  NOP ;  /* 0x0000000000007918 */ /* 0x002fe20000000000 */
.L_x_299:
[----:B------:R-:W-:Y:S05]  /*128a0*/  BSYNC B1 ;  /* 0x0000000000017941 */ /* 0x000fea0003800000 */
.L_x_298:
[----:B------:R-:W-:Y:S01]  /*128b0*/  UMOV UR4, 0xffffffff ;  /* 0xffffffff00047882 */ /* 0x000fe20000000000 */
[----:B------:R-:W-:Y:S02]  /*128c0*/  SHF.R.S32.HI R7, RZ, 0x6, R5 ;  /* 0x00000006ff077819 */ /* 0x000fe40000011405 */
[----:B------:R-:W-:Y:S05]  /*128d0*/  BRA.DIV UR4, `(.L_x_300) ;  /* 0x0000004604887947 */ /* 0x000fea000b800000 */
[----:B------:R-:W-:-:S13]  /*128e0*/  ELECT P6, URZ, PT ;  /* 0x00000000003f782f */ /* 0x000fda00038c0000 */
.L_x_412:
[----:B------:R-:W-:Y:S01]  /*128f0*/  ISETP.LT.OR P6, PT, R11, 0x1, !P6 ;  /* 0x000000010b00780c */ /* 0x000fe200077c1670 */
[----:B------:R-:W-:-:S12]  /*12900*/  BSSY B1, `(.L_x_301) ;  /* 0x000002e000017945 */ /* 0x000fd80003800000 */
[----:B------:R-:W-:Y:S05]  /*12910*/  @P6 BRA `(.L_x_302) ;  /* 0x0000000000b06947 */ /* 0x000fea0003800000 */
[----:B------:R-:W-:Y:S01]  /*12920*/  LEA R17, R17, UR16, 0x8 ;  /* 0x0000001011117c11 */ /* 0x000fe2000f8e40ff */
[----:B------:R-:W-:Y:S01]  /*12930*/  VIADD R9, R7, 0x1 ;  /* 0x0000000107097836 */ /* 0x000fe20000000000 */
[----:B------:R-:W-:Y:S01]  /*12940*/  SHF.L.U32 R16, R16, 0x7, RZ ;  /* 0x0000000710107819 */ /* 0x000fe200000006ff */
[----:B------:R-:W-:Y:S01]  /*12950*/  IMAD.MOV.U32 R3, RZ, RZ, R0 ;  /* 0x000000ffff037224 */ /* 0x000fe200078e0000 */
[----:B------:R-:W-:Y:S02]  /*12960*/  MOV R12, RZ ;  /* 0x000000ff000c7202 */ /* 0x000fe40000000f00 */
[----:B------:R-:W-:-:S07]  /*12970*/  MOV R4, R10 ;  /* 0x0000000a00047202 */ /* 0x000fce0000000f00 */
.L_x_305:
[----:B-1----:R-:W-:Y:S01]  /*12980*/  LEA R8, R4, UR18, 0x3 ;  /* 0x0000001204087c11 */ /* 0x002fe2000f8e18ff */
[----:B------:R-:W-:Y:S05]  /*12990*/  YIELD ;  /* 0x0000000000007946 */ /* 0x000fea0003800000 */
[----:B------:R-:W-:Y:S02]  /*129a0*/  SHF.L.U32 R5, R3, 0x1f, RZ ;  /* 0x0000001f03057819 */ /* 0x000fe400000006ff */
[----:B------:R-:W-:Y:S02]  /*129b0*/  LOP3.LUT P1, RZ, R20, 0x7f, RZ, 0xc0, !PT ;  /* 0x0000007f14ff7812 */ /* 0x000fe4000782c0ff */
[----:B------:R-:W1:Y:S11]  /*129c0*/  SYNCS.PHASECHK.TRANS64.TRYWAIT P0, [R8+URZ+0x344c0], R5 ;  /* 0x0344c005080075a7 */ /* 0x000e76000800017f */
[----:B------:R-:W2:Y:S01]  /*129d0*/  @!P1 LDC R6, c[0x0][0x500] ;  /* 0x00014000ff069b82 */ /* 0x000ea20000000800 */
[----:B-1----:R-:W-:Y:S05]  /*129e0*/  @!P0 BRA `(.L_x_303) ;  /* 0x0000004400648947 */ /* 0x002fea0003800000 */
.L_x_413:
[----:B------:R-:W-:Y:S01]  /*129f0*/  UPRMT UR4, UR19, 0x9910, URZ ;  /* 0x0000991013047896 */ /* 0x000fe2000800003f */
[----:B--2---:R2:W-:Y:S03]  /*12a00*/  @!P1 SYNCS.ARRIVE.TRANS64 RZ, [R8+URZ+0x34480], R6 ;  /* 0x0344800608ff99a7 */ /* 0x0045e6000800003f */
[----:B------:R-:W-:-:S06]  /*12a10*/  UISETP.NE.AND UP0, UPT, UR4, 0x2, UPT ;  /* 0x000000020400788c */ /* 0x000fcc000bf05270 */
[----:B------:R-:W-:-:S13]  /*12a20*/  PLOP3.LUT P0, PT, PT, PT, UP0, 0x80, 0x0 ;  /* 0x000000000000781c */ /* 0x000fda0003f0f008 */
[----:B--2---:R-:W-:Y:S05]  /*12a30*/  @P0 BRA `(.L_x_304) ;  /* 0x0000000000040947 */ /* 0x004fea0003800000 */
[----:B------:R-:W-:Y:S01]  /*12a40*/  BPT.TRAP 0x1 ;  /* 0x000000040000795c */ /* 0x000fe20000300000 */
.L_x_304:
[C---:B------:R-:W-:Y:S01]  /*12a50*/  R2UR UR4, R4.reuse ;  /* 0x00000000040472ca */ /* 0x040fe200000e0000 */
[----:B------:R-:W-:Y:S01]  /*12a60*/  VIADD R4, R4, 0x1 ;  /* 0x0000000104047836 */ /* 0x000fe20000000000 */
[----:B------:R-:W-:Y:S01]  /*12a70*/  R2UR UR5, R8 ;  /* 0x00000000080572ca */ /* 0x000fe200000e0000 */
[----:B------:R-:W-:Y:S01]  /*12a80*/  UMOV UR24, 0x0 ;  /* 0x0000000000187882 */ /* 0x000fe20000000000 */
[----:B------:R-:W-:Y:S01]  /*12a90*/  IADD3 R9, R9, -0x1, RZ ;  /* 0xffffffff09097810 */ /* 0x000fe20007ffe0ff */
[----:B------:R-:W-:Y:S01]  /*12aa0*/  UMOV UR25, 0x10000000 ;  /* 0x1000000000197882 */ /* 0x000fe20000000000 */
[----:B------:R-:W-:Y:S01]  /*12ab0*/  R2UR UR6, R12 ;  /* 0x000000000c0672ca */ /* 0x000fe200000e0000 */
[----:B------:R-:W-:Y:S01]  /*12ac0*/  UMOV UR23, 0x30000 ;  /* 0x0003000000177882 */ /* 0x000fe20000000000 */
[----:B------:R-:W-:Y:S01]  /*12ad0*/  R2UR UR7, R16 ;  /* 0x00000000100772ca */ /* 0x000fe200000e0000 */
[----:B------:R-:W-:Y:S01]  /*12ae0*/  VIADD R12, R12, 0x40 ;  /* 0x000000400c0c7836 */ /* 0x000fe20000000000 */
[----:B------:R-:W-:-:S02]  /*12af0*/  R2UR UR11, R17 ;  /* 0x00000000110b72ca */ /* 0x000fc400000e0000 */
[----:B------:R-:W-:Y:S01]  /*12b00*/  ISETP.GT.AND P1, PT, R9, 0x1, PT ;  /* 0x000000010900780c */ /* 0x000fe20003f24270 */
[----:B------:R-:W-:Y:S01]  /*12b10*/  ULEA UR8, UR4, UR17, 0xe ;  /* 0x0000001104087291 */ /* 0x000fe2000f8e703f */
[C---:B------:R-:W-:Y:S01]  /*12b20*/  ISETP.NE.AND P0, PT, R4.reuse, 0x8, PT ;  /* 0x000000080400780c */ /* 0x040fe20003f05270 */
[----:B------:R-:W-:Y:S02]  /*12b30*/  ULEA UR4, UR4, UR18, 0xd ;  /* 0x0000001204047291 */ /* 0x000fe4000f8e683f */
[----:B------:R-:W-:Y:S01]  /*12b40*/  UIADD3 UR5, UR5, 0x34480, URZ ;  /* 0x0003448005057890 */ /* 0x000fe2000fffe03f */
[----:B------:R-:W-:Y:S01]  /*12b50*/  SEL R6, RZ, 0x1, P0 ;  /* 0x00000001ff067807 */ /* 0x000fe20000000000 */
[----:B------:R-:W-:Y:S01]  /*12b60*/  UIADD3 UR8, UR18, 0x10000, UR8 ;  /* 0x0001000012087890 */ /* 0x000fe2000fffe008 */
[----:B------:R-:W-:Y:S01]  /*12b70*/  SEL R4, R4, RZ, P0 ;  /* 0x000000ff04047207 */ /* 0x000fe20000000000 */
[----:B------:R-:W-:Y:S01]  /*12b80*/  UMOV UR10, UR6 ;  /* 0x00000006000a7c82 */ /* 0x000fe20008000000 */
[----:B------:R-:W-:-:S02]  /*12b90*/  LOP3.LUT R3, R3, R6, RZ, 0x3c, !PT ;  /* 0x0000000603037212 */ /* 0x000fc400078e3cff */
[----:B------:R-:W-:Y:S02]  /*12ba0*/  UMOV UR9, UR5 ;  /* 0x0000000500097c82 */ /* 0x000fe40008000000 */
[----:B------:R2:W-:Y:S02]  /*12bb0*/  UTMALDG.2D [UR4], [UR12], desc[UR24] ;  /* 0x000018040c0075b4 */ /* 0x0005e40008009000 */
[----:B------:R2:W-:Y:S02]  /*12bc0*/  UTMALDG.2D.MULTICAST [UR8], [UR14], UR23, desc[UR24] ;  /* 0x000018080e0073b4 */ /* 0x0005e40008009817 */
[----:B--2---:R-:W-:Y:S05]  /*12bd0*/  @P1 BRA `(.L_x_305) ;  /* 0xfffffffc00681947 */ /* 0x004fea000383ffff */
.L_x_302:
[----:B------:R-:W-:Y:S05]  /*12be0*/  BSYNC B1 ;  /* 0x0000000000017941 */ /* 0x000fea0003800000 */
.L_x_301:
[----:B------:R-:W-:Y:S02]  /*12bf0*/  IADD3 R10, R7, R10, RZ ;  /* 0x0000000a070a7210 */ /* 0x000fe40007ffe0ff */
[----:B------:R-:W-:Y:S02]  /*12c00*/  LOP3.LUT P0, RZ, R2, 0xff, RZ, 0xc0, !PT ;  /* 0x000000ff02ff7812 */ /* 0x000fe4000780c0ff */
[----:B------:R-:W-:-:S04]  /*12c10*/  SHF.R.U32.HI R2, RZ, 0x3, R10 ;  /* 0x00000003ff027819 */ /* 0x000fc8000001160a */
[----:B------:R-:W-:-:S04]  /*12c20*/  LOP3.LUT R2, R2, 0x1, RZ, 0xc0, !PT ;  /* 0x0000000102027812 */ /* 0x000fc800078ec0ff */
[----:B------:R-:W-:Y:S01]  /*12c30*/  ISETP.NE.U32.AND P1, PT, R2, 0x1, PT ;  /* 0x000000010200780c */ /* 0x000fe20003f25070 */
[----:B------:R-:W-:Y:S02]  /*12c40*/  IMAD.U32 R2, RZ, RZ, UR22 ;  /* 0x00000016ff027e24 */ /* 0x000fe4000f8e00ff */
[----:B------:R-:W-:Y:S01]  /*12c50*/  @P0 SYNCS.ARRIVE.TRANS64.A1T0 RZ, [UR18+0x34548], RZ ;  /* 0x034548ffffff09a7 */ /* 0x000fe20008100012 */
[----:B------:R-:W-:Y:S02]  /*12c60*/  ISETP.GT.U32.AND P0, PT, R10, 0x7, PT ;  /* 0x000000070a00780c */ /* 0x000fe40003f04070 */
[----:B------:R-:W-:Y:S02]  /*12c70*/  ISETP.NE.AND P2, PT, R2, 0x3, PT ;  /* 0x000000030200780c */ /* 0x000fe40003f45270 */
[C---:B------:R-:W-:Y:S02]  /*12c80*/  ISETP.LT.U32.AND P0, PT, R7.reuse, 0x8, P0 ;  /* 0x000000080700780c */ /* 0x040fe40000701070 */
[----:B------:R-:W-:-:S02]  /*12c90*/  ISETP.GT.U32.AND P1, PT, R7, 0x7, !P1 ;  /* 0x000000070700780c */ /* 0x000fc40004f24070 */
[----:B------:R-:W-:Y:S02]  /*12ca0*/  SEL R3, RZ, 0x1, !P0 ;  /* 0x00000001ff037807 */ /* 0x000fe40004000000 */
[----:B------:R-:W-:Y:S02]  /*12cb0*/  SEL R2, RZ, 0x1, !P1 ;  /* 0x00000001ff027807 */ /* 0x000fe40004800000 */
[----:B------:R-:W-:Y:S02]  /*12cc0*/  LOP3.LUT R10, R10, 0x7, RZ, 0xc0, !PT ;  /* 0x000000070a0a7812 */ /* 0x000fe400078ec0ff */
[----:B------:R-:W-:Y:S01]  /*12cd0*/  LOP3.LUT R0, R2, R0, R3, 0x96, !PT ;  /* 0x0000000002007212 */ /* 0x000fe200078e9603 */
[----:B------:R-:W-:Y:S06]  /*12ce0*/  @!P2 BRA `(.L_x_306) ;  /* 0x000000000004a947 */ /* 0x000fec0003800000 */
[----:B------:R-:W-:Y:S01]  /*12cf0*/  BPT.TRAP 0x1 ;  /* 0x000000040000795c */ /* 0x000fe20000300000 */
.L_x_306:
[----:B------:R-:W2:Y:S01]  /*12d00*/  LDL R4, [R1+0x200] ;  /* 0x0002000001047983 */ /* 0x000ea20000100800 */
[----:B------:R-:W-:Y:S01]  /*12d10*/  SHF.L.U32 R2, R19, 0x1f, RZ ;  /* 0x0000001f13027819 */ /* 0x000fe200000006ff */
[----:B------:R-:W-:Y:S01]  /*12d20*/  BSSY B1, `(.L_x_307) ;  /* 0x0000005000017945 */ /* 0x000fe20003800000 */
[C---:B--2---:R-:W-:Y:S02]  /*12d30*/  LEA R3, R4.reuse, UR18, 0x3 ;  /* 0x0000001204037c11 */ /* 0x044fe4000f8e18ff */
[----:B------:R-:W-:Y:S02]  /*12d40*/  LEA R4, R4, UR18, 0x4 ;  /* 0x0000001204047c11 */ /* 0x000fe4000f8e20ff */
[----:B------:R-:W2:Y:S02]  /*12d50*/  SYNCS.PHASECHK.TRANS64.TRYWAIT P0, [R3+URZ+0x34400], R2 ;  /* 0x03440002030075a7 */ /* 0x000ea4000800017f */
[----:B--2---:R-:W-:Y:S05]  /*12d60*/  @!P0 BRA `(.L_x_308) ;  /* 0x0000004000988947 */ /* 0x004fea0003800000 */
.L_x_414:
[----:B------:R-:W-:Y:S05]  /*12d70*/  BSYNC B1 ;  /* 0x0000000000017941 */ /* 0x000fea0003800000 */
.L_x_307:
[----:B-1----:R-:W1:Y:S01]  /*12d80*/  LDS.128 R4, [R4+0x34570] ;  /* 0x0345700004047984 */ /* 0x002e620000000c00 */
[----:B------:R-:W-:Y:S01]  /*12d90*/  @!PT LDS RZ, [RZ] ;  /* 0x00000000fffff984 */ /* 0x000fe20000000800 */
[----:B------:R-:W-:Y:S01]  /*12da0*/  @!PT LDS RZ, [RZ] ;  /* 0x00000000fffff984 */ /* 0x000fe20000000800 */
[----:B------:R-:W-:Y:S01]  /*12db0*/  @!PT LDS RZ, [RZ] ;  /* 0x00000000fffff984 */ /* 0x000fe20000000800 */
[----:B------:R-:W-:Y:S01]  /*12dc0*/  @!PT LDS RZ, [RZ] ;  /* 0x00000000fffff984 */ /* 0x000fe20000000800 */
[----:B------:R3:W-:Y:S06]  /*12dd0*/  MEMBAR.ALL.CTA ;  /* 0x0000000000007992 */ /* 0x0007ec0000008000 */
[----:B---3--:R-:W3:Y:S01]  /*12de0*/  FENCE.VIEW.ASYNC.S ;  /* 0x00000000000073c6 */ /* 0x008ee20000000000 */
[----:B-1----:R-:W-:Y:S01]  /*12df0*/  MOV R17, R5 ;  /* 0x0000000500117202 */ /* 0x002fe20000000f00 */
[----:B------:R-:W-:Y:S01]  /*12e00*/  IMAD.MOV.U32 R16, RZ, RZ, R4 ;  /* 0x000000ffff107224 */ /* 0x000fe200078e0004 */
[----:B---3--:R-:W-:Y:S06]  /*12e10*/  @!P2 BRA `(.L_x_309) ;  /* 0x000000000004a947 */ /* 0x008fec0003800000 */
[----:B------:R-:W-:Y:S01]  /*12e20*/  BPT.TRAP 0x1 ;  /* 0x000000040000795c */ /* 0x000fe20000300000 */
.L_x_309:
[----:B------:R-:W1:Y:S01]  /*12e30*/  S2R R5, SR_CgaCtaId ;  /* 0x0000000000057919 */ /* 0x000e620000008800 */
[----:B------:R-:W-:Y:S02]  /*12e40*/  ISETP.NE.AND P0, PT, R7, RZ, PT ;  /* 0x000000ff0700720c */ /* 0x000fe40003f05270 */
[----:B--2---:R-:W-:Y:S02]  /*12e50*/  IADD3 R2, R3, 0x34440, RZ ;  /* 0x0003444003027810 */ /* 0x004fe40007ffe0ff */
[CC--:B------:R-:W-:Y:S02]  /*12e60*/  ISETP.EQ.OR P0, PT, R6.reuse, R18.reuse, !P0 ;  /* 0x000000120600720c */ /* 0x0c0fe40004702670 */
[----:B------:R-:W-:Y:S02]  /*12e70*/  ISETP.NE.AND P1, PT, R6, R18, PT ;  /* 0x000000120600720c */ /* 0x000fe40003f25270 */
[----:B-1----:R-:W-:-:S04]  /*12e80*/  PRMT R2, R5, 0x654, R2 ;  /* 0x0000065405027816 */ /* 0x002fc80000000002 */
[----:B------:R1:W-:Y:S05]  /*12e90*/  SYNCS.ARRIVE.TRANS64.RED.A1T0 RZ, [R2+URZ], RZ ;  /* 0x000000ff02ff79a7 */ /* 0x0003ea000810043f */
[----:B------:R-:W-:Y:S05]  /*12ea0*/  @P0 BRA `(.L_x_310) ;  /* 0x00000004008c0947 */ /* 0x000fea0003800000 */
[----:B-1----:R-:W1:Y:S02]  /*12eb0*/  LDC.64 R2, c[0x0][0x290] ;  /* 0x0000a400ff027b82 */ /* 0x002e640000000a00 */
[----:B-1----:R-:W-:-:S05]  /*12ec0*/  IMAD.WIDE R2, R6, 0xc, R2 ;  /* 0x0000000c06027825 */ /* 0x002fca00078e0202 */
[----:B------:R1:W5:Y:S01]  /*12ed0*/  LDG.E R11, desc[UR38][R2.64+0x8] ;  /* 0x00000826020b7981 */ /* 0x000362000c1e1900 */
[----:B------:R-:W-:-:S03]  /*12ee0*/  UMOV UR4, 0xffffffff ;  /* 0xffffffff00047882 */ /* 0x000fc60000000000 */
[----:B------:R-:W-:Y:S05]  /*12ef0*/  BRA.DIV UR4, `(.L_x_311) ;  /* 0x0000004204487947 */ /* 0x000fea000b800000 */
[----:B------:R-:W-:-:S13]  /*12f00*/  ELECT P6, URZ, PT ;  /* 0x00000000003f782f */ /* 0x000fda00038c0000 */
.L_x_417:
[----:B------:R-:W-:Y:S04]  /*12f10*/  BSSY B1, `(.L_x_312) ;  /* 0x0000049000017945 */ /* 0x000fe80003800000 */
[----:B------:R-:W-:Y:S05]  /*12f20*/  @!P6 BRA `(.L_x_313) ;  /* 0x00000004001ce947 */ /* 0x000fea0003800000 */
[C---:B------:R-:W-:Y:S01]  /*12f30*/  IMAD.SHL.U32 R21, R6.reuse, 0x8, RZ ;  /* 0x0000000806157824 */ /* 0x040fe200078e00ff */
[----:B------:R-:W-:Y:S01]  /*12f40*/  SHF.R.S32.HI R5, RZ, 0x1f, R6 ;  /* 0x0000001fff057819 */ /* 0x000fe20000011406 */
[----:B------:R-:W-:Y:S01]  /*12f50*/  ULDC.64 UR4, c[0x0][0x510] ;  /* 0x0001440000047ab9 */ /* 0x000fe20000000a00 */
[----:B------:R-:W-:Y:S01]  /*12f60*/  ULDC.64 UR6, c[0x0][0x520] ;  /* 0x0001480000067ab9 */ /* 0x000fe20000000a00 */
[----:B------:R-:W2:Y:S01]  /*12f70*/  LDG.E R18, desc[UR38][R2.64] ;  /* 0x0000002602127981 */ /* 0x000ea2000c1e1900 */
[----:B------:R-:W-:Y:S02]  /*12f80*/  SHF.L.U64.HI R22, R6, 0x3, R5 ;  /* 0x0000000306167819 */ /* 0x000fe40000010205 */
[C---:B------:R-:W-:Y:S02]  /*12f90*/  IADD3 R8, P0, R21.reuse, UR4, RZ ;  /* 0x0000000415087c10 */ /* 0x040fe4000ff1e0ff */
[C---:B------:R-:W-:Y:S02]  /*12fa0*/  IADD3 R4, P2, R21.reuse, UR6, RZ ;  /* 0x0000000615047c10 */ /* 0x040fe4000ff5e0ff */
[C---:B------:R-:W-:Y:S01]  /*12fb0*/  IADD3.X R9, R22.reuse, UR5, RZ, P0, !PT ;  /* 0x0000000516097c10 */ /* 0x040fe200087fe4ff */
[----:B------:R-:W-:Y:S01]  /*12fc0*/  ULDC.64 UR4, c[0x0][0x518] ;  /* 0x0001460000047ab9 */ /* 0x000fe20000000a00 */
[----:B------:R-:W-:Y:S01]  /*12fd0*/  IADD3.X R5, R22, UR7, RZ, P2, !PT ;  /* 0x0000000716057c10 */ /* 0x000fe200097fe4ff */
[----:B-1----:R-:W3:Y:S04]  /*12fe0*/  LDG.E R2, desc[UR38][R2.64+0x4] ;  /* 0x0000042602027981 */ /* 0x002ee8000c1e1900 */
[----:B------:R-:W4:Y:S04]  /*12ff0*/  LDG.E.64 R14, desc[UR38][R8.64] ;  /* 0x00000026080e7981 */ /* 0x000f28000c1e1b00 */
[----:B------:R1:W2:Y:S02]  /*13000*/  LDG.E.64 R12, desc[UR38][R4.64] ;  /* 0x00000026040c7981 */ /* 0x0002a4000c1e1b00 */
[----:B-1----:R-:W-:-:S04]  /*13010*/  IADD3 R4, P0, R21, UR4, RZ ;  /* 0x0000000415047c10 */ /* 0x002fc8000ff1e0ff */
[----:B------:R-:W-:Y:S01]  /*13020*/  IADD3.X R5, R22, UR5, RZ, P0, !PT ;  /* 0x0000000516057c10 */ /* 0x000fe200087fe4ff */
[----:B------:R-:W-:-:S04]  /*13030*/  ULDC.64 UR4, c[0x0][0x528] ;  /* 0x00014a0000047ab9 */ /* 0x000fc80000000a00 */
[----:B------:R1:W3:Y:S02]  /*13040*/  LDG.E.64 R8, desc[UR38][R4.64] ;  /* 0x0000002604087981 */ /* 0x0002e4000c1e1b00 */
[----:B-1----:R-:W-:-:S04]  /*13050*/  IADD3 R4, P0, R21, UR4, RZ ;  /* 0x0000000415047c10 */ /* 0x002fc8000ff1e0ff */
[----:B------:R-:W-:-:S06]  /*13060*/  IADD3.X R5, R22, UR5, RZ, P0, !PT ;  /* 0x0000000516057c10 */ /* 0x000fcc00087fe4ff */
[----:B------:R-:W3:Y:S04]  /*13070*/  LDG.E.64 R4, desc[UR38][R4.64] ;  /* 0x0000002604047981 */ /* 0x000ee8000c1e1b00 */
[----:B----4-:R-:W-:Y:S04]  /*13080*/  STS.64 [UR20], R14 ;  /* 0x0000000eff007988 */ /* 0x010fe80008000a14 */
[----:B--2---:R-:W-:Y:S04]  /*13090*/  STS.64 [UR21], R12 ;  /* 0x0000000cff007988 */ /* 0x004fe80008000a15 */
[----:B------:R-:W1:Y:S01]  /*130a0*/  LDS R21, [UR20+0x1c] ;  /* 0x00001c14ff157984 */ /* 0x000e620008000800 */
[----:B---3--:R-:W-:-:S04]  /*130b0*/  LOP3.LUT R25, R9, 0x1fffffff, RZ, 0xc0, !PT ;  /* 0x1fffffff09197812 */ /* 0x008fc800078ec0ff */
[----:B------:R-:W-:-:S04]  /*130c0*/  SHF.R.U32.HI R22, RZ, 0x4, R25 ;  /* 0x00000004ff167819 */ /* 0x000fc80000011619 */
[----:B-1----:R-:W-:-:S05]  /*130d0*/  LOP3.LUT R21, R21, 0xf, R22, 0xb8, !PT ;  /* 0x0000000f15157812 */ /* 0x002fca00078eb816 */
[----:B------:R-:W-:Y:S04]  /*130e0*/  STS [UR20+0x1c], R21 ;  /* 0x00001c15ff007988 */ /* 0x000fe80008000814 */
[----:B------:R-:W1:Y:S02]  /*130f0*/  LDS R9, [UR20+0x1c] ;  /* 0x00001c14ff097984 */ /* 0x000e640008000800 */
[----:B-1----:R-:W-:-:S05]  /*13100*/  LOP3.LUT R9, R9, 0xf0, RZ, 0xb8, !PT ;  /* 0x000000f009097812 */ /* 0x002fca00078eb8ff */
[----:B------:R-:W-:Y:S04]  /*13110*/  STS [UR20+0x1c], R9 ;  /* 0x00001c09ff007988 */ /* 0x000fe80008000814 */
[----:B------:R-:W1:Y:S01]  /*13120*/  LDS R23, [UR20+0x1c] ;  /* 0x00001c14ff177984 */ /* 0x000e620008000800 */
[----:B------:R-:W-:-:S04]  /*13130*/  MOV R22, UR20 ;  /* 0x0000001400167c02 */ /* 0x000fc80008000f00 */
[----:B------:R-:W-:Y:S02]  /*13140*/  SHF.R.U64 R22, R22, 0x4, RZ ;  /* 0x0000000416167819 */ /* 0x000fe400000012ff */
[----:B-1----:R-:W-:-:S05]  /*13150*/  LOP3.LUT R23, R23, 0xf00, RZ, 0xb8, !PT ;  /* 0x00000f0017177812 */ /* 0x002fca00078eb8ff */
[----:B------:R-:W-:Y:S04]  /*13160*/  STS.64 [UR20+0x18], R22 ;  /* 0x00001816ff007988 */ /* 0x000fe80008000a14 */
[----:B------:R-:W1:Y:S01]  /*13170*/  LDS R24, [UR20+0x1c] ;  /* 0x00001c14ff187984 */ /* 0x000e620008000800 */
[----:B------:R-:W-:Y:S01]  /*13180*/  SHF.R.U64 R21, R8, 0x4, R25 ;  /* 0x0000000408157819 */ /* 0x000fe20000001219 */
[----:B-----5:R-:W-:Y:S01]  /*13190*/  VIADD R12, R11, 0xffffffff ;  /* 0xffffffff0b0c7836 */ /* 0x020fe20000000000 */
[----:B------:R-:W-:Y:S02]  /*131a0*/  CS2R R14, SRZ ;  /* 0x00000000000e7805 */ /* 0x000fe4000001ff00 */
[----:B------:R-:W-:Y:S01]  /*131b0*/  IADD3 R13, R18, -0x1, RZ ;  /* 0xffffffff120d7810 */ /* 0x000fe20007ffe0ff */
[----:B------:R-:W-:Y:S04]  /*131c0*/  STS [UR20+0x10], R22 ;  /* 0x00001016ff007988 */ /* 0x000fe80008000814 */
[----:B------:R-:W-:Y:S04]  /*131d0*/  STS [UR20+0x14], R22 ;  /* 0x00001416ff007988 */ /* 0x000fe80008000814 */
[----:B------:R-:W-:Y:S04]  /*131e0*/  STS.128 [UR20+0x20], R12 ;  /* 0x0000200cff007988 */ /* 0x000fe80008000c14 */
[----:B------:R-:W-:Y:S04]  /*131f0*/  STS [UR20+0xc], R21 ;  /* 0x00000c15ff007988 */ /* 0x000fe80008000814 */
[----:B------:R-:W-:Y:S01]  /*13200*/  STS [UR20+0x30], RZ ;  /* 0x000030ffff007988 */ /* 0x000fe20008000814 */
[----:B-1----:R-:W-:-:S05]  /*13210*/  LOP3.LUT R3, R24, 0xf000, RZ, 0xb8, !PT ;  /* 0x0000f00018037812 */ /* 0x002fca00078eb8ff */
[----:B------:R-:W-:Y:S04]  /*13220*/  STS [UR20+0x1c], R3 ;  /* 0x00001c03ff007988 */ /* 0x000fe80008000814 */
[----:B------:R-:W1:Y:S01]  /*13230*/  LDS R8, [UR21+0x1c] ;  /* 0x00001c15ff087984 */ /* 0x000e620008000800 */
[----:B------:R-:W-:-:S04]  /*13240*/  LOP3.LUT R23, R5, 0x1fffffff, RZ, 0xc0, !PT ;  /* 0x1fffffff05177812 */ /* 0x000fc800078ec0ff */
[----:B------:R-:W-:-:S04]  /*13250*/  SHF.R.U32.HI R5, RZ, 0x4, R23 ;  /* 0x00000004ff057819 */ /* 0x000fc80000011617 */
[----:B-1----:R-:W-:-:S05]  /*13260*/  LOP3.LUT R5, R8, 0xf, R5, 0xb8, !PT ;  /* 0x0000000f08057812 */ /* 0x002fca00078eb805 */
[----:B------:R-:W-:Y:S04]  /*13270*/  STS [UR21+0x1c], R5 ;  /* 0x00001c05ff007988 */ /* 0x000fe80008000815 */
[----:B------:R-:W1:Y:S02]  /*13280*/  LDS R18, [UR21+0x1c] ;  /* 0x00001c15ff127984 */ /* 0x000e640008000800 */
[----:B-1----:R-:W-:-:S05]  /*13290*/  LOP3.LUT R18, R18, 0xf0, RZ, 0xb8, !PT ;  /* 0x000000f012127812 */ /* 0x002fca00078eb8ff */
[----:B------:R-:W-:Y:S04]  /*132a0*/  STS [UR21+0x1c], R18 ;  /* 0x00001c12ff007988 */ /* 0x000fe80008000815 */
[----:B------:R-:W1:Y:S01]  /*132b0*/  LDS R9, [UR21+0x1c] ;  /* 0x00001c15ff097984 */ /* 0x000e620008000800 */
[----:B------:R-:W-:-:S05]  /*132c0*/  IMAD.U32 R8, RZ, RZ, UR21 ;  /* 0x00000015ff087e24 */ /* 0x000fca000f8e00ff */
[----:B------:R-:W-:Y:S02]  /*132d0*/  SHF.R.U64 R8, R8, 0x4, RZ ;  /* 0x0000000408087819 */ /* 0x000fe400000012ff */
[----:B-1----:R-:W-:-:S05]  /*132e0*/  LOP3.LUT R9, R9, 0xf00, RZ, 0xb8, !PT ;  /* 0x00000f0009097812 */ /* 0x002fca00078eb8ff */
[----:B------:R-:W-:Y:S04]  /*132f0*/  STS.64 [UR21+0x18], R8 ;  /* 0x00001808ff007988 */ /* 0x000fe80008000a15 */
[----:B------:R-:W1:Y:S01]  /*13300*/  LDS R3, [UR21+0x1c] ;  /* 0x00001c15ff037984 */ /* 0x000e620008000800 */
[----:B------:R-:W-:Y:S02]  /*13310*/  IADD3 R13, R2, -0x1, RZ ;  /* 0xffffffff020d7810 */ /* 0x000fe40007ffe0ff */
[----:B------:R-:W-:Y:S01]  /*13320*/  SHF.R.U64 R4, R4, 0x4, R23 ;  /* 0x0000000404047819 */ /* 0x000fe20000001217 */
[----:B------:R2:W-:Y:S04]  /*13330*/  STS [UR21+0x10], R8 ;  /* 0x00001008ff007988 */ /* 0x0005e80008000815 */
[----:B------:R2:W-:Y:S04]  /*13340*/  STS.128 [UR21+0x20], R12 ;  /* 0x0000200cff007988 */ /* 0x0005e80008000c15 */
[----:B------:R2:W-:Y:S04]  /*13350*/  STS [UR21+0xc], R4 ;  /* 0x00000c04ff007988 */ /* 0x0005e80008000815 */
[----:B------:R2:W-:Y:S04]  /*13360*/  STS [UR21+0x14], R8 ;  /* 0x00001408ff007988 */ /* 0x0005e80008000815 */
[----:B------:R-:W-:Y:S01]  /*13370*/  STS [UR21+0x30], RZ ;  /* 0x000030ffff007988 */ /* 0x000fe20008000815 */
[----:B-1----:R-:W-:-:S05]  /*13380*/  LOP3.LUT R2, R3, 0xf000, RZ, 0xb8, !PT ;  /* 0x0000f00003027812 */ /* 0x002fca00078eb8ff */
[----:B------:R2:W-:Y:S02]  /*13390*/  STS [UR21+0x1c], R2 ;  /* 0x00001c02ff007988 */ /* 0x0005e40008000815 */
.L_x_313:
[----:B------:R-:W-:Y:S05]  /*133a0*/  BSYNC B1 ;  /* 0x0000000000017941 */ /* 0x000fea0003800000 */
.L_x_312:
[----:B------:R-:W-:-:S03]  /*133b0*/  UMOV UR4, 0xffffffff ;  /* 0xffffffff00047882 */ /* 0x000fc60000000000 */
[----:B------:R-:W-:Y:S05]  /*133c0*/  BRA.DIV UR4, `(.L_x_314) ;  /* 0x0000003e04347947 */ /* 0x000fea000b800000 */
[----:B------:R-:W-:Y:S01]  /*133d0*/  ELECT P6, URZ, PT ;  /* 0x00000000003f782f */ /* 0x000fe200038c0000 */
[----:B------:R-:W-:-:S12]  /*133e0*/  NOP ;  /* 0x0000000000007918 */ /* 0x000fd80000000000 */
.L_x_421:
[----:B-12---:R-:W1:Y:S02]  /*133f0*/  S2R R2, SR_LANEID ;  /* 0x0000000000027919 */ /* 0x006e640000000000 */
[----:B-1----:R-:W-:-:S05]  /*13400*/  IMAD.SHL.U32 R8, R2, 0x4, RZ ;  /* 0x0000000402087824 */ /* 0x002fca00078e00ff */
[----:B------:R1:W2:Y:S01]  /*13410*/  LDS R9, [R8+UR20] ;  /* 0x0000001408097984 */ /* 0x0002a20008000800 */
[C---:B------:R-:W-:Y:S02]  /*13420*/  IADD3 R4, P0, R8.reuse, UR12, RZ ;  /* 0x0000000c08047c10 */ /* 0x040fe4000ff1e0ff */
[----:B------:R-:W-:Y:S01]  /*13430*/  IADD3 R2, P2, R8, UR14, RZ ;  /* 0x0000000e08027c10 */ /* 0x000fe2000ff5e0ff */
[----:B------:R1:W3:Y:S01]  /*13440*/  LDS R13, [R8+UR20+0x80] ;  /* 0x00008014080d7984 */ /* 0x0002e20008000800 */
[----:B------:R-:W-:Y:S11]  /*13450*/  @!P6 BRA `(.L_x_315) ;  /* 0x000000000008e947 */ /* 0x000ff60003800000 */
[----:B------:R0:W-:Y:S01]  /*13460*/  UTMACMDFLUSH ;  /* 0x00000000000079b7 */ /* 0x0001e20000000000 */
[----:B------:R-:W-:-:S04]  /*13470*/  DEPBAR.LE SB0, 0x0 ;  /* 0x000080000000791a */ /* 0x000fc80000000000 */
.L_x_315:
[----:B------:R-:W-:Y:S01]  /*13480*/  IADD3.X R5, RZ, UR13, RZ, P0, !PT ;  /* 0x0000000dff057c10 */ /* 0x000fe200087fe4ff */
[----:B------:R-:W-:Y:S01]  /*13490*/  IMAD.X R3, RZ, RZ, UR15, P2 ;  /* 0x0000000fff037e24 */ /* 0x000fe200090e06ff */
[----:B------:R-:W-:Y:S05]  /*134a0*/  WARPSYNC.ALL ;  /* 0x0000000000007948 */ /* 0x000fea0003800000 */
[----:B--2---:R2:W5:Y:S04]  /*134b0*/  ATOMG.E.EXCH.STRONG.GPU PT, RZ, [R4], R9 ;  /* 0x0000000904ff73a8 */ /* 0x00456800041ee100 */
[----:B---3--:R2:W5:Y:S01]  /*134c0*/  ATOMG.E.EXCH.STRONG.GPU PT, RZ, [R2], R13 ;  /* 0x0000000d02ff73a8 */ /* 0x00856200041ee100 */
[----:B------:R-:W-:-:S07]  /*134d0*/  MOV R18, R6 ;  /* 0x0000000600127202 */ /* 0x000fce0000000f00 */
.L_x_310:
[----:B-12---:R-:W2:Y:S01]  /*134e0*/  LDL.LU R2, [R1+0x200] ;  /* 0x0002000001027983 */ /* 0x006ea20000300800 */
[----:B------:R-:W-:Y:S02]  /*134f0*/  ISETP.NE.AND P2, PT, R7, RZ, PT ;  /* 0x000000ff0700720c */ /* 0x000fe40003f45270 */
[----:B------:R-:W-:Y:S01]  /*13500*/  SEL R3, RZ, 0x1, !P1 ;  /* 0x00000001ff037807 */ /* 0x000fe20004800000 */
[----:B--2---:R-:W-:-:S05]  /*13510*/  VIADD R4, R2, 0x1 ;  /* 0x0000000102047836 */ /* 0x004fca0000000000 */
[----:B------:R-:W-:-:S04]  /*13520*/  ISETP.NE.AND P0, PT, R4, 0x8, PT ;  /* 0x000000080400780c */ /* 0x000fc80003f05270 */
[----:B------:R-:W-:Y:S02]  /*13530*/  SEL R4, R4, RZ, P0 ;  /* 0x000000ff04047207 */ /* 0x000fe40000000000 */
[----:B------:R-:W-:-:S03]  /*13540*/  SEL R2, RZ, 0x1, P0 ;  /* 0x00000001ff027807 */ /* 0x000fc60000000000 */
[----:B------:R1:W-:Y:S01]  /*13550*/  STL [R1+0x200], R4 ;  /* 0x0002000401007387 */ /* 0x0003e20000100800 */
[----:B------:R-:W-:Y:S02]  /*13560*/  LOP3.LUT R19, R19, R2, RZ, 0x3c, !PT ;  /* 0x0000000213137212 */ /* 0x000fe400078e3cff */
[----:B------:R-:W-:Y:S01]  /*13570*/  PRMT R2, RZ, 0x7610, R2 ;  /* 0x00007610ff027816 */ /* 0x000fe20000000002 */
[----:B------:R-:W-:Y:S06]  /*13580*/  @P2 BRA `(.L_x_316) ;  /* 0xfffffff000942947 */ /* 0x000fec000383ffff */
[----:B------:R-:W-:Y:S05]  /*13590*/  BSYNC B0 ;  /* 0x0000000000007941 */ /* 0x000fea0003800000 */
.L_x_297:
[----:B------:R-:W-:-:S03]  /*135a0*/  UMOV UR4, 0xffffffff ;  /* 0xffffffff00047882 */ /* 0x000fc60000000000 */
[----:B------:R-:W-:Y:S05]  /*135b0*/  BRA.DIV UR4, `(.L_x_317) ;  /* 0x0000003a04e87947 */ /* 0x000fea000b800000 */
[----:B-----5:R-:W-:-:S13]  /*135c0*/  ELECT P6, URZ, PT ;  /* 0x00000000003f782f */ /* 0x020fda00038c0000 */
.L_x_424:
[----:B------:R-:W-:Y:S04]  /*135d0*/  BSSY B0, `(.L_x_318) ;  /* 0x000004e000007945 */ /* 0x000fe80003800000 */
[----:B------:R-:W-:Y:S05]  /*135e0*/  @!P6 BRA `(.L_x_319) ;  /* 0x000000040030e947 */ /* 0x000fea0003800000 */
[----:B------:R-:W-:-:S04]  /*135f0*/  ULOP3.LUT UR4, UR40, 0x2, URZ, 0xfc, !UPT ;  /* 0x0000000228047892 */ /* 0x000fc8000f8efc3f */
[----:B------:R-:W-:-:S06]  /*13600*/  UISETP.NE.AND UP0, UPT, UR4, 0x3, UPT ;  /* 0x000000030400788c */ /* 0x000fcc000bf05270 */
[----:B------:R-:W-:-:S13]  /*13610*/  PLOP3.LUT P0, PT, PT, PT, UP0, 0x80, 0x0 ;  /* 0x000000000000781c */ /* 0x000fda0003f0f008 */
[----:B------:R-:W-:Y:S05]  /*13620*/  @!P0 BRA `(.L_x_320) ;  /* 0x0000000000048947 */ /* 0x000fea0003800000 */
[----:B------:R-:W-:Y:S01]  /*13630*/  BPT.TRAP 0x1 ;  /* 0x000000040000795c */ /* 0x000fe20000300000 */
.L_x_320:
[----:B------:R-:W-:Y:S02]  /*13640*/  MOV R3, UR18 ;  /* 0x0000001200037c02 */ /* 0x000fe40008000f00 */
[----:B------:R-:W-:-:S03]  /*13650*/  SHF.L.U32 R2, R0, 0x1f, RZ ;  /* 0x0000001f00027819 */ /* 0x000fc600000006ff */
[----:B------:R-:W-:-:S05]  /*13660*/  VIADD R3, R3, 0x344c0 ;  /* 0x000344c003037836 */ /* 0x000fca0000000000 */
[C---:B------:R-:W-:Y:S01]  /*13670*/  LEA R7, R10.reuse, R3, 0x3 ;  /* 0x000000030a077211 */ /* 0x040fe200078e18ff */
[----:B------:R-:W-:-:S03]  /*13680*/  VIADD R10, R10, 0x1 ;  /* 0x000000010a0a7836 */ /* 0x000fc60000000000 */
[----:B------:R-:W2:Y:S02]  /*13690*/  SYNCS.PHASECHK.TRANS64.TRYWAIT P0, [R7+URZ], R2 ;  /* 0x00000002070075a7 */ /* 0x000ea4000800017f */
[----:B------:R-:W-:-:S04]  /*136a0*/  ISETP.NE.AND P1, PT, R10, 0x8, PT ;  /* 0x000000080a00780c */ /* 0x000fc80003f25270 */
[----:B------:R-:W-:Y:S02]  /*136b0*/  SEL R5, RZ, 0x1, P1 ;  /* 0x00000001ff057807 */ /* 0x000fe40000800000 */
[----:B------:R-:W-:Y:S02]  /*136c0*/  SEL R10, R10, RZ, P1 ;  /* 0x000000ff0a0a7207 */ /* 0x000fe40000800000 */
[----:B------:R-:W-:Y:S02]  /*136d0*/  LOP3.LUT R5, R0, R5, RZ, 0x3c, !PT ;  /* 0x0000000500057212 */ /* 0x000fe400078e3cff */
[----:B------:R-:W-:Y:S02]  /*136e0*/  LEA R9, R10, R3, 0x3 ;  /* 0x000000030a097211 */ /* 0x000fe400078e18ff */
[----:B-1----:R-:W-:Y:S01]  /*136f0*/  SHF.L.U32 R4, R5, 0x1f, RZ ;  /* 0x0000001f05047819 */ /* 0x002fe200000006ff */
[----:B--2---:R-:W-:Y:S06]  /*13700*/  @!P0 BRA `(.L_x_321) ;  /* 0x0000003800b48947 */ /* 0x004fec0003800000 */
.L_x_425:
[----:B------:R-:W2:Y:S01]  /*13710*/  SYNCS.PHASECHK.TRANS64.TRYWAIT P0, [R9+URZ], R4 ;  /* 0x00000004090075a7 */ /* 0x000ea2000800017f */
[----:B------:R-:W-:-:S05]  /*13720*/  VIADD R0, R10, 0x1 ;  /* 0x000000010a007836 */ /* 0x000fca0000000000 */
[----:B------:R-:W-:-:S04]  /*13730*/  ISETP.NE.AND P1, PT, R0, 0x8, PT ;  /* 0x000000080000780c */ /* 0x000fc80003f25270 */
[----:B-1----:R-:W-:Y:S02]  /*13740*/  SEL R2, RZ, 0x1, P1 ;  /* 0x00000001ff027807 */ /* 0x002fe40000800000 */
[----:B------:R-:W-:Y:S02]  /*13750*/  SEL R0, R0, RZ, P1 ;  /* 0x000000ff00007207 */ /* 0x000fe40000800000 */
[----:B------:R-:W-:Y:S02]  /*13760*/  LOP3.LUT R7, R5, R2, RZ, 0x3c, !PT ;  /* 0x0000000205077212 */ /* 0x000fe400078e3cff */
[----:B------:R-:W-:Y:S02]  /*13770*/  LEA R6, R0, R3, 0x3 ;  /* 0x0000000300067211 */ /* 0x000fe400078e18ff */
[----:B------:R-:W-:Y:S01]  /*13780*/  SHF.L.U32 R5, R7, 0x1f, RZ ;  /* 0x0000001f07057819 */ /* 0x000fe200000006ff */
[----:B--2---:R-:W-:Y:S06]  /*13790*/  @!P0 BRA `(.L_x_322) ;  /* 0x0000003800a48947 */ /* 0x004fec0003800000 */
.L_x_426:
[----:B------:R-:W2:Y:S01]  /*137a0*/  SYNCS.PHASECHK.TRANS64.TRYWAIT P0, [R6+URZ], R5 ;  /* 0x00000005060075a7 */ /* 0x000ea2000800017f */
[----:B------:R-:W-:-:S05]  /*137b0*/  VIADD R0, R0, 0x1 ;  /* 0x0000000100007836 */ /* 0x000fca0000000000 */
[----:B------:R-:W-:-:S04]  /*137c0*/  ISETP.NE.AND P1, PT, R0, 0x8, PT ;  /* 0x000000080000780c */ /* 0x000fc80003f25270 */
[----:B------:R-:W-:Y:S02]  /*137d0*/  SEL R2, RZ, 0x1, P1 ;  /* 0x00000001ff027807 */ /* 0x000fe40000800000 */
[----:B------:R-:W-:Y:S02]  /*137e0*/  SEL R0, R0, RZ, P1 ;  /* 0x000000ff00007207 */ /* 0x000fe40000800000 */
[----:B------:R-:W-:Y:S02]  /*137f0*/  LOP3.LUT R7, R7, R2, RZ, 0x3c, !PT ;  /* 0x0000000207077212 */ /* 0x000fe400078e3cff */
[----:B-1----:R-:W-:Y:S02]  /*13800*/  LEA R9, R0, R3, 0x3 ;  /* 0x0000000300097211 */ /* 0x002fe400078e18ff */
[----:B------:R-:W-:Y:S01]  /*13810*/  SHF.L.U32 R4, R7, 0x1f, RZ ;  /* 0x0000001f07047819 */ /* 0x000fe200000006ff */
[----:B--2---:R-:W-:Y:S06]  /*13820*/  @!P0 BRA `(.L_x_323) ;  /* 0x0000003800948947 */ /* 0x004fec0003800000 */
.L_x_427:
        /* <DEDUP_REMOVED lines=9> */
.L_x_428:
        /* <DEDUP_REMOVED lines=9> */
.L_x_429:
        /* <DEDUP_REMOVED lines=9> */
.L_x_430:
[----:B------:R-:W2:Y:S01]  /*139e0*/  SYNCS.PHASECHK.TRANS64.TRYWAIT P0, [R6+URZ], R5 ;  /* 0x00000005060075a7 */ /* 0x000ea2000800017f */
[----:B------:R-:W-:-:S05]  /*139f0*/  VIADD R0, R0, 0x1 ;  /* 0x0000000100007836 */ /* 0x000fca0000000000 */
[----:B------:R-:W-:-:S04]  /*13a00*/  ISETP.NE.AND P1, PT, R0, 0x8, PT ;  /* 0x000000080000780c */ /* 0x000fc80003f25270 */
[----:B------:R-:W-:Y:S02]  /*13a10*/  SEL R2, RZ, 0x1, P1 ;  /* 0x00000001ff027807 */ /* 0x000fe40000800000 */
[----:B------:R-:W-:Y:S02]  /*13a20*/  SEL R0, R0, RZ, P1 ;  /* 0x000000ff00007207 */ /* 0x000fe40000800000 */
[----:B------:R-:W-:Y:S01]  /*13a30*/  LOP3.LUT R2, R7, R2, RZ, 0x3c, !PT ;  /* 0x0000000207027212 */ /* 0x000fe200078e3cff */
[----:B--2---:R-:W-:Y:S06]  /*13a40*/  @!P0 BRA `(.L_x_327) ;  /* 0x00000038005c8947 */ /* 0x004fec0003800000 */
.L_x_431:
[----:B------:R-:W-:Y:S02]  /*13a50*/  LEA R3, R0, R3, 0x3 ;  /* 0x0000000300037211 */ /* 0x000fe400078e18ff */
[----:B------:R-:W-:-:S07]  /*13a60*/  SHF.L.U32 R0, R2, 0x1f, RZ ;  /* 0x0000001f02007819 */ /* 0x000fce00000006ff */
.L_x_328:
[----:B---3--:R3:W4:Y:S02]  /*13a70*/  SYNCS.PHASECHK.TRANS64.TRYWAIT P0, [R3+URZ], R0 ;  /* 0x00000000030075a7 */ /* 0x008724000800017f */
[----:B----4-:R-:W-:Y:S05]  /*13a80*/  @!P0 NANOSLEEP.SYNCS 0x989680 ;  /* 0x009896800000895d */ /* 0x010fea0003900000 */
[----:B------:R-:W4:Y:S02]  /*13a90*/  @!P0 SYNCS.PHASECHK.TRANS64 P0, [R3+URZ], R0 ;  /* 0x00000000030085a7 */ /* 0x000f24000800007f */
[----:B----4-:R-:W-:Y:S05]  /*13aa0*/  @!P0 BRA `(.L_x_328) ;  /* 0xfffffffc00f08947 */ /* 0x010fea000383ffff */
.L_x_319:
[----:B------:R-:W-:Y:S05]  /*13ab0*/  BSYNC B0 ;  /* 0x0000000000007941 */ /* 0x000fea0003800000 */
.L_x_318:
[----:B------:R-:W-:Y:S05]  /*13ac0*/  EXIT ;  /* 0x000000000000794d */ /* 0x000fea0003800000 */
.L_x_162:
[----:B------:R-:W-:Y:S01]  /*13ad0*/  PLOP3.LUT P1, PT, PT, PT, UP3, 0x80, 0x0 ;  /* 0x000000000000781c */ /* 0x000fe20003f2f038 */
[----:B------:R-:W-:Y:S01]  /*13ae0*/  ULDC UR20, c[0x0][0x14] ;  /* 0x0000050000147ab9 */ /* 0x000fe20000000800 */
[----:B------:R-:W-:Y:S01]  /*13af0*/  ULDC UR18, c[0x0][0x10] ;  /* 0x0000040000127ab9 */ /* 0x000fe20000000800 */
[----:B------:R-:W-:Y:S01]  /*13b00*/  ULDC.64 UR12, c[0x0][0x8c8] ;  /* 0x00023200000c7ab9 */ /* 0x000fe20000000a00 */
[----:B------:R-:W-:Y:S01]  /*13b10*/  UIMAD.WIDE.U32 UR18, UR60, UR18, URZ ;  /* 0x000000123c1272a5 */ /* 0x000fe2000f8e003f */
[----:B------:R-:W-:Y:S01]  /*13b20*/  IMAD.MOV.U32 R14, RZ, RZ, 0x1 ;  /* 0x00000001ff0e7424 */ /* 0x000fe200078e00ff */
[----:B------:R-:W-:Y:S01]  /*13b30*/  ULDC.64 UR14, c[0x0][0x8e0] ;  /* 0x00023800000e7ab9 */ /* 0x000fe20000000a00 */
[----:B------:R-:W-:Y:S01]  /*13b40*/  UIADD3 UR11, UP1, UR12, -0x1, URZ ;  /* 0xffffffff0c0b7890 */ /* 0x000fe2000ff3e03f */
[----:B------:R-:W-:Y:S01]  /*13b50*/  MOV R13, RZ ;  /* 0x000000ff000d7202 */ /* 0x000fe20000000f00 */
[----:B------:R-:W-:Y:S01]  /*13b60*/  ULDC UR21, c[0x0][0x904] ;  /* 0x0002410000157ab9 */ /* 0x000fe20000000800 */
[----:B------:R-:W-:Y:S01]  /*13b70*/  UMOV UR22, 0xffffffff ;  /* 0xffffffff00167882 */ /* 0x000fe20000000000 */
[----:B------:R-:W-:-:S02]  /*13b80*/  UIADD3 UR12, UP2, UR14, -0x1, URZ ;  /* 0xffffffff0e0c7890 */ /* 0x000fc4000ff5e03f */
[----:B------:R-:W1:Y:S01]  /*13b90*/  @P1 S2R R2, SR_CTAID.Y ;  /* 0x0000000000021919 */ /* 0x000e620000002600 */
[----:B------:R-:W-:Y:S02]  /*13ba0*/  UIMAD.WIDE.U32 UR26, UR18, UR20, URZ ;  /* 0x00000014121a72a5 */ /* 0x000fe4000f8e003f */
[----:B------:R-:W-:Y:S02]  /*13bb0*/  USHF.L.U32 UR22, UR22, UR21, URZ ;  /* 0x0000001516167299 */ /* 0x000fe4000800063f */
[----:B------:R-:W-:Y:S01]  /*13bc0*/  UIMAD UR20, UR19, UR20, URZ ;  /* 0x00000014131472a4 */ /* 0x000fe2000f8e023f */
[----:B------:R-:W-:Y:S01]  /*13bd0*/  ULDC UR35, c[0x0][0x8a8] ;  /* 0x00022a0000237ab9 */ /* 0x000fe20000000800 */
[----:B------:R-:W-:Y:S01]  /*13be0*/  UMOV UR23, 0x1 ;  /* 0x0000000100177882 */ /* 0x000fe20000000000 */
[----:B------:R-:W-:Y:S02]  /*13bf0*/  UIADD3.X UR14, UR15, -0x1, URZ, UP2, !UPT ;  /* 0xffffffff0f0e7890 */ /* 0x000fe400097fe43f */
[----:B------:R-:W-:-:S02]  /*13c00*/  UIADD3.X UR13, UR13, -0x1, URZ, UP1, !UPT ;  /* 0xffffffff0d0d7890 */ /* 0x000fc40008ffe43f */
[----:B------:R-:W-:Y:S02]  /*13c10*/  ULOP3.LUT UR15, UR59, 0x2, URZ, 0xfc, !UPT ;  /* 0x000000023b0f7892 */ /* 0x000fe4000f8efc3f */
[----:B------:R-:W-:Y:S02]  /*13c20*/  UIADD3 UR16, UR9, -0x1, URZ ;  /* 0xffffffff09107890 */ /* 0x000fe4000fffe03f */
[----:B------:R-:W-:Y:S02]  /*13c30*/  UIADD3 UR17, UR10, -0x1, URZ ;  /* 0xffffffff0a117890 */ /* 0x000fe4000fffe03f */
[----:B------:R-:W-:Y:S02]  /*13c40*/  UIADD3 UR35, UR35, -0x1, URZ ;  /* 0xffffffff23237890 */ /* 0x000fe4000fffe03f */
[----:B------:R-:W-:Y:S02]  /*13c50*/  USHF.L.U32 UR18, UR23, UR21, URZ ;  /* 0x0000001517127299 */ /* 0x000fe4000800063f */
[----:B------:R-:W-:-:S02]  /*13c60*/  ULOP3.LUT UR19, URZ, UR22, URZ, 0x33, !UPT ;  /* 0x000000163f137292 */ /* 0x000fc4000f8e333f */
[----:B------:R-:W-:Y:S01]  /*13c70*/  UIADD3 UR20, UR27, UR20, URZ ;  /* 0x000000141b147290 */ /* 0x000fe2000fffe03f */
[----:B-1----:R-:W-:-:S15]  /*13c80*/  @P1 R2UR UR53, R2 ;  /* 0x00000000023512ca */ /* 0x002fde00000e0000 */
.L_x_349:
[----:B------:R-:W1:Y:S01]  /*13c90*/  LDC.64 R2, c[0x0][0x8f8] ;  /* 0x00023e00ff027b82 */ /* 0x000e620000000a00 */
[----:B------:R-:W-:Y:S01]  /*13ca0*/  UIADD3 UR8, UP1, UR8, UR26, URZ ;  /* 0x0000001a08087290 */ /* 0x000fe2000ff3e03f */
[----:B------:R-:W-:Y:S01]  /*13cb0*/  ISETP.NE.AND P2, PT, R15, RZ, PT ;  /* 0x000000ff0f00720c */ /* 0x000fe20003f45270 */
[----:B------:R-:W-:Y:S01]  /*13cc0*/  UMOV UR21, 0xffffffff ;  /* 0xffffffff00157882 */ /* 0x000fe20000000000 */
[----:B------:R-:W-:Y:S01]  /*13cd0*/  UMOV UR22, 0xffffffff ;  /* 0xffffffff00167882 */ /* 0x000fe20000000000 */
[----:B------:R-:W-:Y:S01]  /*13ce0*/  UIADD3.X UR7, UR7, UR20, URZ, UP1, !UPT ;  /* 0x0000001407077290 */ /* 0x000fe20008ffe43f */
[----:B------:R-:W-:Y:S01]  /*13cf0*/  MOV R19, RZ ;  /* 0x000000ff00137202 */ /* 0x000fe20000000f00 */
[----:B------:R-:W-:Y:S01]  /*13d00*/  UMOV UR23, 0xffffffff ;  /* 0xffffffff00177882 */ /* 0x000fe20000000000 */
[----:B-1----:R-:W-:-:S03]  /*13d10*/  ISETP.LE.U32.AND P1, PT, R2, UR8, PT ;  /* 0x0000000802007c0c */ /* 0x002fc6000bf23070 */
[----:B------:R-:W-:-:S05]  /*13d20*/  IMAD.U32 R2, RZ, RZ, UR7 ;  /* 0x00000007ff027e24 */ /* 0x000fca000f8e00ff */
[----:B------:R-:W-:-:S13]  /*13d30*/  ISETP.GE.U32.AND.EX P1, PT, R2, R3, PT, P1 ;  /* 0x000000030200720c */ /* 0x000fda0003f26110 */
[----:B---345:R-:W-:Y:S05]  /*13d40*/  @P2 BRA P1, `(.L_x_329) ;  /* 0x0000001800442947 */ /* 0x038fea0000800000 */
[----:B------:R-:W-:-:S04]  /*13d50*/  IADD3 R2, P2, R6, UR5, RZ ;  /* 0x0000000506027c10 */ /* 0x000fc8000ff5e0ff */
[----:B------:R-:W-:Y:S02]  /*13d60*/  ISETP.GT.U32.AND P1, PT, R2, UR8, PT ;  /* 0x0000000802007c0c */ /* 0x000fe4000bf24070 */
[----:B------:R-:W-:-:S04]  /*13d70*/  IADD3.X R2, R7, UR6, RZ, P2, !PT ;  /* 0x0000000607027c10 */ /* 0x000fc800097fe4ff */
[----:B------:R-:W-:-:S13]  /*13d80*/  ISETP.GT.U32.AND.EX P1, PT, R2, UR7, PT, P1 ;  /* 0x0000000702007c0c */ /* 0x000fda000bf24110 */
[----:B------:R-:W-:Y:S05]  /*13d90*/  @P1 BRA `(.L_x_330) ;  /* 0x0000001400241947 */ /* 0x000fea0003800000 */
[----:B------:R-:W-:Y:S01]  /*13da0*/  VIADD R11, R21, UR4 ;  /* 0x00000004150b7c36 */ /* 0x000fe20008000000 */
[----:B------:R-:W-:Y:S01]  /*13db0*/  ULDC UR21, c[0x0][0x910] ;  /* 0x0002440000157ab9 */ /* 0x000fe20000000800 */
[----:B------:R-:W-:Y:S01]  /*13dc0*/  MOV R23, R8 ;  /* 0x0000000800177202 */ /* 0x000fe20000000f00 */
[----:B------:R-:W-:Y:S02]  /*13dd0*/  IMAD.MOV.U32 R16, RZ, RZ, R0 ;  /* 0x000000ffff107224 */ /* 0x000fe400078e0000 */
[----:B------:R-:W-:-:S04]  /*13de0*/  IADD3 R12, R11, 0x20, RZ ;  /* 0x000000200b0c7810 */ /* 0x000fc80007ffe0ff */
[----:B------:R-:W-:-:S13]  /*13df0*/  ISETP.GE.AND P1, PT, R12, UR21, PT ;  /* 0x000000150c007c0c */ /* 0x000fda000bf26270 */
[----:B------:R-:W1:Y:S01]  /*13e00*/  @!P1 LDC.64 R2, c[0x0][0x918] ;  /* 0x00024600ff029b82 */ /* 0x000e620000000a00 */
[----:B------:R-:W-:Y:S01]  /*13e10*/  @!P1 VIADD R7, R11, 0x20 ;  /* 0x000000200b079836 */ /* 0x000fe20000000000 */
[----:B------:R-:W-:Y:S01]  /*13e20*/  BSSY B0, `(.L_x_331) ;  /* 0x0000064000007945 */ /* 0x000fe20003800000 */
[----:B------:R-:W-:Y:S02]  /*13e30*/  MOV R6, 0x7fffffff ;  /* 0x7fffffff00067802 */ /* 0x000fe40000000f00 */
[----:B-1----:R-:W-:-:S05]  /*13e40*/  @!P1 IMAD.WIDE R2, R7, 0xc, R2 ;  /* 0x0000000c07029825 */ /* 0x002fca00078e0202 */
[----:B------:R1:W5:Y:S04]  /*13e50*/  @!P1 LDG.E R8, desc[UR38][R2.64] ;  /* 0x0000002602089981 */ /* 0x000368000c1e1900 */
[----:B------:R1:W5:Y:S01]  /*13e60*/  @!P1 LDG.E R0, desc[UR38][R2.64+0x4] ;  /* 0x0000042602009981 */ /* 0x000362000c1e1900 */
[----:B------:R-:W-:Y:S01]  /*13e70*/  ISETP.GE.AND P1, PT, R11, UR21, PT ;  /* 0x000000150b007c0c */ /* 0x000fe2000bf26270 */
[----:B------:R-:W-:-:S12]  /*13e80*/  IMAD.MOV.U32 R7, RZ, RZ, RZ ;  /* 0x000000ffff077224 */ /* 0x000fd800078e00ff */
[----:B-1----:R-:W-:Y:S05]  /*13e90*/  @P1 BRA `(.L_x_332) ;  /* 0x0000000400701947 */ /* 0x002fea0003800000 */
[----:B------:R-:W-:Y:S01]  /*13ea0*/  IABS R7, R9 ;  /* 0x0000000900077213 */ /* 0x000fe20000000000 */
[----:B------:R-:W-:Y:S01]  /*13eb0*/  ULDC UR24, c[0x0][0x8f0] ;  /* 0x00023c0000187ab9 */ /* 0x000fe20000000800 */
[----:B------:R-:W-:Y:S02]  /*13ec0*/  IABS R6, R10 ;  /* 0x0000000a00067213 */ /* 0x000fe40000000000 */
[----:B------:R-:W1:Y:S01]  /*13ed0*/  I2F.RP R3, R7 ;  /* 0x0000000700037306 */ /* 0x000e620000209400 */
[----:B------:R-:W-:Y:S02]  /*13ee0*/  PLOP3.LUT P3, PT, PT, PT, UP0, 0x80, 0x0 ;  /* 0x000000000000781c */ /* 0x000fe40003f6f008 */
[C---:B------:R-:W-:Y:S02]  /*13ef0*/  IADD3 R22, P2, R16.reuse, UR12, RZ ;  /* 0x0000000c10167c10 */ /* 0x040fe4000ff5e0ff */
[C---:B------:R-:W-:Y:S02]  /*13f00*/  IADD3 R20, P1, R23.reuse, UR11, RZ ;  /* 0x0000000b17147c10 */ /* 0x040fe4000ff3e0ff */
[----:B------:R-:W-:Y:S01]  /*13f10*/  LEA.HI.X.SX32 R25, R16, UR14, 0x1, P2 ;  /* 0x0000000e10197c11 */ /* 0x000fe200090f0eff */
[----:B------:R-:W3:Y:S01]  /*13f20*/  I2F.RP R2, R6 ;  /* 0x0000000600027306 */ /* 0x000ee20000209400 */
[----:B------:R-:W-:-:S07]  /*13f30*/  LEA.HI.X.SX32 R27, R23, UR13, 0x1, P1 ;  /* 0x0000000d171b7c11 */ /* 0x000fce00088f0eff */
[----:B-1----:R-:W1:Y:S08]  /*13f40*/  MUFU.RCP R3, R3 ;  /* 0x0000000300037308 */ /* 0x002e700000001000 */
[----:B---3--:R-:W3:Y:S01]  /*13f50*/  MUFU.RCP R2, R2 ;  /* 0x0000000200027308 */ /* 0x008ee20000001000 */
[----:B-1----:R-:W-:-:S07]  /*13f60*/  IADD3 R19, R3, 0xffffffe, RZ ;  /* 0x0ffffffe03137810 */ /* 0x002fce0007ffe0ff */
[----:B------:R-:W1:Y:S01]  /*13f70*/  F2I.FTZ.U32.TRUNC.NTZ R19, R19 ;  /* 0x0000001300137305 */ /* 0x000e62000021f000 */
[----:B---3--:R-:W-:-:S07]  /*13f80*/  VIADD R17, R2, 0xffffffe ;  /* 0x0ffffffe02117836 */ /* 0x008fce0000000000 */
[----:B------:R-:W3:Y:S01]  /*13f90*/  F2I.FTZ.U32.TRUNC.NTZ R17, R17 ;  /* 0x0000001100117305 */ /* 0x000ee2000021f000 */
[----:B-1----:R-:W-:Y:S01]  /*13fa0*/  IADD3 R18, RZ, -R19, RZ ;  /* 0x80000013ff127210 */ /* 0x002fe20007ffe0ff */
[----:B---3--:R-:W-:Y:S01]  /*13fb0*/  IMAD.MOV R16, RZ, RZ, -R17 ;  /* 0x000000ffff107224 */ /* 0x008fe200078e0a11 */
[----:B------:R-:W-:Y:S06]  /*13fc0*/  @!P3 BRA `(.L_x_333) ;  /* 0x000000000034b947 */ /* 0x000fec0003800000 */
[----:B------:R-:W-:Y:S01]  /*13fd0*/  ULDC UR4, c[0x0][0x8dc] ;  /* 0x0002370000047ab9 */ /* 0x000fe20000000800 */
[----:B------:R-:W-:Y:S01]  /*13fe0*/  ULDC.64 UR22, c[0x0][0x8d0] ;  /* 0x0002340000167ab9 */ /* 0x000fe20000000a00 */
[----:B------:R-:W-:-:S04]  /*13ff0*/  IADD3 R3, P1, R20, UR4, RZ ;  /* 0x0000000414037c10 */ /* 0x000fc8000ff3e0ff */
[----:B------:R-:W-:-:S05]  /*14000*/  IADD3.X R23, RZ, R27, RZ, P1, !PT ;  /* 0x0000001bff177210 */ /* 0x000fca0000ffe4ff */
[----:B------:R-:W-:-:S04]  /*14010*/  IMAD.WIDE.U32 R4, R23, UR22, RZ ;  /* 0x0000001617047c25 */ /* 0x000fc8000f8e00ff */
[----:B------:R-:W-:-:S04]  /*14020*/  IMAD.WIDE.U32 R4, P1, R3, UR23, R4 ;  /* 0x0000001703047c25 */ /* 0x000fc8000f820004 */
[----:B------:R-:W-:Y:S01]  /*14030*/  IMAD.WIDE.U32 R2, R3, UR22, RZ ;  /* 0x0000001603027c25 */ /* 0x000fe2000f8e00ff */
[----:B------:R-:W-:-:S04]  /*14040*/  MOV R2, R5 ;  /* 0x0000000500027202 */ /* 0x000fc80000000f00 */
[----:B------:R-:W-:Y:S01]  /*14050*/  IADD3 RZ, P2, R3, R4, RZ ;  /* 0x0000000403ff7210 */ /* 0x000fe20007f5e0ff */
[----:B------:R-:W-:-:S04]  /*14060*/  IMAD.X R3, RZ, RZ, RZ, P1 ;  /* 0x000000ffff037224 */ /* 0x000fc800008e06ff */
[----:B------:R-:W-:-:S04]  /*14070*/  IMAD.WIDE.U32.X R2, R23, UR23, R2, P2 ;  /* 0x0000001717027c25 */ /* 0x000fc800090e0402 */
[----:B------:R-:W-:Y:S01]  /*14080*/  IMAD.MOV.U32 R20, RZ, RZ, R2 ;  /* 0x000000ffff147224 */ /* 0x000fe200078e0002 */
[----:B------:R-:W-:-:S07]  /*14090*/  MOV R27, R3 ;  /* 0x00000003001b7202 */ /* 0x000fce0000000f00 */
.L_x_333:
[----:B------:R-:W-:Y:S05]  /*140a0*/  @!P0 BRA `(.L_x_334) ;  /* 0x0000000000348947 */ /* 0x000fea0003800000 */
[----:B------:R-:W-:Y:S01]  /*140b0*/  ULDC UR4, c[0x0][0x8f4] ;  /* 0x00023d0000047ab9 */ /* 0x000fe20000000800 */
[----:B------:R-:W-:Y:S01]  /*140c0*/  ULDC.64 UR22, c[0x0][0x8e8] ;  /* 0x00023a0000167ab9 */ /* 0x000fe20000000a00 */
[----:B------:R-:W-:-:S05]  /*140d0*/  IADD3 R3, P1, R22, UR4, RZ ;  /* 0x0000000416037c10 */ /* 0x000fca000ff3e0ff */
[----:B------:R-:W-:-:S04]  /*140e0*/  IMAD.X R23, RZ, RZ, R25, P1 ;  /* 0x000000ffff177224 */ /* 0x000fc800008e0619 */
[----:B------:R-:W-:-:S04]  /*140f0*/  IMAD.WIDE.U32 R4, R23, UR22, RZ ;  /* 0x0000001617047c25 */ /* 0x000fc8000f8e00ff */
[----:B------:R-:W-:-:S04]  /*14100*/  IMAD.WIDE.U32 R4, P1, R3, UR23, R4 ;  /* 0x0000001703047c25 */ /* 0x000fc8000f820004 */
[----:B------:R-:W-:-:S04]  /*14110*/  IMAD.WIDE.U32 R2, R3, UR22, RZ ;  /* 0x0000001603027c25 */ /* 0x000fc8000f8e00ff */
[----:B------:R-:W-:Y:S01]  /*14120*/  IMAD.MOV.U32 R2, RZ, RZ, R5 ;  /* 0x000000ffff027224 */ /* 0x000fe200078e0005 */
[----:B------:R-:W-:Y:S02]  /*14130*/  IADD3 RZ, P2, R3, R4, RZ ;  /* 0x0000000403ff7210 */ /* 0x000fe40007f5e0ff */
[----:B------:R-:W-:-:S03]  /*14140*/  IADD3.X R3, RZ, RZ, RZ, P1, !PT ;  /* 0x000000ffff037210 */ /* 0x000fc60000ffe4ff */
[----:B------:R-:W-:-:S04]  /*14150*/  IMAD.WIDE.U32.X R2, R23, UR23, R2, P2 ;  /* 0x0000001717027c25 */ /* 0x000fc800090e0402 */
[----:B------:R-:W-:Y:S01]  /*14160*/  IMAD.MOV.U32 R25, RZ, RZ, R3 ;  /* 0x000000ffff197224 */ /* 0x000fe200078e0003 */
[----:B------:R-:W-:-:S07]  /*14170*/  MOV R22, R2 ;  /* 0x0000000200167202 */ /* 0x000fce0000000f00 */
.L_x_334:
[----:B------:R-:W-:Y:S01]  /*14180*/  MOV R2, RZ ;  /* 0x000000ff00027202 */ /* 0x000fe20000000f00 */
[----:B------:R-:W-:Y:S01]  /*14190*/  IMAD R18, R18, R7, RZ ;  /* 0x0000000712127224 */ /* 0x000fe200078e02ff */
[----:B------:R-:W-:Y:S01]  /*141a0*/  SHF.R.U64 R22, R22, UR24, R25 ;  /* 0x0000001816167c19 */ /* 0x000fe20008001219 */
[----:B------:R-:W-:Y:S01]  /*141b0*/  IMAD.MOV.U32 R3, RZ, RZ, R19 ;  /* 0x000000ffff037224 */ /* 0x000fe200078e0013 */
[----:B------:R-:W-:Y:S01]  /*141c0*/  ULDC UR4, c[0x0][0x8d8] ;  /* 0x0002360000047ab9 */ /* 0x000fe20000000800 */
[----:B------:R-:W-:Y:S01]  /*141d0*/  IMAD R4, R16, R6, RZ ;  /* 0x0000000610047224 */ /* 0x000fe200078e02ff */
[----:B------:R-:W-:Y:S01]  /*141e0*/  SHF.R.U64 R20, R20, UR4, R27 ;  /* 0x0000000414147c19 */ /* 0x000fe2000800121b */
[----:B------:R-:W-:Y:S01]  /*141f0*/  IMAD.HI.U32 R19, R19, R18, R2 ;  /* 0x0000001213137227 */ /* 0x000fe200078e0002 */
[----:B------:R-:W-:Y:S02]  /*14200*/  MOV R3, R17 ;  /* 0x0000001100037202 */ /* 0x000fe40000000f00 */
[----:B------:R-:W-:-:S02]  /*14210*/  IADD3 R20, R20, UR16, RZ ;  /* 0x0000001014147c10 */ /* 0x000fc4000fffe0ff */
[----:B------:R-:W-:Y:S01]  /*14220*/  IABS R16, R9 ;  /* 0x0000000900107213 */ /* 0x000fe20000000000 */
[----:B------:R-:W-:Y:S01]  /*14230*/  IMAD.HI.U32 R2, R17, R4, R2 ;  /* 0x0000000411027227 */ /* 0x000fe200078e0002 */
[----:B------:R-:W-:Y:S02]  /*14240*/  IABS R3, R10 ;  /* 0x0000000a00037213 */ /* 0x000fe40000000000 */
[----:B------:R-:W-:Y:S01]  /*14250*/  IABS R5, R20 ;  /* 0x0000001400057213 */ /* 0x000fe20000000000 */
[----:B------:R-:W-:Y:S01]  /*14260*/  VIADD R17, R22, UR17 ;  /* 0x0000001116117c36 */ /* 0x000fe20008000000 */
[----:B------:R-:W-:Y:S01]  /*14270*/  PLOP3.LUT P5, PT, PT, PT, UP3, 0x80, 0x0 ;  /* 0x000000000000781c */ /* 0x000fe20003faf038 */
[----:B------:R-:W-:Y:S01]  /*14280*/  IMAD.MOV R18, RZ, RZ, -R16 ;  /* 0x000000ffff127224 */ /* 0x000fe200078e0a10 */
[----:B------:R-:W-:Y:S01]  /*14290*/  IADD3 R16, RZ, -R3, RZ ;  /* 0x80000003ff107210 */ /* 0x000fe20007ffe0ff */
[----:B------:R-:W-:Y:S01]  /*142a0*/  IMAD.HI.U32 R2, R2, R5, RZ ;  /* 0x0000000502027227 */ /* 0x000fe200078e00ff */
[----:B------:R-:W-:-:S05]  /*142b0*/  IABS R4, R17 ;  /* 0x0000001100047213 */ /* 0x000fca0000000000 */
[----:B------:R-:W-:-:S04]  /*142c0*/  IMAD.HI.U32 R3, R19, R4, RZ ;  /* 0x0000000413037227 */ /* 0x000fc800078e00ff */
[----:B------:R-:W-:Y:S02]  /*142d0*/  IMAD R4, R3, R18, R4 ;  /* 0x0000001203047224 */ /* 0x000fe400078e0204 */
[----:B------:R-:W-:-:S03]  /*142e0*/  IMAD R3, R2, R16, R5 ;  /* 0x0000001002037224 */ /* 0x000fc600078e0205 */
[----:B------:R-:W-:Y:S02]  /*142f0*/  ISETP.GT.U32.AND P2, PT, R7, R4, PT ;  /* 0x000000040700720c */ /* 0x000fe40003f44070 */
[----:B------:R-:W-:-:S11]  /*14300*/  ISETP.GT.U32.AND P1, PT, R6, R3, PT ;  /* 0x000000030600720c */ /* 0x000fd60003f24070 */
[----:B------:R-:W-:Y:S01]  /*14310*/  @!P2 IMAD.IADD R4, R4, 0x1, -R7 ;  /* 0x000000010404a824 */ /* 0x000fe200078e0a07 */
[----:B------:R-:W-:Y:S02]  /*14320*/  ISETP.GE.AND P2, PT, R17, RZ, PT ;  /* 0x000000ff1100720c */ /* 0x000fe40003f46270 */
[----:B------:R-:W-:Y:S02]  /*14330*/  @!P1 IADD3 R3, R3, -R6, RZ ;  /* 0x8000000603039210 */ /* 0x000fe40007ffe0ff */
[----:B------:R-:W-:Y:S02]  /*14340*/  ISETP.GT.U32.AND P4, PT, R7, R4, PT ;  /* 0x000000040700720c */ /* 0x000fe40003f84070 */
[----:B------:R-:W-:Y:S02]  /*14350*/  ISETP.GT.U32.AND P3, PT, R6, R3, PT ;  /* 0x000000030600720c */ /* 0x000fe40003f64070 */
[----:B------:R-:W-:-:S09]  /*14360*/  ISETP.GE.AND P1, PT, R20, RZ, PT ;  /* 0x000000ff1400720c */ /* 0x000fd20003f26270 */
[----:B------:R-:W-:Y:S01]  /*14370*/  @!P4 IMAD.IADD R4, R4, 0x1, -R7 ;  /* 0x000000010404c824 */ /* 0x000fe200078e0a07 */
[----:B------:R-:W-:Y:S02]  /*14380*/  ISETP.NE.AND P4, PT, RZ, UR10, PT ;  /* 0x0000000aff007c0c */ /* 0x000fe4000bf85270 */
[----:B------:R-:W-:Y:S01]  /*14390*/  @!P3 IADD3 R3, R3, -R6, RZ ;  /* 0x800000060303b210 */ /* 0x000fe20007ffe0ff */
[----:B------:R-:W-:Y:S01]  /*143a0*/  @!P2 IMAD.MOV R4, RZ, RZ, -R4 ;  /* 0x000000ffff04a224 */ /* 0x000fe200078e0a04 */
[----:B------:R-:W-:Y:S02]  /*143b0*/  ISETP.NE.AND P3, PT, RZ, UR9, PT ;  /* 0x00000009ff007c0c */ /* 0x000fe4000bf65270 */
[----:B------:R-:W-:-:S07]  /*143c0*/  @!P1 IADD3 R3, -R3, RZ, RZ ;  /* 0x000000ff03039210 */ /* 0x000fce0007ffe1ff */
[----:B------:R-:W-:-:S04]  /*143d0*/  @!P4 LOP3.LUT R4, RZ, UR10, RZ, 0x33, !PT ;  /* 0x0000000aff04cc12 */ /* 0x000fc8000f8e33ff */
[----:B------:R-:W-:Y:S01]  /*143e0*/  @!P3 LOP3.LUT R3, RZ, UR9, RZ, 0x33, !PT ;  /* 0x00000009ff03bc12 */ /* 0x000fe2000f8e33ff */
[----:B------:R-:W-:-:S03]  /*143f0*/  IMAD.IADD R4, R17, 0x1, -R4 ;  /* 0x0000000111047824 */ /* 0x000fc600078e0a04 */
[----:B------:R-:W-:-:S04]  /*14400*/  IADD3 R3, R20, -R3, RZ ;  /* 0x8000000314037210 */ /* 0x000fc80007ffe0ff */
[----:B------:R-:W-:Y:S01]  /*14410*/  SEL R2, R4, R3, !P5 ;  /* 0x0000000304027207 */ /* 0x000fe20006800000 */
[----:B------:R-:W-:-:S03]  /*14420*/  IMAD R6, R3, R4, RZ ;  /* 0x0000000403067224 */ /* 0x000fc600078e02ff */
[--C-:B------:R-:W-:Y:S01]  /*14430*/  SHF.R.S32.HI R5, RZ, 0x1f, R2.reuse ;  /* 0x0000001fff057819 */ /* 0x100fe20000011402 */
[----:B------:R-:W-:Y:S01]  /*14440*/  IMAD.MOV.U32 R4, RZ, RZ, R2 ;  /* 0x000000ffff047224 */ /* 0x000fe200078e0002 */
[----:B------:R-:W-:-:S07]  /*14450*/  SHF.R.S32.HI R7, RZ, 0x1f, R6 ;  /* 0x0000001fff077819 */ /* 0x000fce0000011406 */
.L_x_332:
[----:B--2---:R-:W-:Y:S05]  /*14460*/  BSYNC B0 ;  /* 0x0000000000007941 */ /* 0x004fea0003800000 */
.L_x_331:
[----:B------:R-:W1:Y:S01]  /*14470*/  SHFL.UP PT, R3, R6, 0x1, RZ ;  /* 0x0420000006037989 */ /* 0x000e6200000e00ff */
[----:B------:R-:W-:-:S03]  /*14480*/  ISETP.NE.AND P1, PT, R21, RZ, PT ;  /* 0x000000ff1500720c */ /* 0x000fc60003f25270 */
[----:B------:R-:W2:Y:S01]  /*14490*/  SHFL.UP PT, R2, R7, 0x1, RZ ;  /* 0x0420000007027989 */ /* 0x000ea200000e00ff */
[----:B-1----:R-:W-:Y:S02]  /*144a0*/  SEL R3, R3, RZ, P1 ;  /* 0x000000ff03037207 */ /* 0x002fe40000800000 */
[----:B--2---:R-:W-:Y:S02]  /*144b0*/  SEL R2, R2, RZ, P1 ;  /* 0x000000ff02027207 */ /* 0x004fe40000800000 */
[----:B------:R-:W-:-:S04]  /*144c0*/  IADD3 R18, P2, R3, R6, RZ ;  /* 0x0000000603127210 */ /* 0x000fc80007f5e0ff */
[----:B------:R-:W-:Y:S01]  /*144d0*/  IADD3.X R19, R2, R7, RZ, P2, !PT ;  /* 0x0000000702137210 */ /* 0x000fe200017fe4ff */
[----:B------:R-:W1:Y:S01]  /*144e0*/  SHFL.UP PT, R3, R18, 0x2, RZ ;  /* 0x0440000012037989 */ /* 0x000e6200000e00ff */
[----:B------:R-:W-:-:S03]  /*144f0*/  ISETP.GE.U32.AND P2, PT, R21, 0x2, PT ;  /* 0x000000021500780c */ /* 0x000fc60003f46070 */
[----:B------:R-:W2:Y:S01]  /*14500*/  SHFL.UP PT, R2, R19, 0x2, RZ ;  /* 0x0440000013027989 */ /* 0x000ea200000e00ff */
[----:B-1----:R-:W-:-:S04]  /*14510*/  SEL R3, R3, RZ, P2 ;  /* 0x000000ff03037207 */ /* 0x002fc80001000000 */
[----:B------:R-:W-:Y:S02]  /*14520*/  IADD3 R16, P3, R3, R18, RZ ;  /* 0x0000001203107210 */ /* 0x000fe40007f7e0ff */
[----:B--2---:R-:W-:-:S03]  /*14530*/  SEL R2, R2, RZ, P2 ;  /* 0x000000ff02027207 */ /* 0x004fc60001000000 */
[----:B------:R-:W1:Y:S02]  /*14540*/  SHFL.UP PT, R3, R16, 0x4, RZ ;  /* 0x0480000010037989 */ /* 0x000e6400000e00ff */
[----:B------:R-:W-:Y:S01]  /*14550*/  IMAD.X R17, R2, 0x1, R19, P3 ;  /* 0x0000000102117824 */ /* 0x000fe200018e0613 */
[----:B------:R-:W-:-:S04]  /*14560*/  ISETP.GE.U32.AND P3, PT, R21, 0x4, PT ;  /* 0x000000041500780c */ /* 0x000fc80003f66070 */
[----:B------:R-:W2:Y:S01]  /*14570*/  SHFL.UP PT, R2, R17, 0x4, RZ ;  /* 0x0480000011027989 */ /* 0x000ea200000e00ff */
[----:B-1----:R-:W-:-:S04]  /*14580*/  SEL R3, R3, RZ, P3 ;  /* 0x000000ff03037207 */ /* 0x002fc80001800000 */
[----:B------:R-:W-:Y:S02]  /*14590*/  IADD3 R18, P4, R3, R16, RZ ;  /* 0x0000001003127210 */ /* 0x000fe40007f9e0ff */
[----:B--2---:R-:W-:-:S03]  /*145a0*/  SEL R2, R2, RZ, P3 ;  /* 0x000000ff02027207 */ /* 0x004fc60001800000 */
[----:B------:R-:W1:Y:S01]  /*145b0*/  SHFL.UP PT, R3, R18, 0x8, RZ ;  /* 0x0500000012037989 */ /* 0x000e6200000e00ff */
[----:B------:R-:W-:Y:S02]  /*145c0*/  IADD3.X R19, R2, R17, RZ, P4, !PT ;  /* 0x0000001102137210 */ /* 0x000fe400027fe4ff */
        /* <DEDUP_REMOVED lines=11> */
[----:B--2---:R-:W-:-:S04]  /*14680*/  SEL R2, R2, RZ, P5 ;  /* 0x000000ff02027207 */ /* 0x004fc80002800000 */
[----:B------:R-:W-:Y:S02]  /*14690*/  IADD3.X R18, R2, R17, RZ, P6, !PT ;  /* 0x0000001102127210 */ /* 0x000fe400037fe4ff */
[----:B------:R-:W-:-:S04]  /*146a0*/  IADD3 R2, P6, R19, UR5, RZ ;  /* 0x0000000513027c10 */ /* 0x000fc8000ffde0ff */
[----:B------:R-:W-:Y:S02]  /*146b0*/  IADD3.X R3, R18, UR6, RZ, P6, !PT ;  /* 0x0000000612037c10 */ /* 0x000fe4000b7fe4ff */
[----:B------:R-:W-:-:S04]  /*146c0*/  ISETP.GT.U32.AND P6, PT, R2, UR8, PT ;  /* 0x0000000802007c0c */ /* 0x000fc8000bfc4070 */
[----:B------:R-:W-:-:S13]  /*146d0*/  ISETP.GT.U32.AND.EX P6, PT, R3, UR7, PT, P6 ;  /* 0x0000000703007c0c */ /* 0x000fda000bfc4160 */
[----:B------:R-:W-:-:S04]  /*146e0*/  VOTE.ANY R16, PT, P6 ;  /* 0x0000000000107806 */ /* 0x000fc800030e0100 */
[----:B------:R-:W-:-:S13]  /*146f0*/  ISETP.NE.AND P6, PT, R16, RZ, PT ;  /* 0x000000ff1000720c */ /* 0x000fda0003fc5270 */
[----:B------:R-:W-:Y:S05]  /*14700*/  @P6 BRA `(.L_x_335) ;  /* 0x0000000800786947 */ /* 0x000fea0003800000 */
[----:B------:R-:W-:Y:S01]  /*14710*/  IMAD.MOV.U32 R19, RZ, RZ, R2 ;  /* 0x000000ffff137224 */ /* 0x000fe200078e0002 */
[----:B------:R-:W-:Y:S01]  /*14720*/  MOV R20, R3 ;  /* 0x0000000300147202 */ /* 0x000fe20000000f00 */
[----:B------:R-:W-:Y:S01]  /*14730*/  ULDC UR21, c[0x0][0x910] ;  /* 0x0002440000157ab9 */ /* 0x000fe20000000800 */
[----:B------:R-:W-:Y:S01]  /*14740*/  ULDC UR28, c[0x0][0x8f4] ;  /* 0x00023d00001c7ab9 */ /* 0x000fe20000000800 */
[----:B------:R-:W-:Y:S01]  /*14750*/  ULDC UR4, c[0x0][0x8dc] ;  /* 0x0002370000047ab9 */ /* 0x000fe20000000800 */
[----:B------:R-:W-:Y:S01]  /*14760*/  ULDC UR29, c[0x0][0x8d8] ;  /* 0x00023600001d7ab9 */ /* 0x000fe20000000800 */
[----:B------:R-:W-:Y:S01]  /*14770*/  ULDC UR30, c[0x0][0x8f0] ;  /* 0x00023c00001e7ab9 */ /* 0x000fe20000000800 */
[----:B------:R-:W-:Y:S01]  /*14780*/  ULDC.64 UR22, c[0x0][0x8d0] ;  /* 0x0002340000167ab9 */ /* 0x000fe20000000a00 */
[----:B------:R-:W-:-:S05]  /*14790*/  ULDC.64 UR24, c[0x0][0x8e8] ;  /* 0x00023a0000187ab9 */ /* 0x000fca0000000a00 */
.L_x_340:
[----:B------:R-:W-:Y:S01]  /*147a0*/  IMAD.MOV.U32 R11, RZ, RZ, R12 ;  /* 0x000000ffff0b7224 */ /* 0x000fe200078e000c */
[----:B------:R-:W-:Y:S01]  /*147b0*/  IADD3 R12, R12, 0x20, RZ ;  /* 0x000000200c0c7810 */ /* 0x000fe20007ffe0ff */
[----:B-----5:R-:W-:Y:S01]  /*147c0*/  IMAD.MOV.U32 R17, RZ, RZ, R0 ;  /* 0x000000ffff117224 */ /* 0x020fe200078e0000 */
[----:B------:R-:W-:Y:S02]  /*147d0*/  MOV R16, R8 ;  /* 0x0000000800107202 */ /* 0x000fe40000000f00 */
[----:B------:R-:W-:-:S13]  /*147e0*/  ISETP.GE.AND P6, PT, R12, UR21, PT ;  /* 0x000000150c007c0c */ /* 0x000fda000bfc6270 */
[----:B------:R-:W1:Y:S01]  /*147f0*/  @!P6 LDC.64 R2, c[0x0][0x918] ;  /* 0x00024600ff02eb82 */ /* 0x000e620000000a00 */
[----:B------:R-:W2:Y:S01]  /*14800*/  SHFL.IDX PT, R20, R20, 0x1f, 0x1f ;  /* 0x03e01f0014147f89 */ /* 0x000ea200000e0000 */
[----:B------:R-:W-:-:S03]  /*14810*/  @!P6 VIADD R7, R11, 0x20 ;  /* 0x000000200b07e836 */ /* 0x000fc60000000000 */
[----:B------:R-:W3:Y:S01]  /*14820*/  SHFL.IDX PT, R19, R19, 0x1f, 0x1f ;  /* 0x03e01f0013137f89 */ /* 0x000ee200000e0000 */
[----:B------:R-:W-:Y:S01]  /*14830*/  BSSY B0, `(.L_x_336) ;  /* 0x0000064000007945 */ /* 0x000fe20003800000 */
[----:B-1----:R-:W-:-:S05]  /*14840*/  @!P6 IMAD.WIDE R2, R7, 0xc, R2 ;  /* 0x0000000c0702e825 */ /* 0x002fca00078e0202 */
[----:B------:R1:W5:Y:S04]  /*14850*/  @!P6 LDG.E R8, desc[UR38][R2.64] ;  /* 0x000000260208e981 */ /* 0x000368000c1e1900 */
[----:B------:R1:W5:Y:S01]  /*14860*/  @!P6 LDG.E R0, desc[UR38][R2.64+0x4] ;  /* 0x000004260200e981 */ /* 0x000362000c1e1900 */
[----:B------:R-:W-:Y:S01]  /*14870*/  ISETP.GE.AND P6, PT, R11, UR21, PT ;  /* 0x000000150b007c0c */ /* 0x000fe2000bfc6270 */
[----:B------:R-:W-:Y:S01]  /*14880*/  IMAD.MOV.U32 R7, RZ, RZ, RZ ;  /* 0x000000ffff077224 */ /* 0x000fe200078e00ff */
[----:B--2---:R-:W-:Y:S02]  /*14890*/  R2UR UR6, R20 ;  /* 0x00000000140672ca */ /* 0x004fe400000e0000 */
[----:B---3--:R-:W-:Y:S02]  /*148a0*/  R2UR UR5, R19 ;  /* 0x00000000130572ca */ /* 0x008fe400000e0000 */
[----:B------:R-:W-:-:S07]  /*148b0*/  MOV R6, 0x7fffffff ;  /* 0x7fffffff00067802 */ /* 0x000fce0000000f00 */
[----:B-1----:R-:W-:Y:S06]  /*148c0*/  @P6 BRA `(.L_x_337) ;  /* 0x0000000400686947 */ /* 0x002fec0003800000 */
[----:B------:R-:W-:-:S04]  /*148d0*/  IADD3 R18, P6, R16, UR11, RZ ;  /* 0x0000000b10127c10 */ /* 0x000fc8000ffde0ff */
[----:B------:R-:W-:Y:S02]  /*148e0*/  LEA.HI.X.SX32 R23, R16, UR13, 0x1, P6 ;  /* 0x0000000d10177c11 */ /* 0x000fe4000b0f0eff */
[----:B------:R-:W-:Y:S02]  /*148f0*/  IABS R16, R9 ;  /* 0x0000000900107213 */ /* 0x000fe40000000000 */
[C---:B------:R-:W-:Y:S02]  /*14900*/  IADD3 R20, P6, R17.reuse, UR12, RZ ;  /* 0x0000000c11147c10 */ /* 0x040fe4000ffde0ff */
[----:B------:R-:W1:Y:S02]  /*14910*/  I2F.RP R2, R16 ;  /* 0x0000001000027306 */ /* 0x000e640000209400 */
[----:B------:R-:W-:Y:S02]  /*14920*/  LEA.HI.X.SX32 R25, R17, UR14, 0x1, P6 ;  /* 0x0000000e11197c11 */ /* 0x000fe4000b0f0eff */
[----:B------:R-:W-:-:S04]  /*14930*/  PLOP3.LUT P6, PT, PT, PT, UP0, 0x80, 0x0 ;  /* 0x000000000000781c */ /* 0x000fc80003fcf008 */
[----:B-1----:R-:W1:Y:S02]  /*14940*/  MUFU.RCP R2, R2 ;  /* 0x0000000200027308 */ /* 0x002e640000001000 */
[----:B-1----:R-:W-:-:S06]  /*14950*/  IADD3 R17, R2, 0xffffffe, RZ ;  /* 0x0ffffffe02117810 */ /* 0x002fcc0007ffe0ff */
[----:B------:R-:W1:Y:S02]  /*14960*/  F2I.FTZ.U32.TRUNC.NTZ R17, R17 ;  /* 0x0000001100117305 */ /* 0x000e64000021f000 */
[----:B-1----:R-:W-:Y:S01]  /*14970*/  IMAD.MOV R19, RZ, RZ, -R17 ;  /* 0x000000ffff137224 */ /* 0x002fe200078e0a11 */
[----:B------:R-:W-:Y:S06]  /*14980*/  @!P6 BRA `(.L_x_338) ;  /* 0x00000000002ce947 */ /* 0x000fec0003800000 */
[----:B------:R-:W-:-:S04]  /*14990*/  IADD3 R7, P6, R18, UR4, RZ ;  /* 0x0000000412077c10 */ /* 0x000fc8000ffde0ff */
[----:B------:R-:W-:-:S05]  /*149a0*/  IADD3.X R23, RZ, R23, RZ, P6, !PT ;  /* 0x00000017ff177210 */ /* 0x000fca00037fe4ff */
[----:B------:R-:W-:-:S04]  /*149b0*/  IMAD.WIDE.U32 R4, R23, UR22, RZ ;  /* 0x0000001617047c25 */ /* 0x000fc8000f8e00ff */
[----:B------:R-:W-:-:S04]  /*149c0*/  IMAD.WIDE.U32 R4, P6, R7, UR23, R4 ;  /* 0x0000001707047c25 */ /* 0x000fc8000f8c0004 */
[----:B------:R-:W-:Y:S01]  /*149d0*/  IMAD.WIDE.U32 R6, R7, UR22, RZ ;  /* 0x0000001607067c25 */ /* 0x000fe2000f8e00ff */
[----:B------:R-:W-:-:S03]  /*149e0*/  MOV R2, R5 ;  /* 0x0000000500027202 */ /* 0x000fc60000000f00 */
[----:B------:R-:W-:Y:S01]  /*149f0*/  IMAD.X R3, RZ, RZ, RZ, P6 ;  /* 0x000000ffff037224 */ /* 0x000fe200030e06ff */
[----:B------:R-:W-:-:S05]  /*14a00*/  IADD3 RZ, P6, R7, R4, RZ ;  /* 0x0000000407ff7210 */ /* 0x000fca0007fde0ff */
[----:B------:R-:W-:-:S04]  /*14a10*/  IMAD.WIDE.U32.X R2, R23, UR23, R2, P6 ;  /* 0x0000001717027c25 */ /* 0x000fc8000b0e0402 */
[----:B------:R-:W-:Y:S01]  /*14a20*/  IMAD.MOV.U32 R18, RZ, RZ, R2 ;  /* 0x000000ffff127224 */ /* 0x000fe200078e0002 */
[----:B------:R-:W-:-:S07]  /*14a30*/  MOV R23, R3 ;  /* 0x0000000300177202 */ /* 0x000fce0000000f00 */
.L_x_338:
        /* <DEDUP_REMOVED lines=12> */
.L_x_339:
[----:B------:R-:W-:Y:S01]  /*14b00*/  IABS R2, R9 ;  /* 0x0000000900027213 */ /* 0x000fe20000000000 */
[----:B------:R-:W-:Y:S01]  /*14b10*/  IMAD R5, R19, R16, RZ ;  /* 0x0000001013057224 */ /* 0x000fe200078e02ff */
[----:B------:R-:W-:Y:S01]  /*14b20*/  SHF.R.U64 R4, R20, UR30, R25 ;  /* 0x0000001e14047c19 */ /* 0x000fe20008001219 */
[----:B------:R-:W-:Y:S01]  /*14b30*/  IMAD.MOV.U32 R3, RZ, RZ, R17 ;  /* 0x000000ffff037224 */ /* 0x000fe200078e0011 */
[----:B------:R-:W-:Y:S01]  /*14b40*/  SHF.R.U64 R18, R18, UR29, R23 ;  /* 0x0000001d12127c19 */ /* 0x000fe20008001217 */
[----:B------:R-:W-:Y:S01]  /*14b50*/  IMAD.MOV R7, RZ, RZ, -R2 ;  /* 0x000000ffff077224 */ /* 0x000fe200078e0a02 */
[----:B------:R-:W-:Y:S02]  /*14b60*/  IADD3 R4, R4, UR17, RZ ;  /* 0x0000001104047c10 */ /* 0x000fe4000fffe0ff */
[----:B------:R-:W-:Y:S02]  /*14b70*/  MOV R2, RZ ;  /* 0x000000ff00027202 */ /* 0x000fe40000000f00 */
[----:B------:R-:W-:-:S03]  /*14b80*/  IABS R6, R4 ;  /* 0x0000000400067213 */ /* 0x000fc60000000000 */
[----:B------:R-:W-:Y:S01]  /*14b90*/  IMAD.HI.U32 R2, R17, R5, R2 ;  /* 0x0000000511027227 */ /* 0x000fe200078e0002 */
[----:B------:R-:W-:Y:S02]  /*14ba0*/  IABS R17, R10 ;  /* 0x0000000a00117213 */ /* 0x000fe40000000000 */
[----:B------:R-:W-:Y:S01]  /*14bb0*/  MOV R5, R6 ;  /* 0x0000000600057202 */ /* 0x000fe20000000f00 */
[----:B------:R-:W-:Y:S01]  /*14bc0*/  IMAD.MOV.U32 R3, RZ, RZ, R7 ;  /* 0x000000ffff037224 */ /* 0x000fe200078e0007 */
[----:B------:R-:W1:Y:S01]  /*14bd0*/  I2F.RP R6, R17 ;  /* 0x0000001100067306 */ /* 0x000e620000209400 */
[----:B------:R-:W-:Y:S02]  /*14be0*/  VIADD R7, R18, UR16 ;  /* 0x0000001012077c36 */ /* 0x000fe40008000000 */
[----:B------:R-:W-:-:S03]  /*14bf0*/  IMAD.HI.U32 R2, R2, R5, RZ ;  /* 0x0000000502027227 */ /* 0x000fc600078e00ff */
[----:B------:R-:W-:Y:S01]  /*14c00*/  IABS R18, R7 ;  /* 0x0000000700127213 */ /* 0x000fe20000000000 */
[----:B------:R-:W-:-:S05]  /*14c10*/  IMAD R5, R2, R3, R5 ;  /* 0x0000000302057224 */ /* 0x000fca00078e0205 */
[----:B------:R-:W-:Y:S01]  /*14c20*/  ISETP.GT.U32.AND P6, PT, R16, R5, PT ;  /* 0x000000051000720c */ /* 0x000fe20003fc4070 */
[----:B-1----:R-:W1:-:S12]  /*14c30*/  MUFU.RCP R6, R6 ;  /* 0x0000000600067308 */ /* 0x002e580000001000 */
[----:B------:R-:W-:Y:S01]  /*14c40*/  @!P6 IADD3 R5, R5, -R16, RZ ;  /* 0x800000100505e210 */ /* 0x000fe20007ffe0ff */
[----:B-1----:R-:W-:-:S04]  /*14c50*/  VIADD R2, R6, 0xffffffe ;  /* 0x0ffffffe06027836 */ /* 0x002fc80000000000 */
[----:B------:R1:W2:Y:S02]  /*14c60*/  F2I.FTZ.U32.TRUNC.NTZ R3, R2 ;  /* 0x0000000200037305 */ /* 0x0002a4000021f000 */
[----:B-1----:R-:W-:Y:S02]  /*14c70*/  MOV R2, RZ ;  /* 0x000000ff00027202 */ /* 0x002fe40000000f00 */
[----:B--2---:R-:W-:-:S05]  /*14c80*/  IADD3 R20, RZ, -R3, RZ ;  /* 0x80000003ff147210 */ /* 0x004fca0007ffe0ff */
[----:B------:R-:W-:Y:S01]  /*14c90*/  IMAD R19, R20, R17, RZ ;  /* 0x0000001114137224 */ /* 0x000fe200078e02ff */
[----:B------:R-:W-:-:S03]  /*14ca0*/  IABS R20, R10 ;  /* 0x0000000a00147213 */ /* 0x000fc60000000000 */
[----:B------:R-:W-:Y:S01]  /*14cb0*/  IMAD.HI.U32 R6, R3, R19, R2 ;  /* 0x0000001303067227 */ /* 0x000fe200078e0002 */
[----:B------:R-:W-:-:S03]  /*14cc0*/  MOV R3, R18 ;  /* 0x0000001200037202 */ /* 0x000fc60000000f00 */
[----:B------:R-:W-:Y:S02]  /*14cd0*/  IMAD.MOV R20, RZ, RZ, -R20 ;  /* 0x000000ffff147224 */ /* 0x000fe400078e0a14 */
[----:B------:R-:W-:-:S04]  /*14ce0*/  IMAD.HI.U32 R2, R6, R3, RZ ;  /* 0x0000000306027227 */ /* 0x000fc800078e00ff */
[----:B------:R-:W-:-:S04]  /*14cf0*/  IMAD.MOV.U32 R18, RZ, RZ, R20 ;  /* 0x000000ffff127224 */ /* 0x000fc800078e0014 */
[----:B------:R-:W-:-:S05]  /*14d00*/  IMAD R2, R2, R18, R3 ;  /* 0x0000001202027224 */ /* 0x000fca00078e0203 */
[----:B------:R-:W-:-:S13]  /*14d10*/  ISETP.GT.U32.AND P6, PT, R17, R2, PT ;  /* 0x000000021100720c */ /* 0x000fda0003fc4070 */
[----:B------:R-:W-:Y:S02]  /*14d20*/  @!P6 IADD3 R2, R2, -R17, RZ ;  /* 0x800000110202e210 */ /* 0x000fe40007ffe0ff */
[----:B------:R-:W-:-:S13]  /*14d30*/  ISETP.GT.U32.AND P6, PT, R16, R5, PT ;  /* 0x000000051000720c */ /* 0x000fda0003fc4070 */
[----:B------:R-:W-:Y:S01]  /*14d40*/  @!P6 IMAD.IADD R5, R5, 0x1, -R16 ;  /* 0x000000010505e824 */ /* 0x000fe200078e0a10 */
[----:B------:R-:W-:-:S03]  /*14d50*/  ISETP.GT.U32.AND P6, PT, R17, R2, PT ;  /* 0x000000021100720c */ /* 0x000fc60003fc4070 */
[----:B------:R-:W-:-:S10]  /*14d60*/  IMAD.MOV.U32 R3, RZ, RZ, R5 ;  /* 0x000000ffff037224 */ /* 0x000fd400078e0005 */
[----:B------:R-:W-:Y:S02]  /*14d70*/  @!P6 IADD3 R2, R2, -R17, RZ ;  /* 0x800000110202e210 */ /* 0x000fe40007ffe0ff */
[----:B------:R-:W-:-:S13]  /*14d80*/  ISETP.GE.AND P6, PT, R4, RZ, PT ;  /* 0x000000ff0400720c */ /* 0x000fda0003fc6270 */
[----:B------:R-:W-:Y:S02]  /*14d90*/  @!P6 IADD3 R3, -R3, RZ, RZ ;  /* 0x000000ff0303e210 */ /* 0x000fe40007ffe1ff */
        /* <DEDUP_REMOVED lines=11> */
[----:B------:R-:W-:Y:S02]  /*14e50*/  SHF.R.S32.HI R5, RZ, 0x1f, R4 ;  /* 0x0000001fff057819 */ /* 0x000fe40000011404 */
[----:B------:R-:W-:-:S07]  /*14e60*/  SHF.R.S32.HI R7, RZ, 0x1f, R6 ;  /* 0x0000001fff077819 */ /* 0x000fce0000011406 */
.L_x_337:
[----:B------:R-:W-:Y:S05]  /*14e70*/  BSYNC B0 ;  /* 0x0000000000007941 */ /* 0x000fea0003800000 */
.L_x_336:
[----:B------:R-:W1:Y:S04]  /*14e80*/  SHFL.UP PT, R3, R6, 0x1, RZ ;  /* 0x0420000006037989 */ /* 0x000e6800000e00ff */
[----:B------:R-:W2:Y:S01]  /*14e90*/  SHFL.UP PT, R2, R7, 0x1, RZ ;  /* 0x0420000007027989 */ /* 0x000ea200000e00ff */
[----:B-1----:R-:W-:Y:S02]  /*14ea0*/  SEL R3, R3, RZ, P1 ;  /* 0x000000ff03037207 */ /* 0x002fe40000800000 */
[----:B--2---:R-:W-:Y:S02]  /*14eb0*/  SEL R2, R2, RZ, P1 ;  /* 0x000000ff02027207 */ /* 0x004fe40000800000 */
[----:B------:R-:W-:-:S04]  /*14ec0*/  IADD3 R18, P6, R3, R6, RZ ;  /* 0x0000000603127210 */ /* 0x000fc80007fde0ff */
[----:B------:R-:W-:Y:S01]  /*14ed0*/  IADD3.X R17, R2, R7, RZ, P6, !PT ;  /* 0x0000000702117210 */ /* 0x000fe200037fe4ff */
[----:B------:R-:W1:Y:S04]  /*14ee0*/  SHFL.UP PT, R3, R18, 0x2, RZ ;  /* 0x0440000012037989 */ /* 0x000e6800000e00ff */
[----:B------:R-:W2:Y:S01]  /*14ef0*/  SHFL.UP PT, R2, R17, 0x2, RZ ;  /* 0x0440000011027989 */ /* 0x000ea200000e00ff */
[----:B-1----:R-:W-:Y:S02]  /*14f00*/  SEL R3, R3, RZ, P2 ;  /* 0x000000ff03037207 */ /* 0x002fe40001000000 */
[----:B--2---:R-:W-:Y:S02]  /*14f10*/  SEL R2, R2, RZ, P2 ;  /* 0x000000ff02027207 */ /* 0x004fe40001000000 */
[----:B------:R-:W-:-:S05]  /*14f20*/  IADD3 R16, P6, R3, R18, RZ ;  /* 0x0000001203107210 */ /* 0x000fca0007fde0ff */
[----:B------:R-:W-:Y:S01]  /*14f30*/  IMAD.X R23, R2, 0x1, R17, P6 ;  /* 0x0000000102177824 */ /* 0x000fe200030e0611 */
        /* <DEDUP_REMOVED lines=17> */
[----:B------:R-:W-:Y:S02]  /*15050*/  IADD3.X R3, R16, R17, RZ, P6, !PT ;  /* 0x0000001110037210 */ /* 0x000fe400037fe4ff */
[----:B------:R-:W-:-:S04]  /*15060*/  IADD3 R19, P6, R2, UR5, RZ ;  /* 0x0000000502137c10 */ /* 0x000fc8000ffde0ff */
[----:B------:R-:W-:Y:S02]  /*15070*/  IADD3.X R20, R3, UR6, RZ, P6, !PT ;  /* 0x0000000603147c10 */ /* 0x000fe4000b7fe4ff */
[----:B------:R-:W-:-:S04]  /*15080*/  ISETP.GT.U32.AND P6, PT, R19, UR8, PT ;  /* 0x0000000813007c0c */ /* 0x000fc8000bfc4070 */
[----:B------:R-:W-:-:S13]  /*15090*/  ISETP.GT.U32.AND.EX P6, PT, R20, UR7, PT, P6 ;  /* 0x0000000714007c0c */ /* 0x000fda000bfc4160 */
[----:B------:R-:W-:-:S04]  /*150a0*/  VOTE.ANY R16, PT, P6 ;  /* 0x0000000000107806 */ /* 0x000fc800030e0100 */
[----:B------:R-:W-:-:S13]  /*150b0*/  ISETP.NE.AND P6, PT, R16, RZ, PT ;  /* 0x000000ff1000720c */ /* 0x000fda0003fc5270 */
[----:B------:R-:W-:Y:S05]  /*150c0*/  @!P6 BRA `(.L_x_340) ;  /* 0xfffffff400b4e947 */ /* 0x000fea000383ffff */
[----:B------:R-:W-:Y:S01]  /*150d0*/  IMAD.MOV.U32 R19, RZ, RZ, R2 ;  /* 0x000000ffff137224 */ /* 0x000fe200078e0002 */
[----:B------:R-:W-:-:S07]  /*150e0*/  MOV R18, R3 ;  /* 0x0000000300127202 */ /* 0x000fce0000000f00 */
.L_x_335:
[----:B------:R-:W1:Y:S08]  /*150f0*/  BREV R16, R16 ;  /* 0x0000001000107301 */ /* 0x000e700000000000 */
[----:B-1----:R-:W1:Y:S02]  /*15100*/  FLO.U32.SH R17, R16 ;  /* 0x0000001000117300 */ /* 0x002e6400000e0400 */
[----:B-1----:R-:W1:Y:S02]  /*15110*/  SHFL.IDX PT, R11, R11, R17, 0x1f ;  /* 0x00001f110b0b7589 */ /* 0x002e6400000e0000 */
[----:B-1----:R-:W-:-:S13]  /*15120*/  R2UR UR4, R11 ;  /* 0x000000000b0472ca */ /* 0x002fda00000e0000 */
[----:B------:R-:W-:-:S05]  /*15130*/  VIADD R23, R21, UR4 ;  /* 0x0000000415177c36 */ /* 0x000fca0008000000 */
[----:B------:R-:W-:-:S13]  /*15140*/  ISETP.GE.AND P1, PT, R23, UR21, PT ;  /* 0x0000001517007c0c */ /* 0x000fda000bf26270 */
[----:B------:R-:W1:Y:S02]  /*15150*/  @!P1 LDC.64 R2, c[0x0][0x918] ;  /* 0x00024600ff029b82 */ /* 0x000e640000000a00 */
[----:B-1----:R-:W-:-:S05]  /*15160*/  @!P1 IMAD.WIDE R2, R23, 0xc, R2 ;  /* 0x0000000c17029825 */ /* 0x002fca00078e0202 */
[----:B-----5:R1:W5:Y:S04]  /*15170*/  @!P1 LDG.E R8, desc[UR38][R2.64] ;  /* 0x0000002602089981 */ /* 0x020368000c1e1900 */
[----:B------:R1:W5:Y:S01]  /*15180*/  @!P1 LDG.E R0, desc[UR38][R2.64+0x4] ;  /* 0x0000042602009981 */ /* 0x000362000c1e1900 */
[----:B------:R-:W-:-:S03]  /*15190*/  IADD3 R12, P1, P2, R19, UR5, -R6 ;  /* 0x00000005130c7c10 */ /* 0x000fc6000fa3e806 */
[----:B------:R-:W-:Y:S01]  /*151a0*/  SHFL.IDX PT, R6, R6, R17, 0x1f ;  /* 0x00001f1106067589 */ /* 0x000fe200000e0000 */
[----:B------:R-:W-:-:S03]  /*151b0*/  IADD3.X R18, R18, UR6, ~R7, P1, P2 ;  /* 0x0000000612127c10 */ /* 0x000fc60008fe4c07 */
[----:B------:R-:W2:Y:S04]  /*151c0*/  SHFL.IDX PT, R12, R12, R17, 0x1f ;  /* 0x00001f110c0c7589 */ /* 0x000ea800000e0000 */
[----:B------:R-:W3:Y:S04]  /*151d0*/  SHFL.IDX PT, R18, R18, R17, 0x1f ;  /* 0x00001f1112127589 */ /* 0x000ee800000e0000 */
[----:B------:R1:W4:Y:S04]  /*151e0*/  SHFL.IDX PT, R7, R7, R17, 0x1f ;  /* 0x00001f1107077589 */ /* 0x00032800000e0000 */
[----:B------:R1:W1:Y:S04]  /*151f0*/  SHFL.IDX PT, R5, R5, R17, 0x1f ;  /* 0x00001f1105057589 */ /* 0x00026800000e0000 */
[----:B------:R1:W1:Y:S01]  /*15200*/  SHFL.IDX PT, R4, R4, R17, 0x1f ;  /* 0x00001f1104047589 */ /* 0x00026200000e0000 */
[----:B--2---:R-:W-:-:S02]  /*15210*/  R2UR UR5, R12 ;  /* 0x000000000c0572ca */ /* 0x004fc400000e0000 */
[----:B---3--:R-:W-:-:S15]  /*15220*/  R2UR UR6, R18 ;  /* 0x00000000120672ca */ /* 0x008fde00000e0000 */
.L_x_330:
[----:B-1----:R-:W1:Y:S01]  /*15230*/  LDC R2, c[0x0][0x910] ;  /* 0x00024400ff027b82 */ /* 0x002e620000000800 */
[----:B------:R-:W-:Y:S01]  /*15240*/  UMOV UR21, 0xffffffff ;  /* 0xffffffff00157882 */ /* 0x000fe20000000000 */
[----:B------:R-:W-:Y:S01]  /*15250*/  UMOV UR22, 0xffffffff ;  /* 0xffffffff00167882 */ /* 0x000fe20000000000 */
[----:B------:R-:W-:Y:S01]  /*15260*/  UMOV UR23, 0xffffffff ;  /* 0xffffffff00177882 */ /* 0x000fe20000000000 */
[----:B------:R-:W-:Y:S02]  /*15270*/  MOV R19, RZ ;  /* 0x000000ff00137202 */ /* 0x000fe40000000f00 */
[----:B-1----:R-:W-:-:S13]  /*15280*/  ISETP.LE.AND P1, PT, R2, UR4, PT ;  /* 0x0000000402007c0c */ /* 0x002fda000bf23270 */
[----:B------:R-:W-:Y:S05]  /*15290*/  @P1 BRA `(.L_x_329) ;  /* 0x0000000000f01947 */ /* 0x000fea0003800000 */
[C---:B------:R-:W-:Y:S01]  /*152a0*/  R2UR UR22, R4.reuse ;  /* 0x00000000041672ca */ /* 0x040fe200000e0000 */
[----:B------:R-:W-:Y:S01]  /*152b0*/  UIADD3 UR21, UP1, -UR5, UR8, URZ ;  /* 0x0000000805157290 */ /* 0x000fe2000ff3e13f */
[----:B------:R-:W-:Y:S01]  /*152c0*/  R2UR UR23, R5 ;  /* 0x00000000051772ca */ /* 0x000fe200000e0000 */
[----:B------:R-:W-:Y:S01]  /*152d0*/  ULDC UR28, c[0x0][0x8c0] ;  /* 0x00023000001c7ab9 */ /* 0x000fe20000000800 */
[----:B------:R-:W-:Y:S01]  /*152e0*/  ULDC UR30, c[0x0][0x8b0] ;  /* 0x00022c00001e7ab9 */ /* 0x000fe20000000800 */
[----:B------:R-:W-:Y:S01]  /*152f0*/  ULDC UR31, c[0x0][0x904] ;  /* 0x00024100001f7ab9 */ /* 0x000fe20000000800 */
[----:B------:R-:W-:-:S03]  /*15300*/  SHF.R.U64 R2, R4, UR30, R5 ;  /* 0x0000001e04027c19 */ /* 0x000fc60008001205 */
[----:B------:R-:W-:-:S04]  /*15310*/  UIADD3.X UR22, ~UR6, UR7, URZ, UP1, !UPT ;  /* 0x0000000706167290 */ /* 0x000fc80008ffe53f */
[----:B------:R-:W-:Y:S02]  /*15320*/  USHF.R.U32.HI UR29, URZ, UR28, UR22 ;  /* 0x0000001c3f1d7299 */ /* 0x000fe40008011616 */
[----:B------:R-:W-:Y:S01]  /*15330*/  USHF.R.U32.HI UR34, URZ, UR30, UR23 ;  /* 0x0000001e3f227299 */ /* 0x000fe20008011617 */
[----:B------:R-:W-:Y:S01]  /*15340*/  R2UR UR23, R2 ;  /* 0x00000000021772ca */ /* 0x000fe200000e0000 */
[----:B------:R-:W-:Y:S02]  /*15350*/  USHF.R.U32.HI UR24, URZ, UR30, UR29 ;  /* 0x0000001e3f187299 */ /* 0x000fe4000801161d */
[----:B------:R-:W-:Y:S02]  /*15360*/  USHF.R.U64 UR21, UR21, UR28, UR22 ;  /* 0x0000001c15157299 */ /* 0x000fe40008001216 */
[----:B------:R-:W-:Y:S02]  /*15370*/  USHF.R.U32.HI UR25, URZ, UR31, UR24 ;  /* 0x0000001f3f197299 */ /* 0x000fe40008011618 */
[----:B------:R-:W-:-:S02]  /*15380*/  USHF.R.U64 UR22, UR21, UR30, UR29 ;  /* 0x0000001e15167299 */ /* 0x000fc4000800121d */
[----:B------:R-:W-:Y:S02]  /*15390*/  ULOP3.LUT UR28, UR25, UR34, URZ, 0xfc, !UPT ;  /* 0x00000022191c7292 */ /* 0x000fe4000f8efc3f */
[----:B------:R-:W-:-:S04]  /*153a0*/  USHF.R.U64 UR24, UR22, UR31, UR24 ;  /* 0x0000001f16187299 */ /* 0x000fc80008001218 */
[----:B------:R-:W-:-:S13]  /*153b0*/  ISETP.NE.U32.AND P1, PT, RZ, UR28, PT ;  /* 0x0000001cff007c0c */ /* 0x000fda000bf25070 */
[----:B------:R-:W-:Y:S05]  /*153c0*/  @!P1 BRA `(.L_x_341) ;  /* 0x0000000000189947 */ /* 0x000fea0003800000 */
[----:B------:R-:W-:-:S07]  /*153d0*/  MOV R12, 0x153f0 ;  /* 0x000153f0000c7802 */ /* 0x000fce0000000f00 */
[----:B--2-45:R-:W-:Y:S05]  /*153e0*/  CALL.REL.NOINC `(.L_x_342) ;  /* 0x0000002400a47944 */ /* 0x034fea0003c00000 */
[----:B------:R-:W-:-:S04]  /*153f0*/  UIADD3 UR25, -UR28, URZ, URZ ;  /* 0x0000003f1c197290 */ /* 0x000fc8000fffe13f */
[----:B------:R-:W-:-:S03]  /*15400*/  UIMAD UR24, UR23, UR25, UR24 ;  /* 0x00000019171872a4 */ /* 0x000fc6000f8e0218 */
[----:B------:R-:W-:Y:S01]  /*15410*/  UMOV UR23, UR28 ;  /* 0x0000001c00177c82 */ /* 0x000fe20008000000 */
[----:B------:R-:W-:Y:S08]  /*15420*/  BRA `(.L_x_343) ;  /* 0x0000000000587947 */ /* 0x000ff00003800000 */
.L_x_341:
[----:B------:R-:W1:Y:S01]  /*15430*/  I2F.U32.RP R2, UR23 ;  /* 0x0000001700027d06 */ /* 0x000e620008209000 */
[----:B------:R-:W-:Y:S01]  /*15440*/  UMOV UR28, URZ ;  /* 0x0000003f001c7c82 */ /* 0x000fe20008000000 */
[----:B------:R-:W-:-:S06]  /*15450*/  UISETP.NE.U32.AND UP4, UPT, UR23, URZ, UPT ;  /* 0x0000003f1700728c */ /* 0x000fcc000bf85070 */
[----:B-1----:R-:W1:Y:S02]  /*15460*/  MUFU.RCP R2, R2 ;  /* 0x0000000200027308 */ /* 0x002e640000001000 */
[----:B-1----:R-:W-:-:S06]  /*15470*/  VIADD R3, R2, 0xffffffe ;  /* 0x0ffffffe02037836 */ /* 0x002fcc0000000000 */
[----:B------:R-:W1:Y:S02]  /*15480*/  F2I.FTZ.U32.TRUNC.NTZ R3, R3 ;  /* 0x0000000300037305 */ /* 0x000e64000021f000 */
[----:B-1----:R-:W-:-:S13]  /*15490*/  R2UR UR29, R3 ;  /* 0x00000000031d72ca */ /* 0x002fda00000e0000 */
[----:B------:R-:W-:-:S04]  /*154a0*/  UIADD3 UR25, URZ, -UR29, URZ ;  /* 0x8000001d3f197290 */ /* 0x000fc8000fffe03f */
[----:B------:R-:W-:-:S04]  /*154b0*/  UIMAD UR25, UR25, UR23, URZ ;  /* 0x00000017191972a4 */ /* 0x000fc8000f8e023f */
[----:B------:R-:W-:-:S04]  /*154c0*/  UIMAD.WIDE.U32 UR28, UR29, UR25, UR28 ;  /* 0x000000191d1c72a5 */ /* 0x000fc8000f8e001c */
[----:B------:R-:W-:-:S04]  /*154d0*/  UIMAD.WIDE.U32 UR28, UR29, UR24, URZ ;  /* 0x000000181d1c72a5 */ /* 0x000fc8000f8e003f */
[----:B------:R-:W-:-:S04]  /*154e0*/  UIADD3 UR25, -UR29, URZ, URZ ;  /* 0x0000003f1d197290 */ /* 0x000fc8000fffe13f */
[----:B------:R-:W-:-:S04]  /*154f0*/  UIMAD UR25, UR23, UR25, UR24 ;  /* 0x00000019171972a4 */ /* 0x000fc8000f8e0218 */
[----:B------:R-:W-:-:S11]  /*15500*/  UISETP.GE.U32.AND UP1, UPT, UR25, UR23, UPT ;  /* 0x000000171900728c */ /* 0x000fd6000bf26070 */
[----:B------:R-:W-:Y:S02]  /*15510*/  @UP1 UIADD3 UR25, UR25, -UR23, URZ ;  /* 0x8000001719191290 */ /* 0x000fe4000fffe03f */
[----:B------:R-:W-:Y:S02]  /*15520*/  @UP1 UIADD3 UR29, UR29, 0x1, URZ ;  /* 0x000000011d1d1890 */ /* 0x000fe4000fffe03f */
[----:B------:R-:W-:-:S11]  /*15530*/  UISETP.GE.U32.AND UP2, UPT, UR25, UR23, UPT ;  /* 0x000000171900728c */ /* 0x000fd6000bf46070 */
[----:B------:R-:W-:Y:S02]  /*15540*/  @UP2 UIADD3 UR29, UR29, 0x1, URZ ;  /* 0x000000011d1d2890 */ /* 0x000fe4000fffe03f */
[----:B------:R-:W-:-:S04]  /*15550*/  @!UP4 ULOP3.LUT UR29, URZ, UR23, URZ, 0x33, !UPT ;  /* 0x000000173f1dc292 */ /* 0x000fc8000f8e333f */
[----:B------:R-:W-:-:S04]  /*15560*/  UIADD3 UR25, -UR29, URZ, URZ ;  /* 0x0000003f1d197290 */ /* 0x000fc8000fffe13f */
[----:B------:R-:W-:-:S03]  /*15570*/  UIMAD UR24, UR23, UR25, UR24 ;  /* 0x00000019171872a4 */ /* 0x000fc6000f8e0218 */
[----:B------:R-:W-:-:S09]  /*15580*/  UMOV UR23, UR29 ;  /* 0x0000001d00177c82 */ /* 0x000fd20008000000 */
.L_x_343:
[----:B------:R-:W-:Y:S01]  /*15590*/  ULOP3.LUT UR22, UR22, UR19, URZ, 0xc0, !UPT ;  /* 0x0000001316167292 */ /* 0x000fe2000f8ec03f */
[----:B------:R-:W-:Y:S01]  /*155a0*/  MOV R19, 0x1 ;  /* 0x0000000100137802 */ /* 0x000fe20000000f00 */
[----:B------:R-:W-:Y:S02]  /*155b0*/  ULOP3.LUT UR21, UR21, UR35, URZ, 0xc0, !UPT ;  /* 0x0000002315157292 */ /* 0x000fe4000f8ec03f */
[----:B------:R-:W-:Y:S01]  /*155c0*/  UIMAD UR22, UR18, UR23, UR22 ;  /* 0x00000017121672a4 */ /* 0x000fe2000f8e0216 */
[----:B------:R-:W-:Y:S01]  /*155d0*/  ULDC UR28, c[0x0][0x8a8] ;  /* 0x00022a00001c7ab9 */ /* 0x000fe20000000800 */
[----:B------:R-:W-:Y:S01]  /*155e0*/  ULDC UR25, c[0x0][0x8b8] ;  /* 0x00022e0000197ab9 */ /* 0x000fe20000000800 */
[----:B------:R-:W-:Y:S02]  /*155f0*/  UIMAD UR24, UR24, UR28, UR21 ;  /* 0x0000001c181872a4 */ /* 0x000fe4000f8e0215 */
[----:B------:R-:W-:Y:S01]  /*15600*/  UIMAD UR22, UR22, UR25, UR53 ;  /* 0x00000019161672a4 */ /* 0x000fe2000f8e0235 */
[----:B------:R-:W-:Y:S01]  /*15610*/  @UP3 UMOV UR23, UR4 ;  /* 0x0000000400173c82 */ /* 0x000fe20008000000 */
[----:B------:R-:W-:-:S03]  /*15620*/  @!UP3 UMOV UR23, UR4 ;  /* 0x000000040017bc82 */ /* 0x000fc60008000000 */
[----:B------:R-:W-:Y:S02]  /*15630*/  @UP3 UMOV UR21, UR24 ;  /* 0x0000001800153c82 */ /* 0x000fe40008000000 */
[----:B------:R-:W-:Y:S01]  /*15640*/  @!UP3 UMOV UR21, UR22 ;  /* 0x000000160015bc82 */ /* 0x000fe20008000000 */
[----:B------:R-:W-:-:S05]  /*15650*/  @!UP3 UMOV UR22, UR24 ;  /* 0x000000180016bc82 */ /* 0x000fca0008000000 */
.L_x_329:
[----:B------:R-:W-:-:S06]  /*15660*/  UISETP.NE.AND UP1, UPT, UR15, 0x3, UPT ;  /* 0x000000030f00788c */ /* 0x000fcc000bf25270 */
[----:B------:R-:W-:-:S13]  /*15670*/  PLOP3.LUT P1, PT, PT, PT, UP1, 0x80, 0x0 ;  /* 0x000000000000781c */ /* 0x000fda0003f2f018 */
[----:B------:R-:W-:Y:S05]  /*15680*/  @!P1 BRA `(.L_x_344) ;  /* 0x0000000000049947 */ /* 0x000fea0003800000 */
[----:B--2---:R-:W-:Y:S01]  /*15690*/  BPT.TRAP 0x1 ;  /* 0x000000040000795c */ /* 0x004fe20000300000 */
.L_x_344:
[----:B------:R-:W1:Y:S01]  /*156a0*/  S2R R3, SR_CgaCtaId ;  /* 0x0000000000037919 */ /* 0x000e620000008800 */
[----:B------:R-:W-:-:S04]  /*156b0*/  MOV R2, 0x400 ;  /* 0x0000040000027802 */ /* 0x000fc80000000f00 */
[----:B-1----:R-:W-:Y:S02]  /*156c0*/  LEA R2, R3, R2, 0x18 ;  /* 0x0000000203027211 */ /* 0x002fe400078ec0ff */
[----:B------:R-:W-:-:S03]  /*156d0*/  SHF.L.U32 R3, R14, 0x1f, RZ ;  /* 0x0000001f0e037819 */ /* 0x000fc600000006ff */
[----:B------:R-:W-:-:S04]  /*156e0*/  IMAD R12, R13, 0x8, R2 ;  /* 0x000000080d0c7824 */ /* 0x000fc800078e0202 */
[----:B------:R-:W1:Y:S02]  /*156f0*/  SYNCS.PHASECHK.TRANS64.TRYWAIT P2, [R12+URZ+0x34440], R3 ;  /* 0x034440030c0075a7 */ /* 0x000e64000804017f */
[----:B-1----:R-:W-:Y:S05]  /*15700*/  @!P2 BRA `(.L_x_345) ;  /* 0x0000001c0040a947 */ /* 0x002fea0003800000 */
.L_x_432:
[----:B------:R-:W-:Y:S01]  /*15710*/  ELECT P2, URZ, PT ;  /* 0x00000000003f782f */ /* 0x000fe20003840000 */
[----:B------:R-:W-:-:S12]  /*15720*/  BSSY B0, `(.L_x_346) ;  /* 0x0000010000007945 */ /* 0x000fd80003800000 */
[----:B------:R-:W-:Y:S05]  /*15730*/  @!P2 BRA `(.L_x_347) ;  /* 0x000000000038a947 */ /* 0x000fea0003800000 */
[----:B-1----:R-:W-:Y:S01]  /*15740*/  LEA R3, R13, R2, 0x4 ;  /* 0x000000020d037211 */ /* 0x002fe200078e20ff */
[----:B------:R-:W-:Y:S01]  /*15750*/  IMAD.U32 R18, RZ, RZ, UR23 ;  /* 0x00000017ff127e24 */ /* 0x000fe2000f8e00ff */
[----:B------:R-:W-:Y:S01]  /*15760*/  MOV R17, UR22 ;  /* 0x0000001600117c02 */ /* 0x000fe20008000f00 */
[----:B------:R-:W-:-:S05]  /*15770*/  IMAD.U32 R16, RZ, RZ, UR21 ;  /* 0x00000015ff107e24 */ /* 0x000fca000f8e00ff */
[----:B------:R1:W-:Y:S01]  /*15780*/  STS.128 [R3+0x34570], R16 ;  /* 0x0345701003007388 */ /* 0x0003e20000000c00 */
[----:B------:R-:W-:Y:S01]  /*15790*/  @!PT LDS RZ, [RZ] ;  /* 0x00000000fffff984 */ /* 0x000fe20000000800 */
[----:B------:R-:W-:Y:S01]  /*157a0*/  @!PT LDS RZ, [RZ] ;  /* 0x00000000fffff984 */ /* 0x000fe20000000800 */
[----:B------:R-:W-:Y:S01]  /*157b0*/  @!PT LDS RZ, [RZ] ;  /* 0x00000000fffff984 */ /* 0x000fe20000000800 */
[----:B------:R-:W-:Y:S01]  /*157c0*/  @!PT LDS RZ, [RZ] ;  /* 0x00000000fffff984 */ /* 0x000fe20000000800 */
[----:B------:R3:W-:Y:S06]  /*157d0*/  MEMBAR.ALL.CTA ;  /* 0x0000000000007992 */ /* 0x0007ec0000008000 */
[----:B---3--:R-:W3:Y:S01]  /*157e0*/  FENCE.VIEW.ASYNC.S ;  /* 0x00000000000073c6 */ /* 0x008ee20000000000 */
[----:B------:R-:W-:Y:S05]  /*157f0*/  @!P1 BRA `(.L_x_348) ;  /* 0x0000000000049947 */ /* 0x000fea0003800000 */
[----:B--2---:R-:W-:Y:S01]  /*15800*/  BPT.TRAP 0x1 ;  /* 0x000000040000795c */ /* 0x004fe20000300000 */
.L_x_348:
[----:B---3--:R3:W-:Y:S02]  /*15810*/  SYNCS.ARRIVE.TRANS64.A1T0 RZ, [R12+URZ+0x34400], RZ ;  /* 0x034400ff0cff79a7 */ /* 0x0087e4000810003f */
.L_x_347:
[----:B--2---:R-:W-:Y:S05]  /*15820*/  BSYNC B0 ;  /* 0x0000000000007941 */ /* 0x004fea0003800000 */
.L_x_346:
[----:B------:R-:W-:Y:S02]  /*15830*/  ISETP.NE.AND P3, PT, R19, RZ, PT ;  /* 0x000000ff1300720c */ /* 0x000fe40003f65270 */
[----:B------:R-:W-:-:S04]  /*15840*/  IADD3 R13, R13, 0x1, RZ ;  /* 0x000000010d0d7810 */ /* 0x000fc80007ffe0ff */
[----:B------:R-:W-:-:S04]  /*15850*/  ISETP.NE.AND P2, PT, R13, 0x8, PT ;  /* 0x000000080d00780c */ /* 0x000fc80003f45270 */
[----:B-1----:R-:W-:Y:S02]  /*15860*/  SEL R3, RZ, 0x1, P2 ;  /* 0x00000001ff037807 */ /* 0x002fe40001000000 */
[----:B------:R-:W-:Y:S02]  /*15870*/  SEL R13, R13, RZ, P2 ;  /* 0x000000ff0d0d7207 */ /* 0x000fe40001000000 */
[----:B------:R-:W-:Y:S01]  /*15880*/  LOP3.LUT R14, R14, R3, RZ, 0x3c, !PT ;  /* 0x000000030e0e7212 */ /* 0x000fe200078e3cff */
[----:B------:R-:W-:Y:S06]  /*15890*/  @P3 BRA `(.L_x_349) ;  /* 0xffffffe000fc3947 */ /* 0x000fec000383ffff */
[----:B------:R-:W-:Y:S05]  /*158a0*/  @!P1 BRA `(.L_x_350) ;  /* 0x0000000000049947 */ /* 0x000fea0003800000 */
[----:B------:R-:W-:Y:S01]  /*158b0*/  BPT.TRAP 0x1 ;  /* 0x000000040000795c */ /* 0x000fe20000300000 */
.L_x_350:
[----:B------:R-:W-:Y:S01]  /*158c0*/  IMAD R3, R13, 0x8, R2 ;  /* 0x000000080d037824 */ /* 0x000fe200078e0202 */
[----:B-----5:R-:W-:-:S04]  /*158d0*/  SHF.L.U32 R0, R14, 0x1f, RZ ;  /* 0x0000001f0e007819 */ /* 0x020fc800000006ff */
[----:B------:R-:W1:Y:S02]  /*158e0*/  SYNCS.PHASECHK.TRANS64.TRYWAIT P0, [R3+URZ+0x34440], R0 ;  /* 0x03444000030075a7 */ /* 0x000e64000800017f */
[----:B-1----:R-:W-:Y:S05]  /*158f0*/  @!P0 BRA `(.L_x_351) ;  /* 0x0000001800d88947 */ /* 0x002fea0003800000 */
.L_x_433:
[----:B------:R-:W-:Y:S05]  /*15900*/  @!P1 BRA `(.L_x_352) ;  /* 0x0000000000049947 */ /* 0x000fea0003800000 */
[----:B------:R-:W-:Y:S01]  /*15910*/  BPT.TRAP 0x1 ;  /* 0x000000040000795c */ /* 0x000fe20000300000 */
.L_x_352:
[----:B------:R-:W-:-:S04]  /*15920*/  IADD3 R13, R13, 0x1, RZ ;  /* 0x000000010d0d7810 */ /* 0x000fc80007ffe0ff */
[----:B------:R-:W-:-:S04]  /*15930*/  ISETP.NE.AND P0, PT, R13, 0x8, PT ;  /* 0x000000080d00780c */ /* 0x000fc80003f05270 */
[----:B-1----:R-:W-:Y:S02]  /*15940*/  SEL R3, RZ, 0x1, P0 ;  /* 0x00000001ff037807 */ /* 0x002fe40000000000 */
[----:B------:R-:W-:Y:S02]  /*15950*/  SEL R13, R13, RZ, P0 ;  /* 0x000000ff0d0d7207 */ /* 0x000fe40000000000 */
[----:B------:R-:W-:-:S03]  /*15960*/  LOP3.LUT R14, R14, R3, RZ, 0x3c, !PT ;  /* 0x000000030e0e7212 */ /* 0x000fc600078e3cff */
[----:B------:R-:W-:Y:S01]  /*15970*/  IMAD R3, R13, 0x8, R2 ;  /* 0x000000080d037824 */ /* 0x000fe200078e0202 */
[----:B------:R-:W-:-:S04]  /*15980*/  SHF.L.U32 R0, R14, 0x1f, RZ ;  /* 0x0000001f0e007819 */ /* 0x000fc800000006ff */
[----:B------:R-:W1:Y:S02]  /*15990*/  SYNCS.PHASECHK.TRANS64.TRYWAIT P0, [R3+URZ+0x34440], R0 ;  /* 0x03444000030075a7 */ /* 0x000e64000800017f */
[----:B-1----:R-:W-:Y:S05]  /*159a0*/  @!P0 BRA `(.L_x_353) ;  /* 0x0000001800c08947 */ /* 0x002fea0003800000 */
.L_x_434:
[----:B------:R-:W-:Y:S05]  /*159b0*/  @!P1 BRA `(.L_x_354) ;  /* 0x0000000000049947 */ /* 0x000fea0003800000 */
[----:B------:R-:W-:Y:S01]  /*159c0*/  BPT.TRAP 0x1 ;  /* 0x000000040000795c */ /* 0x000fe20000300000 */
.L_x_354:
[----:B-1----:R-:W-:-:S04]  /*159d0*/  IADD3 R0, R13, 0x1, RZ ;  /* 0x000000010d007810 */ /* 0x002fc80007ffe0ff */
[----:B------:R-:W-:-:S04]  /*159e0*/  ISETP.NE.AND P0, PT, R0, 0x8, PT ;  /* 0x000000080000780c */ /* 0x000fc80003f05270 */
[----:B------:R-:W-:Y:S02]  /*159f0*/  SEL R3, RZ, 0x1, P0 ;  /* 0x00000001ff037807 */ /* 0x000fe40000000000 */
[----:B------:R-:W-:Y:S02]  /*15a00*/  SEL R5, R0, RZ, P0 ;  /* 0x000000ff00057207 */ /* 0x000fe40000000000 */
[----:B------:R-:W-:-:S03]  /*15a10*/  LOP3.LUT R14, R14, R3, RZ, 0x3c, !PT ;  /* 0x000000030e0e7212 */ /* 0x000fc600078e3cff */
[----:B------:R-:W-:Y:S01]  /*15a20*/  IMAD R3, R5, 0x8, R2 ;  /* 0x0000000805037824 */ /* 0x000fe200078e0202 */
[----:B------:R-:W-:-:S04]  /*15a30*/  SHF.L.U32 R0, R14, 0x1f, RZ ;  /* 0x0000001f0e007819 */ /* 0x000fc800000006ff */
[----:B------:R-:W1:Y:S02]  /*15a40*/  SYNCS.PHASECHK.TRANS64.TRYWAIT P0, [R3+URZ+0x34440], R0 ;  /* 0x03444000030075a7 */ /* 0x000e64000800017f */
[----:B-1----:R-:W-:Y:S05]  /*15a50*/  @!P0 BRA `(.L_x_355) ;  /* 0x0000001800a88947 */ /* 0x002fea0003800000 */
.L_x_435:
[----:B------:R-:W-:Y:S05]  /*15a60*/  @!P1 BRA `(.L_x_356) ;  /* 0x0000000000049947 */ /* 0x000fea0003800000 */
[----:B------:R-:W-:Y:S01]  /*15a70*/  BPT.TRAP 0x1 ;  /* 0x000000040000795c */ /* 0x000fe20000300000 */
.L_x_356:
        /* <DEDUP_REMOVED lines=9> */
.L_x_436:
[----:B------:R-:W-:Y:S05]  /*15b10*/  @!P1 BRA `(.L_x_358) ;  /* 0x0000000000049947 */ /* 0x000fea0003800000 */
[----:B------:R-:W-:Y:S01]  /*15b20*/  BPT.TRAP 0x1 ;  /* 0x000000040000795c */ /* 0x000fe20000300000 */
.L_x_358:
        /* <DEDUP_REMOVED lines=9> */
.L_x_437:
[----:B------:R-:W-:Y:S05]  /*15bc0*/  @!P1 BRA `(.L_x_360) ;  /* 0x0000000000049947 */ /* 0x000fea0003800000 */
[----:B------:R-:W-:Y:S01]  /*15bd0*/  BPT.TRAP 0x1 ;  /* 0x000000040000795c */ /* 0x000fe20000300000 */
.L_x_360:
        /* <DEDUP_REMOVED lines=9> */
.L_x_438:
[----:B------:R-:W-:Y:S05]  /*15c70*/  @!P1 BRA `(.L_x_362) ;  /* 0x0000000000049947 */ /* 0x000fea0003800000 */
[----:B------:R-:W-:Y:S01]  /*15c80*/  BPT.TRAP 0x1 ;  /* 0x000000040000795c */ /* 0x000fe20000300000 */
.L_x_362:
[----:B-1----:R-:W-:-:S04]  /*15c90*/  IADD3 R0, R5, 0x1, RZ ;  /* 0x0000000105007810 */ /* 0x002fc80007ffe0ff */
[----:B------:R-:W-:-:S04]  /*15ca0*/  ISETP.NE.AND P0, PT, R0, 0x8, PT ;  /* 0x000000080000780c */ /* 0x000fc80003f05270 */
[----:B------:R-:W-:Y:S02]  /*15cb0*/  SEL R3, RZ, 0x1, P0 ;  /* 0x00000001ff037807 */ /* 0x000fe40000000000 */
[----:B------:R-:W-:Y:S02]  /*15cc0*/  SEL R5, R0, RZ, P0 ;  /* 0x000000ff00057207 */ /* 0x000fe40000000000 */
[----:B----4-:R-:W-:-:S03]  /*15cd0*/  LOP3.LUT R7, R14, R3, RZ, 0x3c, !PT ;  /* 0x000000030e077212 */ /* 0x010fc600078e3cff */
[----:B------:R-:W-:Y:S01]  /*15ce0*/  IMAD R3, R5, 0x8, R2 ;  /* 0x0000000805037824 */ /* 0x000fe200078e0202 */
[----:B------:R-:W-:-:S04]  /*15cf0*/  SHF.L.U32 R0, R7, 0x1f, RZ ;  /* 0x0000001f07007819 */ /* 0x000fc800000006ff */
[----:B------:R-:W1:Y:S02]  /*15d00*/  SYNCS.PHASECHK.TRANS64.TRYWAIT P0, [R3+URZ+0x34440], R0 ;  /* 0x03444000030075a7 */ /* 0x000e64000800017f */
[----:B-1----:R-:W-:Y:S05]  /*15d10*/  @!P0 BRA `(.L_x_363) ;  /* 0x0000001800488947 */ /* 0x002fea0003800000 */
.L_x_439:
[----:B------:R-:W-:Y:S05]  /*15d20*/  @!P1 BRA `(.L_x_364) ;  /* 0x0000000000049947 */ /* 0x000fea0003800000 */
[----:B------:R-:W-:Y:S01]  /*15d30*/  BPT.TRAP 0x1 ;  /* 0x000000040000795c */ /* 0x000fe20000300000 */
.L_x_364:
[----:B-1----:R-:W-:-:S04]  /*15d40*/  IADD3 R0, R5, 0x1, RZ ;  /* 0x0000000105007810 */ /* 0x002fc80007ffe0ff */
[----:B------:R-:W-:-:S04]  /*15d50*/  ISETP.NE.AND P0, PT, R0, 0x8, PT ;  /* 0x000000080000780c */ /* 0x000fc80003f05270 */
[----:B------:R-:W-:Y:S02]  /*15d60*/  SEL R4, RZ, 0x1, P0 ;  /* 0x00000001ff047807 */ /* 0x000fe40000000000 */
[----:B------:R-:W-:Y:S02]  /*15d70*/  SEL R3, R0, RZ, P0 ;  /* 0x000000ff00037207 */ /* 0x000fe40000000000 */
[----:B------:R-:W-:-:S03]  /*15d80*/  LOP3.LUT R0, R7, R4, RZ, 0x3c, !PT ;  /* 0x0000000407007212 */ /* 0x000fc600078e3cff */
[----:B------:R-:W-:Y:S01]  /*15d90*/  IMAD R3, R3, 0x8, R2 ;  /* 0x0000000803037824 */ /* 0x000fe200078e0202 */
[----:B------:R-:W-:-:S07]  /*15da0*/  SHF.L.U32 R0, R0, 0x1f, RZ ;  /* 0x0000001f00007819 */ /* 0x000fce00000006ff */
.L_x_365:
[----:B-1----:R1:W2:Y:S02]  /*15db0*/  SYNCS.PHASECHK.TRANS64.TRYWAIT P0, [R3+URZ+0x34440], R0 ;  /* 0x03444000030075a7 */ /* 0x0022a4000800017f */
[----:B--2---:R-:W-:Y:S05]  /*15dc0*/  @!P0 NANOSLEEP.SYNCS 0x989680 ;  /* 0x009896800000895d */ /* 0x004fea0003900000 */
[----:B------:R-:W2:Y:S02]  /*15dd0*/  @!P0 SYNCS.PHASECHK.TRANS64 P0, [R3+URZ+0x34440], R0 ;  /* 0x03444000030085a7 */ /* 0x000ea4000800007f */
[----:B--2---:R-:W-:Y:S05]  /*15de0*/  @P0 EXIT ;  /* 0x000000000000094d */ /* 0x004fea0003800000 */
[----:B------:R-:W-:Y:S05]  /*15df0*/  BRA `(.L_x_365) ;  /* 0xfffffffc00ec7947 */ /* 0x000fea000383ffff */
.L_x_26:
[----:B-1----:R-:W-:-:S04]  /*15e00*/  MOV R13, UR11 ;  /* 0x0000000b000d7c02 */ /* 0x002fc80008000f00 */
[----:B------:R1:W2:Y:S03]  /*15e10*/  SYNCS.PHASECHK.TRANS64.TRYWAIT P1, [R13+URZ+0x34400], R12 ;  /* 0x0344000c0d0075a7 */ /* 0x0002a6000802017f */
[----:B--2---:R-:W-:Y:S05]  /*15e20*/  @!P1 NANOSLEEP.SYNCS 0x989680 ;  /* 0x009896800000995d */ /* 0x004fea0003900000 */
[----:B------:R-:W2:Y:S02]  /*15e30*/  @!P1 SYNCS.PHASECHK.TRANS64 P1, [R13+URZ+0x34400], R12 ;  /* 0x0344000c0d0095a7 */ /* 0x000ea4000802007f */
[----:B--2---:R-:W-:Y:S05]  /*15e40*/  @!P1 BRA `(.L_x_26) ;  /* 0xfffffffc00ec9947 */ /* 0x004fea000383ffff */
[----:B------:R-:W-:Y:S05]  /*15e50*/  BRA `(.L_x_366) ;  /* 0xfffffed000e07947 */ /* 0x000fea000383ffff */
.L_x_38:
[----:B------:R-:W-:-:S06]  /*15e60*/  UIADD3 UR4, UR47, UR51, URZ ;  /* 0x000000332f047290 */ /* 0x000fcc000fffe03f */
[----:B-1----:R-:W-:-:S04]  /*15e70*/  IMAD.U32 R0, RZ, RZ, UR4 ;  /* 0x00000004ff007e24 */ /* 0x002fc8000f8e00ff */
[----:B------:R1:W2:Y:S03]  /*15e80*/  SYNCS.PHASECHK.TRANS64.TRYWAIT P0, [R0+URZ], R11 ;  /* 0x0000000b000075a7 */ /* 0x0002a6000800017f */
[----:B--2---:R-:W-:Y:S05]  /*15e90*/  @!P0 NANOSLEEP.SYNCS 0x989680 ;  /* 0x009896800000895d */ /* 0x004fea0003900000 */
[----:B------:R-:W2:Y:S02]  /*15ea0*/  @!P0 SYNCS.PHASECHK.TRANS64 P0, [R0+URZ], R11 ;  /* 0x0000000b000085a7 */ /* 0x000ea4000800007f */
[----:B--2---:R-:W-:Y:S05]  /*15eb0*/  @!P0 BRA `(.L_x_38) ;  /* 0xfffffffc00e88947 */ /* 0x004fea000383ffff */
[----:B------:R-:W-:Y:S05]  /*15ec0*/  BRA `(.L_x_367) ;  /* 0xfffffee000107947 */ /* 0x000fea000383ffff */
.L_x_43:
[----:B---3--:R-:W-:-:S04]  /*15ed0*/  MOV R3, UR4 ;  /* 0x0000000400037c02 */ /* 0x008fc80008000f00 */
[----:B------:R3:W4:Y:S03]  /*15ee0*/  SYNCS.PHASECHK.TRANS64.TRYWAIT P0, [R3+URZ+0x34480], R0 ;  /* 0x03448000030075a7 */ /* 0x000726000800017f */
[----:B----4-:R-:W-:Y:S05]  /*15ef0*/  @!P0 NANOSLEEP.SYNCS 0x989680 ;  /* 0x009896800000895d */ /* 0x010fea0003900000 */
[----:B------:R-:W4:Y:S02]  /*15f00*/  @!P0 SYNCS.PHASECHK.TRANS64 P0, [R3+URZ+0x34480], R0 ;  /* 0x03448000030085a7 */ /* 0x000f24000800007f */
[----:B----4-:R-:W-:Y:S05]  /*15f10*/  @!P0 BRA `(.L_x_43) ;  /* 0xfffffffc00ec8947 */ /* 0x010fea000383ffff */
[----:B------:R-:W-:Y:S05]  /*15f20*/  BRA `(.L_x_42) ;  /* 0xfffffeec00487947 */ /* 0x000fea000383ffff */
.L_x_48:
[----:B---3--:R-:W-:-:S04]  /*15f30*/  IMAD.U32 R9, RZ, RZ, UR4 ;  /* 0x00000004ff097e24 */ /* 0x008fc8000f8e00ff */
[----:B------:R3:W4:Y:S03]  /*15f40*/  SYNCS.PHASECHK.TRANS64.TRYWAIT P0, [R9+URZ+0x34480], R4 ;  /* 0x03448004090075a7 */ /* 0x000726000800017f */
[----:B----4-:R-:W-:Y:S05]  /*15f50*/  @!P0 NANOSLEEP.SYNCS 0x989680 ;  /* 0x009896800000895d */ /* 0x010fea0003900000 */
[----:B------:R-:W4:Y:S02]  /*15f60*/  @!P0 SYNCS.PHASECHK.TRANS64 P0, [R9+URZ+0x34480], R4 ;  /* 0x03448004090085a7 */ /* 0x000f24000800007f */
[----:B----4-:R-:W-:Y:S05]  /*15f70*/  @!P0 BRA `(.L_x_48) ;  /* 0xfffffffc00ec8947 */ /* 0x010fea000383ffff */
[----:B------:R-:W-:Y:S05]  /*15f80*/  BRA `(.L_x_47) ;  /* 0xffffff0000c87947 */ /* 0x000fea000383ffff */
.L_x_54:
[----:B------:R-:W-:-:S06]  /*15f90*/  UIADD3 UR4, UR47, UR51, URZ ;  /* 0x000000332f047290 */ /* 0x000fcc000fffe03f */
[----:B-1----:R-:W-:-:S04]  /*15fa0*/  MOV R2, UR4 ;  /* 0x0000000400027c02 */ /* 0x002fc80008000f00 */
[----:B------:R1:W3:Y:S03]  /*15fb0*/  SYNCS.PHASECHK.TRANS64.TRYWAIT P0, [R2+URZ+0x10], R0 ;  /* 0x00001000020075a7 */ /* 0x0002e6000800017f */
[----:B---3--:R-:W-:Y:S05]  /*15fc0*/  @!P0 NANOSLEEP.SYNCS 0x989680 ;  /* 0x009896800000895d */ /* 0x008fea0003900000 */
[----:B------:R-:W3:Y:S02]  /*15fd0*/  @!P0 SYNCS.PHASECHK.TRANS64 P0, [R2+URZ+0x10], R0 ;  /* 0x00001000020085a7 */ /* 0x000ee4000800007f */
[----:B---3--:R-:W-:Y:S05]  /*15fe0*/  @!P0 BRA `(.L_x_54) ;  /* 0xfffffffc00e88947 */ /* 0x008fea000383ffff */
[----:B------:R-:W-:Y:S05]  /*15ff0*/  BRA `(.L_x_368) ;  /* 0xffffff24009c7947 */ /* 0x000fea000383ffff */
.L_x_66:
[----:B------:R-:W-:-:S07]  /*16000*/  IMAD.MOV.U32 R15, RZ, RZ, -0x1 ;  /* 0xffffffffff0f7424 */ /* 0x000fce00078e00ff */
[----:B-123-5:R-:W-:Y:S05]  /*16010*/  WARPSYNC.COLLECTIVE R15, `(.L_x_369) ;  /* 0x000000000f0c7348 */ /* 0x02efea0003c00000 */
[----:B------:R-:W-:Y:S02]  /*16020*/  ELECT P6, UR62, PT ;  /* 0x00000000003e782f */ /* 0x000fe400038c0000 */
[----:B------:R-:W-:Y:S01]  /*16030*/  MOV R14, UR62 ;  /* 0x0000003e000e7c02 */ /* 0x000fe20008000f00 */
[----:B-123-5:R-:W-:Y:S10]  /*16040*/  ENDCOLLECTIVE ;  /* 0x000000000000791b */ /* 0x02eff40003800000 */
.L_x_369:
[----:B------:R-:W-:Y:S05]  /*16050*/  BRA `(.L_x_370) ;  /* 0xffffff2c00247947 */ /* 0x000fea000383ffff */
.L_x_68:
[----:B-1----:R-:W-:-:S04]  /*16060*/  MOV R4, UR50 ;  /* 0x0000003200047c02 */ /* 0x002fc80008000f00 */
[----:B------:R1:W3:Y:S03]  /*16070*/  SYNCS.PHASECHK.TRANS64.TRYWAIT P2, [R4+URZ+0x34500], R159 ;  /* 0x0345009f040075a7 */ /* 0x0002e6000804017f */
[----:B---3--:R-:W-:Y:S05]  /*16080*/  @!P2 NANOSLEEP.SYNCS 0x989680 ;  /* 0x009896800000a95d */ /* 0x008fea0003900000 */
[----:B------:R-:W3:Y:S02]  /*16090*/  @!P2 SYNCS.PHASECHK.TRANS64 P2, [R4+URZ+0x34500], R159 ;  /* 0x0345009f0400a5a7 */ /* 0x000ee4000804007f */
[----:B---3--:R-:W-:Y:S05]  /*160a0*/  @!P2 BRA `(.L_x_68) ;  /* 0xfffffffc00eca947 */ /* 0x008fea000383ffff */
[----:B------:R-:W-:Y:S05]  /*160b0*/  BRA `(.L_x_371) ;  /* 0xffffff2c00347947 */ /* 0x000fea000383ffff */
.L_x_74:
[----:B-1----:R-:W-:-:S04]  /*160c0*/  IMAD.U32 R12, RZ, RZ, UR50 ;  /* 0x00000032ff0c7e24 */ /* 0x002fc8000f8e00ff */
[----:B------:R1:W2:Y:S03]  /*160d0*/  SYNCS.PHASECHK.TRANS64.TRYWAIT P3, [R12+URZ+0x34508], R159 ;  /* 0x0345089f0c0075a7 */ /* 0x0002a6000806017f */
[----:B--2---:R-:W-:Y:S05]  /*160e0*/  @!P3 NANOSLEEP.SYNCS 0x989680 ;  /* 0x009896800000b95d */ /* 0x004fea0003900000 */
[----:B------:R-:W2:Y:S02]  /*160f0*/  @!P3 SYNCS.PHASECHK.TRANS64 P3, [R12+URZ+0x34508], R159 ;  /* 0x0345089f0c00b5a7 */ /* 0x000ea4000806007f */
[----:B--2---:R-:W-:Y:S05]  /*16100*/  @!P3 BRA `(.L_x_74) ;  /* 0xfffffffc00ecb947 */ /* 0x004fea000383ffff */
[----:B------:R-:W-:Y:S05]  /*16110*/  BRA `(.L_x_372) ;  /* 0xffffff3000d47947 */ /* 0x000fea000383ffff */
.L_x_79:
[----:B-1----:R-:W-:-:S04]  /*16120*/  MOV R12, UR50 ;  /* 0x00000032000c7c02 */ /* 0x002fc80008000f00 */
[----:B------:R1:W2:Y:S03]  /*16130*/  SYNCS.PHASECHK.TRANS64.TRYWAIT P3, [R12+URZ+0x34510], R159 ;  /* 0x0345109f0c0075a7 */ /* 0x0002a6000806017f */
[----:B--2---:R-:W-:Y:S05]  /*16140*/  @!P3 NANOSLEEP.SYNCS 0x989680 ;  /* 0x009896800000b95d */ /* 0x004fea0003900000 */
[----:B------:R-:W2:Y:S02]  /*16150*/  @!P3 SYNCS.PHASECHK.TRANS64 P3, [R12+URZ+0x34510], R159 ;  /* 0x0345109f0c00b5a7 */ /* 0x000ea4000806007f */
[----:B--2---:R-:W-:Y:S05]  /*16160*/  @!P3 BRA `(.L_x_79) ;  /* 0xfffffffc00ecb947 */ /* 0x004fea000383ffff */
[----:B------:R-:W-:Y:S05]  /*16170*/  BRA `(.L_x_373) ;  /* 0xffffff38001c7947 */ /* 0x000fea000383ffff */
.L_x_84:
[----:B-1----:R-:W-:-:S04]  /*16180*/  IMAD.U32 R12, RZ, RZ, UR50 ;  /* 0x00000032ff0c7e24 */ /* 0x002fc8000f8e00ff */
[----:B------:R1:W2:Y:S03]  /*16190*/  SYNCS.PHASECHK.TRANS64.TRYWAIT P3, [R12+URZ+0x34518], R159 ;  /* 0x0345189f0c0075a7 */ /* 0x0002a6000806017f */
[----:B--2---:R-:W-:Y:S05]  /*161a0*/  @!P3 NANOSLEEP.SYNCS 0x989680 ;  /* 0x009896800000b95d */ /* 0x004fea0003900000 */
[----:B------:R-:W2:Y:S02]  /*161b0*/  @!P3 SYNCS.PHASECHK.TRANS64 P3, [R12+URZ+0x34518], R159 ;  /* 0x0345189f0c00b5a7 */ /* 0x000ea4000806007f */
[----:B--2---:R-:W-:Y:S05]  /*161c0*/  @!P3 BRA `(.L_x_84) ;  /* 0xfffffffc00ecb947 */ /* 0x004fea000383ffff */
[----:B------:R-:W-:Y:S05]  /*161d0*/  BRA `(.L_x_374) ;  /* 0xffffff3c00a47947 */ /* 0x000fea000383ffff */
.L_x_89:
[----:B-1----:R-:W-:-:S04]  /*161e0*/  MOV R13, UR50 ;  /* 0x00000032000d7c02 */ /* 0x002fc80008000f00 */
[----:B------:R1:W2:Y:S03]  /*161f0*/  SYNCS.PHASECHK.TRANS64.TRYWAIT P3, [R13+URZ+0x34500], R20 ;  /* 0x034500140d0075a7 */ /* 0x0002a6000806017f */
[----:B--2---:R-:W-:Y:S05]  /*16200*/  @!P3 NANOSLEEP.SYNCS 0x989680 ;  /* 0x009896800000b95d */ /* 0x004fea0003900000 */
[----:B------:R-:W2:Y:S02]  /*16210*/  @!P3 SYNCS.PHASECHK.TRANS64 P3, [R13+URZ+0x34500], R20 ;  /* 0x034500140d00b5a7 */ /* 0x000ea4000806007f */
[----:B--2---:R-:W-:Y:S05]  /*16220*/  @!P3 BRA `(.L_x_89) ;  /* 0xfffffffc00ecb947 */ /* 0x004fea000383ffff */
[----:B------:R-:W-:Y:S05]  /*16230*/  BRA `(.L_x_375) ;  /* 0xffffff4000f47947 */ /* 0x000fea000383ffff */
.L_x_94:
[----:B-1----:R-:W-:-:S04]  /*16240*/  IMAD.U32 R13, RZ, RZ, UR50 ;  /* 0x00000032ff0d7e24 */ /* 0x002fc8000f8e00ff */
[----:B------:R1:W2:Y:S03]  /*16250*/  SYNCS.PHASECHK.TRANS64.TRYWAIT P3, [R13+URZ+0x34508], R20 ;  /* 0x034508140d0075a7 */ /* 0x0002a6000806017f */
[----:B--2---:R-:W-:Y:S05]  /*16260*/  @!P3 NANOSLEEP.SYNCS 0x989680 ;  /* 0x009896800000b95d */ /* 0x004fea0003900000 */
[----:B------:R-:W2:Y:S02]  /*16270*/  @!P3 SYNCS.PHASECHK.TRANS64 P3, [R13+URZ+0x34508], R20 ;  /* 0x034508140d00b5a7 */ /* 0x000ea4000806007f */
[----:B--2---:R-:W-:Y:S05]  /*16280*/  @!P3 BRA `(.L_x_94) ;  /* 0xfffffffc00ecb947 */ /* 0x004fea000383ffff */
[----:B------:R-:W-:Y:S05]  /*16290*/  BRA `(.L_x_376) ;  /* 0xffffff48007c7947 */ /* 0x000fea000383ffff */
.L_x_99:
[----:B-1----:R-:W-:-:S04]  /*162a0*/  MOV R13, UR50 ;  /* 0x00000032000d7c02 */ /* 0x002fc80008000f00 */
[----:B------:R1:W2:Y:S03]  /*162b0*/  SYNCS.PHASECHK.TRANS64.TRYWAIT P3, [R13+URZ+0x34510], R20 ;  /* 0x034510140d0075a7 */ /* 0x0002a6000806017f */
[----:B--2---:R-:W-:Y:S05]  /*162c0*/  @!P3 NANOSLEEP.SYNCS 0x989680 ;  /* 0x009896800000b95d */ /* 0x004fea0003900000 */
[----:B------:R-:W2:Y:S02]  /*162d0*/  @!P3 SYNCS.PHASECHK.TRANS64 P3, [R13+URZ+0x34510], R20 ;  /* 0x034510140d00b5a7 */ /* 0x000ea4000806007f */
[----:B--2---:R-:W-:Y:S05]  /*162e0*/  @!P3 BRA `(.L_x_99) ;  /* 0xfffffffc00ecb947 */ /* 0x004fea000383ffff */
[----:B------:R-:W-:Y:S05]  /*162f0*/  BRA `(.L_x_377) ;  /* 0xffffff4c00bc7947 */ /* 0x000fea000383ffff */
.L_x_104:
[----:B-1----:R-:W-:-:S04]  /*16300*/  IMAD.U32 R13, RZ, RZ, UR50 ;  /* 0x00000032ff0d7e24 */ /* 0x002fc8000f8e00ff */
[----:B------:R1:W2:Y:S03]  /*16310*/  SYNCS.PHASECHK.TRANS64.TRYWAIT P3, [R13+URZ+0x34518], R20 ;  /* 0x034518140d0075a7 */ /* 0x0002a6000806017f */
[----:B--2---:R-:W-:Y:S05]  /*16320*/  @!P3 NANOSLEEP.SYNCS 0x989680 ;  /* 0x009896800000b95d */ /* 0x004fea0003900000 */
[----:B------:R-:W2:Y:S02]  /*16330*/  @!P3 SYNCS.PHASECHK.TRANS64 P3, [R13+URZ+0x34518], R20 ;  /* 0x034518140d00b5a7 */ /* 0x000ea4000806007f */
[----:B--2---:R-:W-:Y:S05]  /*16340*/  @!P3 BRA `(.L_x_104) ;  /* 0xfffffffc00ecb947 */ /* 0x004fea000383ffff */
[----:B------:R-:W-:Y:S05]  /*16350*/  BRA `(.L_x_378) ;  /* 0xffffff54003c7947 */ /* 0x000fea000383ffff */
.L_x_109:
[----:B-1----:R-:W-:-:S04]  /*16360*/  MOV R12, UR50 ;  /* 0x00000032000c7c02 */ /* 0x002fc80008000f00 */
[----:B------:R1:W2:Y:S03]  /*16370*/  SYNCS.PHASECHK.TRANS64.TRYWAIT P3, [R12+URZ+0x34500], R159 ;  /* 0x0345009f0c0075a7 */ /* 0x0002a6000806017f */
[----:B--2---:R-:W-:Y:S05]  /*16380*/  @!P3 NANOSLEEP.SYNCS 0x989680 ;  /* 0x009896800000b95d */ /* 0x004fea0003900000 */
[----:B------:R-:W2:Y:S02]  /*16390*/  @!P3 SYNCS.PHASECHK.TRANS64 P3, [R12+URZ+0x34500], R159 ;  /* 0x0345009f0c00b5a7 */ /* 0x000ea4000806007f */
[----:B--2---:R-:W-:Y:S05]  /*163a0*/  @!P3 BRA `(.L_x_109) ;  /* 0xfffffffc00ecb947 */ /* 0x004fea000383ffff */
[----:B------:R-:W-:Y:S05]  /*163b0*/  BRA `(.L_x_379) ;  /* 0xffffff58007c7947 */ /* 0x000fea000383ffff */
.L_x_114:
[----:B-1----:R-:W-:-:S04]  /*163c0*/  IMAD.U32 R12, RZ, RZ, UR50 ;  /* 0x00000032ff0c7e24 */ /* 0x002fc8000f8e00ff */
[----:B------:R1:W2:Y:S03]  /*163d0*/  SYNCS.PHASECHK.TRANS64.TRYWAIT P3, [R12+URZ+0x34508], R159 ;  /* 0x0345089f0c0075a7 */ /* 0x0002a6000806017f */
[----:B--2---:R-:W-:Y:S05]  /*163e0*/  @!P3 NANOSLEEP.SYNCS 0x989680 ;  /* 0x009896800000b95d */ /* 0x004fea0003900000 */
[----:B------:R-:W2:Y:S02]  /*163f0*/  @!P3 SYNCS.PHASECHK.TRANS64 P3, [R12+URZ+0x34508], R159 ;  /* 0x0345089f0c00b5a7 */ /* 0x000ea4000806007f */
[----:B--2---:R-:W-:Y:S05]  /*16400*/  @!P3 BRA `(.L_x_114) ;  /* 0xfffffffc00ecb947 */ /* 0x004fea000383ffff */
[----:B------:R-:W-:Y:S05]  /*16410*/  BRA `(.L_x_380) ;  /* 0xffffff5c00fc7947 */ /* 0x000fea000383ffff */
.L_x_119:
[----:B-1----:R-:W-:-:S04]  /*16420*/  MOV R12, UR50 ;  /* 0x00000032000c7c02 */ /* 0x002fc80008000f00 */
[----:B------:R1:W2:Y:S03]  /*16430*/  SYNCS.PHASECHK.TRANS64.TRYWAIT P3, [R12+URZ+0x34510], R159 ;  /* 0x0345109f0c0075a7 */ /* 0x0002a6000806017f */
[----:B--2---:R-:W-:Y:S05]  /*16440*/  @!P3 NANOSLEEP.SYNCS 0x989680 ;  /* 0x009896800000b95d */ /* 0x004fea0003900000 */
[----:B------:R-:W2:Y:S02]  /*16450*/  @!P3 SYNCS.PHASECHK.TRANS64 P3, [R12+URZ+0x34510], R159 ;  /* 0x0345109f0c00b5a7 */ /* 0x000ea4000806007f */
[----:B--2---:R-:W-:Y:S05]  /*16460*/  @!P3 BRA `(.L_x_119) ;  /* 0xfffffffc00ecb947 */ /* 0x004fea000383ffff */
[----:B------:R-:W-:Y:S05]  /*16470*/  BRA `(.L_x_381) ;  /* 0xffffff64003c7947 */ /* 0x000fea000383ffff */
.L_x_124:
[----:B-1----:R-:W-:-:S04]  /*16480*/  IMAD.U32 R12, RZ, RZ, UR50 ;  /* 0x00000032ff0c7e24 */ /* 0x002fc8000f8e00ff */
[----:B------:R1:W2:Y:S03]  /*16490*/  SYNCS.PHASECHK.TRANS64.TRYWAIT P3, [R12+URZ+0x34518], R159 ;  /* 0x0345189f0c0075a7 */ /* 0x0002a6000806017f */
[----:B--2---:R-:W-:Y:S05]  /*164a0*/  @!P3 NANOSLEEP.SYNCS 0x989680 ;  /* 0x009896800000b95d */ /* 0x004fea0003900000 */
[----:B------:R-:W2:Y:S02]  /*164b0*/  @!P3 SYNCS.PHASECHK.TRANS64 P3, [R12+URZ+0x34518], R159 ;  /* 0x0345189f0c00b5a7 */ /* 0x000ea4000806007f */
[----:B--2---:R-:W-:Y:S05]  /*164c0*/  @!P3 BRA `(.L_x_124) ;  /* 0xfffffffc00ecb947 */ /* 0x004fea000383ffff */
[----:B------:R-:W-:Y:S05]  /*164d0*/  BRA `(.L_x_382) ;  /* 0xffffff6800bc7947 */ /* 0x000fea000383ffff */
.L_x_129:
[----:B-1----:R-:W-:-:S04]  /*164e0*/  MOV R13, UR50 ;  /* 0x00000032000d7c02 */ /* 0x002fc80008000f00 */
[----:B------:R1:W2:Y:S03]  /*164f0*/  SYNCS.PHASECHK.TRANS64.TRYWAIT P3, [R13+URZ+0x34500], R20 ;  /* 0x034500140d0075a7 */ /* 0x0002a6000806017f */
[----:B--2---:R-:W-:Y:S05]  /*16500*/  @!P3 NANOSLEEP.SYNCS 0x989680 ;  /* 0x009896800000b95d */ /* 0x004fea0003900000 */
[----:B------:R-:W2:Y:S02]  /*16510*/  @!P3 SYNCS.PHASECHK.TRANS64 P3, [R13+URZ+0x34500], R20 ;  /* 0x034500140d00b5a7 */ /* 0x000ea4000806007f */
[----:B--2---:R-:W-:Y:S05]  /*16520*/  @!P3 BRA `(.L_x_129) ;  /* 0xfffffffc00ecb947 */ /* 0x004fea000383ffff */
[----:B------:R-:W-:Y:S05]  /*16530*/  BRA `(.L_x_383) ;  /* 0xffffff6c00fc7947 */ /* 0x000fea000383ffff */
.L_x_134:
[----:B-1----:R-:W-:-:S04]  /*16540*/  IMAD.U32 R13, RZ, RZ, UR50 ;  /* 0x00000032ff0d7e24 */ /* 0x002fc8000f8e00ff */
[----:B------:R1:W2:Y:S03]  /*16550*/  SYNCS.PHASECHK.TRANS64.TRYWAIT P3, [R13+URZ+0x34508], R20 ;  /* 0x034508140d0075a7 */ /* 0x0002a6000806017f */
[----:B--2---:R-:W-:Y:S05]  /*16560*/  @!P3 NANOSLEEP.SYNCS 0x989680 ;  /* 0x009896800000b95d */ /* 0x004fea0003900000 */
[----:B------:R-:W2:Y:S02]  /*16570*/  @!P3 SYNCS.PHASECHK.TRANS64 P3, [R13+URZ+0x34508], R20 ;  /* 0x034508140d00b5a7 */ /* 0x000ea4000806007f */
[----:B--2---:R-:W-:Y:S05]  /*16580*/  @!P3 BRA `(.L_x_134) ;  /* 0xfffffffc00ecb947 */ /* 0x004fea000383ffff */
[----:B------:R-:W-:Y:S05]  /*16590*/  BRA `(.L_x_384) ;  /* 0xffffff74007c7947 */ /* 0x000fea000383ffff */
.L_x_139:
[----:B-1----:R-:W-:-:S04]  /*165a0*/  MOV R13, UR50 ;  /* 0x00000032000d7c02 */ /* 0x002fc80008000f00 */
[----:B------:R1:W2:Y:S03]  /*165b0*/  SYNCS.PHASECHK.TRANS64.TRYWAIT P3, [R13+URZ+0x34510], R20 ;  /* 0x034510140d0075a7 */ /* 0x0002a6000806017f */
[----:B--2---:R-:W-:Y:S05]  /*165c0*/  @!P3 NANOSLEEP.SYNCS 0x989680 ;  /* 0x009896800000b95d */ /* 0x004fea0003900000 */
[----:B------:R-:W2:Y:S02]  /*165d0*/  @!P3 SYNCS.PHASECHK.TRANS64 P3, [R13+URZ+0x34510], R20 ;  /* 0x034510140d00b5a7 */ /* 0x000ea4000806007f */
[----:B--2---:R-:W-:Y:S05]  /*165e0*/  @!P3 BRA `(.L_x_139) ;  /* 0xfffffffc00ecb947 */ /* 0x004fea000383ffff */
[----:B------:R-:W-:Y:S05]  /*165f0*/  BRA `(.L_x_385) ;  /* 0xffffff7800bc7947 */ /* 0x000fea000383ffff */
.L_x_144:
[----:B-1----:R-:W-:-:S04]  /*16600*/  IMAD.U32 R13, RZ, RZ, UR50 ;  /* 0x00000032ff0d7e24 */ /* 0x002fc8000f8e00ff */
[----:B------:R1:W2:Y:S03]  /*16610*/  SYNCS.PHASECHK.TRANS64.TRYWAIT P3, [R13+URZ+0x34518], R20 ;  /* 0x034518140d0075a7 */ /* 0x0002a6000806017f */
[----:B--2---:R-:W-:Y:S05]  /*16620*/  @!P3 NANOSLEEP.SYNCS 0x989680 ;  /* 0x009896800000b95d */ /* 0x004fea0003900000 */
[----:B------:R-:W2:Y:S02]  /*16630*/  @!P3 SYNCS.PHASECHK.TRANS64 P3, [R13+URZ+0x34518], R20 ;  /* 0x034518140d00b5a7 */ /* 0x000ea4000806007f */
[----:B--2---:R-:W-:Y:S05]  /*16640*/  @!P3 BRA `(.L_x_144) ;  /* 0xfffffffc00ecb947 */ /* 0x004fea000383ffff */
[----:B------:R-:W-:Y:S05]  /*16650*/  BRA `(.L_x_386) ;  /* 0xffffff80003c7947 */ /* 0x000fea000383ffff */
.L_x_149:
[----:B-1----:R-:W-:-:S04]  /*16660*/  MOV R3, UR4 ;  /* 0x0000000400037c02 */ /* 0x002fc80008000f00 */
[----:B------:R1:W2:Y:S03]  /*16670*/  SYNCS.PHASECHK.TRANS64.TRYWAIT P2, [R3+URZ+0x34400], R0 ;  /* 0x03440000030075a7 */ /* 0x0002a6000804017f */
[----:B--2---:R-:W-:Y:S05]  /*16680*/  @!P2 NANOSLEEP.SYNCS 0x989680 ;  /* 0x009896800000a95d */ /* 0x004fea0003900000 */
[----:B------:R-:W2:Y:S02]  /*16690*/  @!P2 SYNCS.PHASECHK.TRANS64 P2, [R3+URZ+0x34400], R0 ;  /* 0x034400000300a5a7 */ /* 0x000ea4000804007f */
[----:B--2---:R-:W-:Y:S05]  /*166a0*/  @!P2 BRA `(.L_x_149) ;  /* 0xfffffffc00eca947 */ /* 0x004fea000383ffff */
[----:B------:R-:W-:Y:S05]  /*166b0*/  BRA `(.L_x_387) ;  /* 0xffffff8400987947 */ /* 0x000fea000383ffff */
.L_x_153:
[----:B--2---:R-:W-:-:S04]  /*166c0*/  IMAD.U32 R3, RZ, RZ, UR4 ;  /* 0x00000004ff037e24 */ /* 0x004fc8000f8e00ff */
[----:B------:R2:W3:Y:S03]  /*166d0*/  SYNCS.PHASECHK.TRANS64.TRYWAIT P2, [R3+URZ+0x34400], R2 ;  /* 0x03440002030075a7 */ /* 0x0004e6000804017f */
[----:B---3--:R-:W-:Y:S05]  /*166e0*/  @!P2 NANOSLEEP.SYNCS 0x989680 ;  /* 0x009896800000a95d */ /* 0x008fea0003900000 */
[----:B------:R-:W3:Y:S02]  /*166f0*/  @!P2 SYNCS.PHASECHK.TRANS64 P2, [R3+URZ+0x34400], R2 ;  /* 0x034400020300a5a7 */ /* 0x000ee4000804007f */
[----:B---3--:R-:W-:Y:S05]  /*16700*/  @!P2 BRA `(.L_x_153) ;  /* 0xfffffffc00eca947 */ /* 0x008fea000383ffff */
[----:B------:R-:W-:Y:S05]  /*16710*/  BRA `(.L_x_388) ;  /* 0xffffff8800407947 */ /* 0x000fea000383ffff */
.L_x_171:
[----:B-1----:R-:W-:-:S04]  /*16720*/  MOV R3, UR6 ;  /* 0x0000000600037c02 */ /* 0x002fc80008000f00 */
[----:B------:R1:W2:Y:S03]  /*16730*/  SYNCS.PHASECHK.TRANS64.TRYWAIT P0, [R3+URZ+0x34548], R0 ;  /* 0x03454800030075a7 */ /* 0x0002a6000800017f */
[----:B--2---:R-:W-:Y:S05]  /*16740*/  @!P0 NANOSLEEP.SYNCS 0x989680 ;  /* 0x009896800000895d */ /* 0x004fea0003900000 */
[----:B------:R-:W2:Y:S02]  /*16750*/  @!P0 SYNCS.PHASECHK.TRANS64 P0, [R3+URZ+0x34548], R0 ;  /* 0x03454800030085a7 */ /* 0x000ea4000800007f */
[----:B--2---:R-:W-:Y:S05]  /*16760*/  @!P0 BRA `(.L_x_171) ;  /* 0xfffffffc00ec8947 */ /* 0x004fea000383ffff */
[----:B------:R-:W-:Y:S05]  /*16770*/  BRA `(.L_x_389) ;  /* 0xffffff9400987947 */ /* 0x000fea000383ffff */
.L_x_173:
[----:B-1----:R-:W-:-:S04]  /*16780*/  IMAD.U32 R6, RZ, RZ, UR7 ;  /* 0x00000007ff067e24 */ /* 0x002fc8000f8e00ff */
[----:B------:R1:W2:Y:S03]  /*16790*/  SYNCS.PHASECHK.TRANS64.TRYWAIT P0, [R6+URZ+0x34400], R3 ;  /* 0x03440003060075a7 */ /* 0x0002a6000800017f */
[----:B--2---:R-:W-:Y:S05]  /*167a0*/  @!P0 NANOSLEEP.SYNCS 0x989680 ;  /* 0x009896800000895d */ /* 0x004fea0003900000 */
[----:B------:R-:W2:Y:S02]  /*167b0*/  @!P0 SYNCS.PHASECHK.TRANS64 P0, [R6+URZ+0x34400], R3 ;  /* 0x03440003060085a7 */ /* 0x000ea4000800007f */
[----:B--2---:R-:W-:Y:S05]  /*167c0*/  @!P0 BRA `(.L_x_173) ;  /* 0xfffffffc00ec8947 */ /* 0x004fea000383ffff */
[----:B------:R-:W-:Y:S05]  /*167d0*/  BRA `(.L_x_390) ;  /* 0xffffff9400c47947 */ /* 0x000fea000383ffff */
.L_x_179:
[----:B--2---:R-:W-:-:S04]  /*167e0*/  MOV R3, UR6 ;  /* 0x0000000600037c02 */ /* 0x004fc80008000f00 */
[----:B------:R2:W3:Y:S03]  /*167f0*/  SYNCS.PHASECHK.TRANS64.TRYWAIT P1, [R3+URZ+0x34520], R8 ;  /* 0x03452008030075a7 */ /* 0x0004e6000802017f */
[----:B---3--:R-:W-:Y:S05]  /*16800*/  @!P1 NANOSLEEP.SYNCS 0x989680 ;  /* 0x009896800000995d */ /* 0x008fea0003900000 */
[----:B------:R-:W3:Y:S02]  /*16810*/  @!P1 SYNCS.PHASECHK.TRANS64 P1, [R3+URZ+0x34520], R8 ;  /* 0x03452008030095a7 */ /* 0x000ee4000802007f */
[----:B---3--:R-:W-:Y:S05]  /*16820*/  @!P1 BRA `(.L_x_179) ;  /* 0xfffffffc00ec9947 */ /* 0x008fea000383ffff */
[----:B------:R-:W-:Y:S05]  /*16830*/  BRA `(.L_x_391) ;  /* 0xffffff9800707947 */ /* 0x000fea000383ffff */
.L_x_185:
[----:B--2---:R-:W-:-:S04]  /*16840*/  IMAD.U32 R3, RZ, RZ, UR6 ;  /* 0x00000006ff037e24 */ /* 0x004fc8000f8e00ff */
[----:B------:R2:W4:Y:S03]  /*16850*/  SYNCS.PHASECHK.TRANS64.TRYWAIT P1, [R3+URZ+0x34528], R8 ;  /* 0x03452808030075a7 */ /* 0x000526000802017f */
[----:B----4-:R-:W-:Y:S05]  /*16860*/  @!P1 NANOSLEEP.SYNCS 0x989680 ;  /* 0x009896800000995d */ /* 0x010fea0003900000 */
[----:B------:R-:W4:Y:S02]  /*16870*/  @!P1 SYNCS.PHASECHK.TRANS64 P1, [R3+URZ+0x34528], R8 ;  /* 0x03452808030095a7 */ /* 0x000f24000802007f */
[----:B----4-:R-:W-:Y:S05]  /*16880*/  @!P1 BRA `(.L_x_185) ;  /* 0xfffffffc00ec9947 */ /* 0x010fea000383ffff */
[----:B------:R-:W-:Y:S05]  /*16890*/  BRA `(.L_x_392) ;  /* 0xffffff9800ac7947 */ /* 0x000fea000383ffff */
.L_x_191:
[----:B-12---:R-:W-:-:S04]  /*168a0*/  MOV R3, UR6 ;  /* 0x0000000600037c02 */ /* 0x006fc80008000f00 */
[----:B------:R1:W2:Y:S03]  /*168b0*/  SYNCS.PHASECHK.TRANS64.TRYWAIT P1, [R3+URZ+0x34530], R8 ;  /* 0x03453008030075a7 */ /* 0x0002a6000802017f */
[----:B--2---:R-:W-:Y:S05]  /*168c0*/  @!P1 NANOSLEEP.SYNCS 0x989680 ;  /* 0x009896800000995d */ /* 0x004fea0003900000 */
[----:B------:R-:W2:Y:S02]  /*168d0*/  @!P1 SYNCS.PHASECHK.TRANS64 P1, [R3+URZ+0x34530], R8 ;  /* 0x03453008030095a7 */ /* 0x000ea4000802007f */
[----:B--2---:R-:W-:Y:S05]  /*168e0*/  @!P1 BRA `(.L_x_191) ;  /* 0xfffffffc00ec9947 */ /* 0x004fea000383ffff */
[----:B------:R-:W-:Y:S05]  /*168f0*/  BRA `(.L_x_393) ;  /* 0xffffff9800f47947 */ /* 0x000fea000383ffff */
.L_x_197:
[----:B-12---:R-:W-:-:S04]  /*16900*/  IMAD.U32 R3, RZ, RZ, UR6 ;  /* 0x00000006ff037e24 */ /* 0x006fc8000f8e00ff */
[----:B------:R1:W2:Y:S03]  /*16910*/  SYNCS.PHASECHK.TRANS64.TRYWAIT P1, [R3+URZ+0x34538], R8 ;  /* 0x03453808030075a7 */ /* 0x0002a6000802017f */
[----:B--2---:R-:W-:Y:S05]  /*16920*/  @!P1 NANOSLEEP.SYNCS 0x989680 ;  /* 0x009896800000995d */ /* 0x004fea0003900000 */
[----:B------:R-:W2:Y:S02]  /*16930*/  @!P1 SYNCS.PHASECHK.TRANS64 P1, [R3+URZ+0x34538], R8 ;  /* 0x03453808030095a7 */ /* 0x000ea4000802007f */
[----:B--2---:R-:W-:Y:S05]  /*16940*/  @!P1 BRA `(.L_x_197) ;  /* 0xfffffffc00ec9947 */ /* 0x004fea000383ffff */
[----:B------:R-:W-:Y:S05]  /*16950*/  BRA `(.L_x_394) ;  /* 0xffffff9c00347947 */ /* 0x000fea000383ffff */
.L_x_203:
[----:B-12---:R-:W-:-:S04]  /*16960*/  MOV R3, UR6 ;  /* 0x0000000600037c02 */ /* 0x006fc80008000f00 */
[----:B------:R1:W2:Y:S03]  /*16970*/  SYNCS.PHASECHK.TRANS64.TRYWAIT P1, [R3+URZ+0x34520], R2 ;  /* 0x03452002030075a7 */ /* 0x0002a6000802017f */
[----:B--2---:R-:W-:Y:S05]  /*16980*/  @!P1 NANOSLEEP.SYNCS 0x989680 ;  /* 0x009896800000995d */ /* 0x004fea0003900000 */
[----:B------:R-:W2:Y:S02]  /*16990*/  @!P1 SYNCS.PHASECHK.TRANS64 P1, [R3+URZ+0x34520], R2 ;  /* 0x03452002030095a7 */ /* 0x000ea4000802007f */
[----:B--2---:R-:W-:Y:S05]  /*169a0*/  @!P1 BRA `(.L_x_203) ;  /* 0xfffffffc00ec9947 */ /* 0x004fea000383ffff */
[----:B------:R-:W-:Y:S05]  /*169b0*/  BRA `(.L_x_395) ;  /* 0xffffff9c00807947 */ /* 0x000fea000383ffff */
.L_x_209:
[----:B-123--:R-:W-:-:S04]  /*169c0*/  IMAD.U32 R3, RZ, RZ, UR6 ;  /* 0x00000006ff037e24 */ /* 0x00efc8000f8e00ff */
[----:B------:R1:W2:Y:S03]  /*169d0*/  SYNCS.PHASECHK.TRANS64.TRYWAIT P1, [R3+URZ+0x34528], R2 ;  /* 0x03452802030075a7 */ /* 0x0002a6000802017f */
[----:B--2---:R-:W-:Y:S05]  /*169e0*/  @!P1 NANOSLEEP.SYNCS 0x989680 ;  /* 0x009896800000995d */ /* 0x004fea0003900000 */
[----:B------:R-:W2:Y:S02]  /*169f0*/  @!P1 SYNCS.PHASECHK.TRANS64 P1, [R3+URZ+0x34528], R2 ;  /* 0x03452802030095a7 */ /* 0x000ea4000802007f */
[----:B--2---:R-:W-:Y:S05]  /*16a00*/  @!P1 BRA `(.L_x_209) ;  /* 0xfffffffc00ec9947 */ /* 0x004fea000383ffff */
[----:B------:R-:W-:Y:S05]  /*16a10*/  BRA `(.L_x_396) ;  /* 0xffffff9c00b47947 */ /* 0x000fea000383ffff */
.L_x_215:
[----:B-1234-:R-:W-:-:S04]  /*16a20*/  MOV R3, UR6 ;  /* 0x0000000600037c02 */ /* 0x01efc80008000f00 */
[----:B------:R1:W2:Y:S03]  /*16a30*/  SYNCS.PHASECHK.TRANS64.TRYWAIT P1, [R3+URZ+0x34530], R2 ;  /* 0x03453002030075a7 */ /* 0x0002a6000802017f */
[----:B--2---:R-:W-:Y:S05]  /*16a40*/  @!P1 NANOSLEEP.SYNCS 0x989680 ;  /* 0x009896800000995d */ /* 0x004fea0003900000 */
[----:B------:R-:W2:Y:S02]  /*16a50*/  @!P1 SYNCS.PHASECHK.TRANS64 P1, [R3+URZ+0x34530], R2 ;  /* 0x03453002030095a7 */ /* 0x000ea4000802007f */
[----:B--2---:R-:W-:Y:S05]  /*16a60*/  @!P1 BRA `(.L_x_215) ;  /* 0xfffffffc00ec9947 */ /* 0x004fea000383ffff */
[----:B------:R-:W-:Y:S05]  /*16a70*/  BRA `(.L_x_397) ;  /* 0xffffff9c00f07947 */ /* 0x000fea000383ffff */
.L_x_221:
[----:B-1234-:R-:W-:-:S04]  /*16a80*/  IMAD.U32 R3, RZ, RZ, UR6 ;  /* 0x00000006ff037e24 */ /* 0x01efc8000f8e00ff */
[----:B------:R1:W2:Y:S03]  /*16a90*/  SYNCS.PHASECHK.TRANS64.TRYWAIT P1, [R3+URZ+0x34538], R2 ;  /* 0x03453802030075a7 */ /* 0x0002a6000802017f */
[----:B--2---:R-:W-:Y:S05]  /*16aa0*/  @!P1 NANOSLEEP.SYNCS 0x989680 ;  /* 0x009896800000995d */ /* 0x004fea0003900000 */
[----:B------:R-:W2:Y:S02]  /*16ab0*/  @!P1 SYNCS.PHASECHK.TRANS64 P1, [R3+URZ+0x34538], R2 ;  /* 0x03453802030095a7 */ /* 0x000ea4000802007f */
[----:B--2---:R-:W-:Y:S05]  /*16ac0*/  @!P1 BRA `(.L_x_221) ;  /* 0xfffffffc00ec9947 */ /* 0x004fea000383ffff */
[----:B------:R-:W-:Y:S05]  /*16ad0*/  BRA `(.L_x_398) ;  /* 0xffffffa000247947 */ /* 0x000fea000383ffff */
.L_x_227:
[----:B-1234-:R-:W-:-:S04]  /*16ae0*/  MOV R3, UR6 ;  /* 0x0000000600037c02 */ /* 0x01efc80008000f00 */
[----:B------:R1:W2:Y:S03]  /*16af0*/  SYNCS.PHASECHK.TRANS64.TRYWAIT P1, [R3+URZ+0x34520], R8 ;  /* 0x03452008030075a7 */ /* 0x0002a6000802017f */
[----:B--2---:R-:W-:Y:S05]  /*16b00*/  @!P1 NANOSLEEP.SYNCS 0x989680 ;  /* 0x009896800000995d */ /* 0x004fea0003900000 */
[----:B------:R-:W2:Y:S02]  /*16b10*/  @!P1 SYNCS.PHASECHK.TRANS64 P1, [R3+URZ+0x34520], R8 ;  /* 0x03452008030095a7 */ /* 0x000ea4000802007f */
[----:B--2---:R-:W-:Y:S05]  /*16b20*/  @!P1 BRA `(.L_x_227) ;  /* 0xfffffffc00ec9947 */ /* 0x004fea000383ffff */
[----:B------:R-:W-:Y:S05]  /*16b30*/  BRA `(.L_x_399) ;  /* 0xffffffa000607947 */ /* 0x000fea000383ffff */
.L_x_233:
[----:B-1234-:R-:W-:-:S04]  /*16b40*/  IMAD.U32 R3, RZ, RZ, UR6 ;  /* 0x00000006ff037e24 */ /* 0x01efc8000f8e00ff */
[----:B------:R1:W2:Y:S03]  /*16b50*/  SYNCS.PHASECHK.TRANS64.TRYWAIT P1, [R3+URZ+0x34528], R8 ;  /* 0x03452808030075a7 */ /* 0x0002a6000802017f */
[----:B--2---:R-:W-:Y:S05]  /*16b60*/  @!P1 NANOSLEEP.SYNCS 0x989680 ;  /* 0x009896800000995d */ /* 0x004fea0003900000 */
[----:B------:R-:W2:Y:S02]  /*16b70*/  @!P1 SYNCS.PHASECHK.TRANS64 P1, [R3+URZ+0x34528], R8 ;  /* 0x03452808030095a7 */ /* 0x000ea4000802007f */
[----:B--2---:R-:W-:Y:S05]  /*16b80*/  @!P1 BRA `(.L_x_233) ;  /* 0xfffffffc00ec9947 */ /* 0x004fea000383ffff */
[----:B------:R-:W-:Y:S05]  /*16b90*/  BRA `(.L_x_400) ;  /* 0xffffffa000947947 */ /* 0x000fea000383ffff */
.L_x_239:
[----:B-1234-:R-:W-:-:S04]  /*16ba0*/  MOV R3, UR6 ;  /* 0x0000000600037c02 */ /* 0x01efc80008000f00 */
[----:B------:R1:W2:Y:S03]  /*16bb0*/  SYNCS.PHASECHK.TRANS64.TRYWAIT P1, [R3+URZ+0x34530], R8 ;  /* 0x03453008030075a7 */ /* 0x0002a6000802017f */
[----:B--2---:R-:W-:Y:S05]  /*16bc0*/  @!P1 NANOSLEEP.SYNCS 0x989680 ;  /* 0x009896800000995d */ /* 0x004fea0003900000 */
[----:B------:R-:W2:Y:S02]  /*16bd0*/  @!P1 SYNCS.PHASECHK.TRANS64 P1, [R3+URZ+0x34530], R8 ;  /* 0x03453008030095a7 */ /* 0x000ea4000802007f */
[----:B--2---:R-:W-:Y:S05]  /*16be0*/  @!P1 BRA `(.L_x_239) ;  /* 0xfffffffc00ec9947 */ /* 0x004fea000383ffff */
[----:B------:R-:W-:Y:S05]  /*16bf0*/  BRA `(.L_x_401) ;  /* 0xffffffa000d07947 */ /* 0x000fea000383ffff */
.L_x_245:
[----:B-1234-:R-:W-:-:S04]  /*16c00*/  IMAD.U32 R3, RZ, RZ, UR6 ;  /* 0x00000006ff037e24 */ /* 0x01efc8000f8e00ff */
[----:B------:R1:W2:Y:S03]  /*16c10*/  SYNCS.PHASECHK.TRANS64.TRYWAIT P1, [R3+URZ+0x34538], R8 ;  /* 0x03453808030075a7 */ /* 0x0002a6000802017f */
[----:B--2---:R-:W-:Y:S05]  /*16c20*/  @!P1 NANOSLEEP.SYNCS 0x989680 ;  /* 0x009896800000995d */ /* 0x004fea0003900000 */
[----:B------:R-:W2:Y:S02]  /*16c30*/  @!P1 SYNCS.PHASECHK.TRANS64 P1, [R3+URZ+0x34538], R8 ;  /* 0x03453808030095a7 */ /* 0x000ea4000802007f */
[----:B--2---:R-:W-:Y:S05]  /*16c40*/  @!P1 BRA `(.L_x_245) ;  /* 0xfffffffc00ec9947 */ /* 0x004fea000383ffff */
[----:B------:R-:W-:Y:S05]  /*16c50*/  BRA `(.L_x_402) ;  /* 0xffffffa400047947 */ /* 0x000fea000383ffff */
.L_x_251:
[----:B-1234-:R-:W-:-:S04]  /*16c60*/  MOV R3, UR6 ;  /* 0x0000000600037c02 */ /* 0x01efc80008000f00 */
[----:B------:R1:W2:Y:S03]  /*16c70*/  SYNCS.PHASECHK.TRANS64.TRYWAIT P1, [R3+URZ+0x34520], R2 ;  /* 0x03452002030075a7 */ /* 0x0002a6000802017f */
[----:B--2---:R-:W-:Y:S05]  /*16c80*/  @!P1 NANOSLEEP.SYNCS 0x989680 ;  /* 0x009896800000995d */ /* 0x004fea0003900000 */
[----:B------:R-:W2:Y:S02]  /*16c90*/  @!P1 SYNCS.PHASECHK.TRANS64 P1, [R3+URZ+0x34520], R2 ;  /* 0x03452002030095a7 */ /* 0x000ea4000802007f */
[----:B--2---:R-:W-:Y:S05]  /*16ca0*/  @!P1 BRA `(.L_x_251) ;  /* 0xfffffffc00ec9947 */ /* 0x004fea000383ffff */
[----:B------:R-:W-:Y:S05]  /*16cb0*/  BRA `(.L_x_403) ;  /* 0xffffffa400407947 */ /* 0x000fea000383ffff */
.L_x_257:
[----:B-1234-:R-:W-:-:S04]  /*16cc0*/  IMAD.U32 R3, RZ, RZ, UR6 ;  /* 0x00000006ff037e24 */ /* 0x01efc8000f8e00ff */
[----:B------:R1:W2:Y:S03]  /*16cd0*/  SYNCS.PHASECHK.TRANS64.TRYWAIT P1, [R3+URZ+0x34528], R2 ;  /* 0x03452802030075a7 */ /* 0x0002a6000802017f */
[----:B--2---:R-:W-:Y:S05]  /*16ce0*/  @!P1 NANOSLEEP.SYNCS 0x989680 ;  /* 0x009896800000995d */ /* 0x004fea0003900000 */
[----:B------:R-:W2:Y:S02]  /*16cf0*/  @!P1 SYNCS.PHASECHK.TRANS64 P1, [R3+URZ+0x34528], R2 ;  /* 0x03452802030095a7 */ /* 0x000ea4000802007f */
[----:B--2---:R-:W-:Y:S05]  /*16d00*/  @!P1 BRA `(.L_x_257) ;  /* 0xfffffffc00ec9947 */ /* 0x004fea000383ffff */
[----:B------:R-:W-:Y:S05]  /*16d10*/  BRA `(.L_x_404) ;  /* 0xffffffa400747947 */ /* 0x000fea000383ffff */
.L_x_263:
[----:B-1234-:R-:W-:-:S04]  /*16d20*/  MOV R3, UR6 ;  /* 0x0000000600037c02 */ /* 0x01efc80008000f00 */
[----:B------:R1:W2:Y:S03]  /*16d30*/  SYNCS.PHASECHK.TRANS64.TRYWAIT P1, [R3+URZ+0x34530], R2 ;  /* 0x03453002030075a7 */ /* 0x0002a6000802017f */
[----:B--2---:R-:W-:Y:S05]  /*16d40*/  @!P1 NANOSLEEP.SYNCS 0x989680 ;  /* 0x009896800000995d */ /* 0x004fea0003900000 */
[----:B------:R-:W2:Y:S02]  /*16d50*/  @!P1 SYNCS.PHASECHK.TRANS64 P1, [R3+URZ+0x34530], R2 ;  /* 0x03453002030095a7 */ /* 0x000ea4000802007f */
[----:B--2---:R-:W-:Y:S05]  /*16d60*/  @!P1 BRA `(.L_x_263) ;  /* 0xfffffffc00ec9947 */ /* 0x004fea000383ffff */
[----:B------:R-:W-:Y:S05]  /*16d70*/  BRA `(.L_x_405) ;  /* 0xffffffa400b07947 */ /* 0x000fea000383ffff */
.L_x_269:
[----:B-1234-:R-:W-:-:S04]  /*16d80*/  IMAD.U32 R3, RZ, RZ, UR6 ;  /* 0x00000006ff037e24 */ /* 0x01efc8000f8e00ff */
[----:B------:R1:W2:Y:S03]  /*16d90*/  SYNCS.PHASECHK.TRANS64.TRYWAIT P1, [R3+URZ+0x34538], R2 ;  /* 0x03453802030075a7 */ /* 0x0002a6000802017f */
[----:B--2---:R-:W-:Y:S05]  /*16da0*/  @!P1 NANOSLEEP.SYNCS 0x989680 ;  /* 0x009896800000995d */ /* 0x004fea0003900000 */
[----:B------:R-:W2:Y:S02]  /*16db0*/  @!P1 SYNCS.PHASECHK.TRANS64 P1, [R3+URZ+0x34538], R2 ;  /* 0x03453802030095a7 */ /* 0x000ea4000802007f */
[----:B--2---:R-:W-:Y:S05]  /*16dc0*/  @!P1 BRA `(.L_x_269) ;  /* 0xfffffffc00ec9947 */ /* 0x004fea000383ffff */
[----:B------:R-:W-:Y:S05]  /*16dd0*/  BRA `(.L_x_406) ;  /* 0xffffffa400e87947 */ /* 0x000fea000383ffff */
.L_x_284:
[----:B-1----:R-:W-:-:S04]  /*16de0*/  MOV R3, UR6 ;  /* 0x0000000600037c02 */ /* 0x002fc80008000f00 */
[----:B------:R1:W2:Y:S03]  /*16df0*/  SYNCS.PHASECHK.TRANS64.TRYWAIT P0, [R3+URZ+0x34520], R8 ;  /* 0x03452008030075a7 */ /* 0x0002a6000800017f */
[----:B--2---:R-:W-:Y:S05]  /*16e00*/  @!P0 NANOSLEEP.SYNCS 0x989680 ;  /* 0x009896800000895d */ /* 0x004fea0003900000 */
[----:B------:R-:W2:Y:S02]  /*16e10*/  @!P0 SYNCS.PHASECHK.TRANS64 P0, [R3+URZ+0x34520], R8 ;  /* 0x03452008030085a7 */ /* 0x000ea4000800007f */
[----:B--2---:R-:W-:Y:S05]  /*16e20*/  @!P0 BRA `(.L_x_284) ;  /* 0xfffffffc00ec8947 */ /* 0x004fea000383ffff */
[----:B------:R-:W-:Y:S05]  /*16e30*/  BRA `(.L_x_407) ;  /* 0xffffffac00747947 */ /* 0x000fea000383ffff */
.L_x_286:
[----:B-1----:R-:W-:-:S04]  /*16e40*/  IMAD.U32 R3, RZ, RZ, UR6 ;  /* 0x00000006ff037e24 */ /* 0x002fc8000f8e00ff */
[----:B------:R1:W2:Y:S03]  /*16e50*/  SYNCS.PHASECHK.TRANS64.TRYWAIT P0, [R3+URZ+0x34528], R8 ;  /* 0x03452808030075a7 */ /* 0x0002a6000800017f */
[----:B--2---:R-:W-:Y:S05]  /*16e60*/  @!P0 NANOSLEEP.SYNCS 0x989680 ;  /* 0x009896800000895d */ /* 0x004fea0003900000 */
[----:B------:R-:W2:Y:S02]  /*16e70*/  @!P0 SYNCS.PHASECHK.TRANS64 P0, [R3+URZ+0x34528], R8 ;  /* 0x03452808030085a7 */ /* 0x000ea4000800007f */
[----:B--2---:R-:W-:Y:S05]  /*16e80*/  @!P0 BRA `(.L_x_286) ;  /* 0xfffffffc00ec8947 */ /* 0x004fea000383ffff */
[----:B------:R-:W-:Y:S05]  /*16e90*/  BRA `(.L_x_408) ;  /* 0xffffffac006c7947 */ /* 0x000fea000383ffff */
.L_x_288:
[----:B-1----:R-:W-:-:S04]  /*16ea0*/  MOV R3, UR6 ;  /* 0x0000000600037c02 */ /* 0x002fc80008000f00 */
[----:B------:R1:W2:Y:S03]  /*16eb0*/  SYNCS.PHASECHK.TRANS64.TRYWAIT P0, [R3+URZ+0x34530], R8 ;  /* 0x03453008030075a7 */ /* 0x0002a6000800017f */
[----:B--2---:R-:W-:Y:S05]  /*16ec0*/  @!P0 NANOSLEEP.SYNCS 0x989680 ;  /* 0x009896800000895d */ /* 0x004fea0003900000 */
[----:B------:R-:W2:Y:S02]  /*16ed0*/  @!P0 SYNCS.PHASECHK.TRANS64 P0, [R3+URZ+0x34530], R8 ;  /* 0x03453008030085a7 */ /* 0x000ea4000800007f */
[----:B--2---:R-:W-:Y:S05]  /*16ee0*/  @!P0 BRA `(.L_x_288) ;  /* 0xfffffffc00ec8947 */ /* 0x004fea000383ffff */
[----:B------:R-:W-:Y:S05]  /*16ef0*/  BRA `(.L_x_409) ;  /* 0xffffffac00647947 */ /* 0x000fea000383ffff */
.L_x_300:
[----:B------:R-:W-:Y:S01]  /*16f00*/  BSSY B1, `(.L_x_410) ;  /* 0x0000006000017945 */ /* 0x000fe20003800000 */
[----:B------:R-:W-:-:S07]  /*16f10*/  IMAD.MOV.U32 R15, RZ, RZ, -0x1 ;  /* 0xffffffffff0f7424 */ /* 0x000fce00078e00ff */
[----:B------:R-:W-:Y:S05]  /*16f20*/  WARPSYNC.COLLECTIVE R15, `(.L_x_411) ;  /* 0x000000000f0c7348 */ /* 0x000fea0003c00000 */
[----:B------:R-:W-:Y:S02]  /*16f30*/  ELECT P6, UR62, PT ;  /* 0x00000000003e782f */ /* 0x000fe400038c0000 */
[----:B------:R-:W-:Y:S01]  /*16f40*/  MOV R14, UR62 ;  /* 0x0000003e000e7c02 */ /* 0x000fe20008000f00 */
[----:B------:R-:W-:Y:S10]  /*16f50*/  ENDCOLLECTIVE ;  /* 0x000000000000791b */ /* 0x000ff40003800000 */
.L_x_411:
[----:B------:R-:W-:Y:S05]  /*16f60*/  BSYNC B1 ;  /* 0x0000000000017941 */ /* 0x000fea0003800000 */
.L_x_410:
[----:B------:R-:W-:Y:S05]  /*16f70*/  BRA `(.L_x_412) ;  /* 0xffffffb8005c7947 */ /* 0x000fea000383ffff */
.L_x_303:
[----:B-1----:R1:W3:Y:S02]  /*16f80*/  SYNCS.PHASECHK.TRANS64.TRYWAIT P0, [R8+URZ+0x344c0], R5 ;  /* 0x0344c005080075a7 */ /* 0x0022e4000800017f */
[----:B---3--:R-:W-:Y:S05]  /*16f90*/  @!P0 NANOSLEEP.SYNCS 0x989680 ;  /* 0x009896800000895d */ /* 0x008fea0003900000 */
[----:B------:R-:W3:Y:S02]  /*16fa0*/  @!P0 SYNCS.PHASECHK.TRANS64 P0, [R8+URZ+0x344c0], R5 ;  /* 0x0344c005080085a7 */ /* 0x000ee4000800007f */
[----:B---3--:R-:W-:Y:S05]  /*16fb0*/  @!P0 BRA `(.L_x_303) ;  /* 0xfffffffc00f08947 */ /* 0x008fea000383ffff */
[----:B------:R-:W-:Y:S05]  /*16fc0*/  BRA `(.L_x_413) ;  /* 0xffffffb800887947 */ /* 0x000fea000383ffff */
.L_x_308:
[----:B--2---:R2:W3:Y:S02]  /*16fd0*/  SYNCS.PHASECHK.TRANS64.TRYWAIT P0, [R3+URZ+0x34400], R2 ;  /* 0x03440002030075a7 */ /* 0x0044e4000800017f */
[----:B---3--:R-:W-:Y:S05]  /*16fe0*/  @!P0 NANOSLEEP.SYNCS 0x989680 ;  /* 0x009896800000895d */ /* 0x008fea0003900000 */
[----:B------:R-:W3:Y:S02]  /*16ff0*/  @!P0 SYNCS.PHASECHK.TRANS64 P0, [R3+URZ+0x34400], R2 ;  /* 0x03440002030085a7 */ /* 0x000ee4000800007f */
[----:B---3--:R-:W-:Y:S05]  /*17000*/  @!P0 BRA `(.L_x_308) ;  /* 0xfffffffc00f08947 */ /* 0x008fea000383ffff */
[----:B------:R-:W-:Y:S05]  /*17010*/  BRA `(.L_x_414) ;  /* 0xffffffbc00547947 */ /* 0x000fea000383ffff */
.L_x_311:
[----:B------:R-:W-:Y:S01]  /*17020*/  BSSY B1, `(.L_x_415) ;  /* 0x0000006000017945 */ /* 0x000fe20003800000 */
[----:B------:R-:W-:-:S07]  /*17030*/  MOV R15, 0xffffffff ;  /* 0xffffffff000f7802 */ /* 0x000fce0000000f00 */
[----:B-1---5:R-:W-:Y:S05]  /*17040*/  WARPSYNC.COLLECTIVE R15, `(.L_x_416) ;  /* 0x000000000f0c7348 */ /* 0x022fea0003c00000 */
[----:B------:R-:W-:Y:S02]  /*17050*/  ELECT P6, UR62, PT ;  /* 0x00000000003e782f */ /* 0x000fe400038c0000 */
[----:B------:R-:W-:Y:S01]  /*17060*/  MOV R14, UR62 ;  /* 0x0000003e000e7c02 */ /* 0x000fe20008000f00 */
[----:B-1---5:R-:W-:Y:S10]  /*17070*/  ENDCOLLECTIVE ;  /* 0x000000000000791b */ /* 0x022ff40003800000 */
.L_x_416:
[----:B------:R-:W-:Y:S05]  /*17080*/  BSYNC B1 ;  /* 0x0000000000017941 */ /* 0x000fea0003800000 */
.L_x_415:
[----:B------:R-:W-:Y:S05]  /*17090*/  BRA `(.L_x_417) ;  /* 0xffffffbc009c7947 */ /* 0x000fea000383ffff */
.L_x_314:
[----:B------:R-:W-:Y:S01]  /*170a0*/  BSSY B1, `(.L_x_418) ;  /* 0x0000005000017945 */ /* 0x000fe20003800000 */
[----:B--2---:R-:W-:-:S07]  /*170b0*/  IMAD.MOV.U32 R15, RZ, RZ, -0x1 ;  /* 0xffffffffff0f7424 */ /* 0x004fce00078e00ff */
[----:B-1---5:R-:W-:Y:S05]  /*170c0*/  WARPSYNC.COLLECTIVE R15, `(.L_x_419) ;  /* 0x000000000f087348 */ /* 0x022fea0003c00000 */
[----:B------:R-:W-:Y:S01]  /*170d0*/  NOP ;  /* 0x0000000000007918 */ /* 0x000fe20000000000 */
[----:B-1---5:R-:W-:Y:S01]  /*170e0*/  ENDCOLLECTIVE ;  /* 0x000000000000791b */ /* 0x022fe20003800000 */
.L_x_419:
[----:B------:R-:W-:Y:S05]  /*170f0*/  BSYNC B1 ;  /* 0x0000000000017941 */ /* 0x000fea0003800000 */
.L_x_418:
[----:B------:R-:W-:-:S07]  /*17100*/  MOV R15, 0xffffffff ;  /* 0xffffffff000f7802 */ /* 0x000fce0000000f00 */
[----:B------:R-:W-:Y:S05]  /*17110*/  WARPSYNC.COLLECTIVE R15, `(.L_x_420) ;  /* 0x000000000f0c7348 */ /* 0x000fea0003c00000 */
[----:B------:R-:W-:Y:S02]  /*17120*/  ELECT P6, UR62, PT ;  /* 0x00000000003e782f */ /* 0x000fe400038c0000 */
[----:B------:R-:W-:Y:S01]  /*17130*/  MOV R14, UR62 ;  /* 0x0000003e000e7c02 */ /* 0x000fe20008000f00 */
[----:B------:R-:W-:Y:S10]  /*17140*/  ENDCOLLECTIVE ;  /* 0x000000000000791b */ /* 0x000ff40003800000 */
.L_x_420:
[----:B------:R-:W-:Y:S05]  /*17150*/  BRA `(.L_x_421) ;  /* 0xffffffc000a47947 */ /* 0x000fea000383ffff */
.L_x_317:
[----:B------:R-:W-:Y:S01]  /*17160*/  BSSY B0, `(.L_x_422) ;  /* 0x0000006000007945 */ /* 0x000fe20003800000 */
[----:B------:R-:W-:-:S07]  /*17170*/  IMAD.MOV.U32 R15, RZ, RZ, -0x1 ;  /* 0xffffffffff0f7424 */ /* 0x000fce00078e00ff */
[----:B-1---5:R-:W-:Y:S05]  /*17180*/  WARPSYNC.COLLECTIVE R15, `(.L_x_423) ;  /* 0x000000000f0c7348 */ /* 0x022fea0003c00000 */
[----:B-----5:R-:W-:Y:S02]  /*17190*/  ELECT P6, UR62, PT ;  /* 0x00000000003e782f */ /* 0x020fe400038c0000 */
[----:B------:R-:W-:Y:S01]  /*171a0*/  MOV R14, UR62 ;  /* 0x0000003e000e7c02 */ /* 0x000fe20008000f00 */
[----:B-1----:R-:W-:Y:S10]  /*171b0*/  ENDCOLLECTIVE ;  /* 0x000000000000791b */ /* 0x002ff40003800000 */
.L_x_423:
[----:B------:R-:W-:Y:S05]  /*171c0*/  BSYNC B0 ;  /* 0x0000000000007941 */ /* 0x000fea0003800000 */
.L_x_422:
[----:B------:R-:W-:Y:S05]  /*171d0*/  BRA `(.L_x_424) ;  /* 0xffffffc000fc7947 */ /* 0x000fea000383ffff */
.L_x_321:
[----:B-1----:R1:W2:Y:S02]  /*171e0*/  SYNCS.PHASECHK.TRANS64.TRYWAIT P0, [R7+URZ], R2 ;  /* 0x00000002070075a7 */ /* 0x0022a4000800017f */
[----:B--2---:R-:W-:Y:S05]  /*171f0*/  @!P0 NANOSLEEP.SYNCS 0x989680 ;  /* 0x009896800000895d */ /* 0x004fea0003900000 */
[----:B------:R-:W2:Y:S02]  /*17200*/  @!P0 SYNCS.PHASECHK.TRANS64 P0, [R7+URZ], R2 ;  /* 0x00000002070085a7 */ /* 0x000ea4000800007f */
[----:B--2---:R-:W-:Y:S05]  /*17210*/  @!P0 BRA `(.L_x_321) ;  /* 0xfffffffc00f08947 */ /* 0x004fea000383ffff */
[----:B------:R-:W-:Y:S05]  /*17220*/  BRA `(.L_x_425) ;  /* 0xffffffc400387947 */ /* 0x000fea000383ffff */
.L_x_322:
[----:B-1----:R1:W2:Y:S02]  /*17230*/  SYNCS.PHASECHK.TRANS64.TRYWAIT P0, [R9+URZ], R4 ;  /* 0x00000004090075a7 */ /* 0x0022a4000800017f */
[----:B--2---:R-:W-:Y:S05]  /*17240*/  @!P0 NANOSLEEP.SYNCS 0x989680 ;  /* 0x009896800000895d */ /* 0x004fea0003900000 */
[----:B------:R-:W2:Y:S02]  /*17250*/  @!P0 SYNCS.PHASECHK.TRANS64 P0, [R9+URZ], R4 ;  /* 0x00000004090085a7 */ /* 0x000ea4000800007f */
[----:B--2---:R-:W-:Y:S05]  /*17260*/  @!P0 BRA `(.L_x_322) ;  /* 0xfffffffc00f08947 */ /* 0x004fea000383ffff */
[----:B------:R-:W-:Y:S05]  /*17270*/  BRA `(.L_x_426) ;  /* 0xffffffc400487947 */ /* 0x000fea000383ffff */
.L_x_323:
[----:B-1----:R1:W2:Y:S02]  /*17280*/  SYNCS.PHASECHK.TRANS64.TRYWAIT P0, [R6+URZ], R5 ;  /* 0x00000005060075a7 */ /* 0x0022a4000800017f */
[----:B--2---:R-:W-:Y:S05]  /*17290*/  @!P0 NANOSLEEP.SYNCS 0x989680 ;  /* 0x009896800000895d */ /* 0x004fea0003900000 */
[----:B------:R-:W2:Y:S02]  /*172a0*/  @!P0 SYNCS.PHASECHK.TRANS64 P0, [R6+URZ], R5 ;  /* 0x00000005060085a7 */ /* 0x000ea4000800007f */
[----:B--2---:R-:W-:Y:S05]  /*172b0*/  @!P0 BRA `(.L_x_323) ;  /* 0xfffffffc00f08947 */ /* 0x004fea000383ffff */
[----:B------:R-:W-:Y:S05]  /*172c0*/  BRA `(.L_x_427) ;  /* 0xffffffc400587947 */ /* 0x000fea000383ffff */
.L_x_324:
[----:B-1----:R1:W2:Y:S02]  /*172d0*/  SYNCS.PHASECHK.TRANS64.TRYWAIT P0, [R9+URZ], R4 ;  /* 0x00000004090075a7 */ /* 0x0022a4000800017f */
[----:B--2---:R-:W-:Y:S05]  /*172e0*/  @!P0 NANOSLEEP.SYNCS 0x989680 ;  /* 0x009896800000895d */ /* 0x004fea0003900000 */
[----:B------:R-:W2:Y:S02]  /*172f0*/  @!P0 SYNCS.PHASECHK.TRANS64 P0, [R9+URZ], R4 ;  /* 0x00000004090085a7 */ /* 0x000ea4000800007f */
[----:B--2---:R-:W-:Y:S05]  /*17300*/  @!P0 BRA `(.L_x_324) ;  /* 0xfffffffc00f08947 */ /* 0x004fea000383ffff */
[----:B------:R-:W-:Y:S05]  /*17310*/  BRA `(.L_x_428) ;  /* 0xffffffc400687947 */ /* 0x000fea000383ffff */
.L_x_325:
[----:B-1----:R1:W2:Y:S02]  /*17320*/  SYNCS.PHASECHK.TRANS64.TRYWAIT P0, [R6+URZ], R5 ;  /* 0x00000005060075a7 */ /* 0x0022a4000800017f */
[----:B--2---:R-:W-:Y:S05]  /*17330*/  @!P0 NANOSLEEP.SYNCS 0x989680 ;  /* 0x009896800000895d */ /* 0x004fea0003900000 */
[----:B------:R-:W2:Y:S02]  /*17340*/  @!P0 SYNCS.PHASECHK.TRANS64 P0, [R6+URZ], R5 ;  /* 0x00000005060085a7 */ /* 0x000ea4000800007f */
[----:B--2---:R-:W-:Y:S05]  /*17350*/  @!P0 BRA `(.L_x_325) ;  /* 0xfffffffc00f08947 */ /* 0x004fea000383ffff */
[----:B------:R-:W-:Y:S05]  /*17360*/  BRA `(.L_x_429) ;  /* 0xffffffc400787947 */ /* 0x000fea000383ffff */
.L_x_326:
[----:B-1----:R1:W2:Y:S02]  /*17370*/  SYNCS.PHASECHK.TRANS64.TRYWAIT P0, [R9+URZ], R4 ;  /* 0x00000004090075a7 */ /* 0x0022a4000800017f */
[----:B--2---:R-:W-:Y:S05]  /*17380*/  @!P0 NANOSLEEP.SYNCS 0x989680 ;  /* 0x009896800000895d */ /* 0x004fea0003900000 */
[----:B------:R-:W2:Y:S02]  /*17390*/  @!P0 SYNCS.PHASECHK.TRANS64 P0, [R9+URZ], R4 ;  /* 0x00000004090085a7 */ /* 0x000ea4000800007f */
[----:B--2---:R-:W-:Y:S05]  /*173a0*/  @!P0 BRA `(.L_x_326) ;  /* 0xfffffffc00f08947 */ /* 0x004fea000383ffff */
[----:B------:R-:W-:Y:S05]  /*173b0*/  BRA `(.L_x_430) ;  /* 0xffffffc400887947 */ /* 0x000fea000383ffff */
.L_x_327:
[----:B--2---:R2:W3:Y:S02]  /*173c0*/  SYNCS.PHASECHK.TRANS64.TRYWAIT P0, [R6+URZ], R5 ;  /* 0x00000005060075a7 */ /* 0x0044e4000800017f */
[----:B---3--:R-:W-:Y:S05]  /*173d0*/  @!P0 NANOSLEEP.SYNCS 0x989680 ;  /* 0x009896800000895d */ /* 0x008fea0003900000 */
[----:B------:R-:W3:Y:S02]  /*173e0*/  @!P0 SYNCS.PHASECHK.TRANS64 P0, [R6+URZ], R5 ;  /* 0x00000005060085a7 */ /* 0x000ee4000800007f */
[----:B---3--:R-:W-:Y:S05]  /*173f0*/  @!P0 BRA `(.L_x_327) ;  /* 0xfffffffc00f08947 */ /* 0x008fea000383ffff */
[----:B------:R-:W-:Y:S05]  /*17400*/  BRA `(.L_x_431) ;  /* 0xffffffc400907947 */ /* 0x000fea000383ffff */
.L_x_345:
[----:B-1----:R1:W3:Y:S02]  /*17410*/  SYNCS.PHASECHK.TRANS64.TRYWAIT P2, [R12+URZ+0x34440], R3 ;  /* 0x034440030c0075a7 */ /* 0x0022e4000804017f */
[----:B---3--:R-:W-:Y:S05]  /*17420*/  @!P2 NANOSLEEP.SYNCS 0x989680 ;  /* 0x009896800000a95d */ /* 0x008fea0003900000 */
[----:B------:R-:W3:Y:S02]  /*17430*/  @!P2 SYNCS.PHASECHK.TRANS64 P2, [R12+URZ+0x34440], R3 ;  /* 0x034440030c00a5a7 */ /* 0x000ee4000804007f */
[----:B---3--:R-:W-:Y:S05]  /*17440*/  @!P2 BRA `(.L_x_345) ;  /* 0xfffffffc00f0a947 */ /* 0x008fea000383ffff */
[----:B------:R-:W-:Y:S05]  /*17450*/  BRA `(.L_x_432) ;  /* 0xffffffe000ac7947 */ /* 0x000fea000383ffff */
.L_x_351:
[----:B-1----:R1:W2:Y:S02]  /*17460*/  SYNCS.PHASECHK.TRANS64.TRYWAIT P0, [R3+URZ+0x34440], R0 ;  /* 0x03444000030075a7 */ /* 0x0022a4000800017f */
[----:B--2---:R-:W-:Y:S05]  /*17470*/  @!P0 NANOSLEEP.SYNCS 0x989680 ;  /* 0x009896800000895d */ /* 0x004fea0003900000 */
[----:B------:R-:W2:Y:S02]  /*17480*/  @!P0 SYNCS.PHASECHK.TRANS64 P0, [R3+URZ+0x34440], R0 ;  /* 0x03444000030085a7 */ /* 0x000ea4000800007f */
[----:B--2---:R-:W-:Y:S05]  /*17490*/  @!P0 BRA `(.L_x_351) ;  /* 0xfffffffc00f08947 */ /* 0x004fea000383ffff */
[----:B------:R-:W-:Y:S05]  /*174a0*/  BRA `(.L_x_433) ;  /* 0xffffffe400147947 */ /* 0x000fea000383ffff */
.L_x_353:
[----:B-1----:R1:W2:Y:S02]  /*174b0*/  SYNCS.PHASECHK.TRANS64.TRYWAIT P0, [R3+URZ+0x34440], R0 ;  /* 0x03444000030075a7 */ /* 0x0022a4000800017f */
[----:B--2---:R-:W-:Y:S05]  /*174c0*/  @!P0 NANOSLEEP.SYNCS 0x989680 ;  /* 0x009896800000895d */ /* 0x004fea0003900000 */
[----:B------:R-:W2:Y:S02]  /*174d0*/  @!P0 SYNCS.PHASECHK.TRANS64 P0, [R3+URZ+0x34440], R0 ;  /* 0x03444000030085a7 */ /* 0x000ea4000800007f */
[----:B--2---:R-:W-:Y:S05]  /*174e0*/  @!P0 BRA `(.L_x_353) ;  /* 0xfffffffc00f08947 */ /* 0x004fea000383ffff */
[----:B------:R-:W-:Y:S05]  /*174f0*/  BRA `(.L_x_434) ;  /* 0xffffffe4002c7947 */ /* 0x000fea000383ffff */
.L_x_355:
[----:B-1----:R1:W2:Y:S02]  /*17500*/  SYNCS.PHASECHK.TRANS64.TRYWAIT P0, [R3+URZ+0x34440], R0 ;  /* 0x03444000030075a7 */ /* 0x0022a4000800017f */
[----:B--2---:R-:W-:Y:S05]  /*17510*/  @!P0 NANOSLEEP.SYNCS 0x989680 ;  /* 0x009896800000895d */ /* 0x004fea0003900000 */
[----:B------:R-:W2:Y:S02]  /*17520*/  @!P0 SYNCS.PHASECHK.TRANS64 P0, [R3+URZ+0x34440], R0 ;  /* 0x03444000030085a7 */ /* 0x000ea4000800007f */
[----:B--2---:R-:W-:Y:S05]  /*17530*/  @!P0 BRA `(.L_x_355) ;  /* 0xfffffffc00f08947 */ /* 0x004fea000383ffff */
[----:B------:R-:W-:Y:S05]  /*17540*/  BRA `(.L_x_435) ;  /* 0xffffffe400447947 */ /* 0x000fea000383ffff */
.L_x_357:
[----:B-1----:R1:W2:Y:S02]  /*17550*/  SYNCS.PHASECHK.TRANS64.TRYWAIT P0, [R3+URZ+0x34440], R0 ;  /* 0x03444000030075a7 */ /* 0x0022a4000800017f */
[----:B--2---:R-:W-:Y:S05]  /*17560*/  @!P0 NANOSLEEP.SYNCS 0x989680 ;  /* 0x009896800000895d */ /* 0x004fea0003900000 */
[----:B------:R-:W2:Y:S02]  /*17570*/  @!P0 SYNCS.PHASECHK.TRANS64 P0, [R3+URZ+0x34440], R0 ;  /* 0x03444000030085a7 */ /* 0x000ea4000800007f */
[----:B--2---:R-:W-:Y:S05]  /*17580*/  @!P0 BRA `(.L_x_357) ;  /* 0xfffffffc00f08947 */ /* 0x004fea000383ffff */
[----:B------:R-:W-:Y:S05]  /*17590*/  BRA `(.L_x_436) ;  /* 0xffffffe4005c7947 */ /* 0x000fea000383ffff */
.L_x_359:
[----:B-1----:R1:W2:Y:S02]  /*175a0*/  SYNCS.PHASECHK.TRANS64.TRYWAIT P0, [R3+URZ+0x34440], R0 ;  /* 0x03444000030075a7 */ /* 0x0022a4000800017f */
[----:B--2---:R-:W-:Y:S05]  /*175b0*/  @!P0 NANOSLEEP.SYNCS 0x989680 ;  /* 0x009896800000895d */ /* 0x004fea0003900000 */
[----:B------:R-:W2:Y:S02]  /*175c0*/  @!P0 SYNCS.PHASECHK.TRANS64 P0, [R3+URZ+0x34440], R0 ;  /* 0x03444000030085a7 */ /* 0x000ea4000800007f */
[----:B--2---:R-:W-:Y:S05]  /*175d0*/  @!P0 BRA `(.L_x_359) ;  /* 0xfffffffc00f08947 */ /* 0x004fea000383ffff */
[----:B------:R-:W-:Y:S05]  /*175e0*/  BRA `(.L_x_437) ;  /* 0xffffffe400747947 */ /* 0x000fea000383ffff */
.L_x_361:
[----:B-1----:R1:W2:Y:S02]  /*175f0*/  SYNCS.PHASECHK.TRANS64.TRYWAIT P0, [R3+URZ+0x34440], R0 ;  /* 0x03444000030075a7 */ /* 0x0022a4000800017f */
[----:B--2---:R-:W-:Y:S05]  /*17600*/  @!P0 NANOSLEEP.SYNCS 0x989680 ;  /* 0x009896800000895d */ /* 0x004fea0003900000 */
[----:B------:R-:W2:Y:S02]  /*17610*/  @!P0 SYNCS.PHASECHK.TRANS64 P0, [R3+URZ+0x34440], R0 ;  /* 0x03444000030085a7 */ /* 0x000ea4000800007f */
[----:B--2---:R-:W-:Y:S05]  /*17620*/  @!P0 BRA `(.L_x_361) ;  /* 0xfffffffc00f08947 */ /* 0x004fea000383ffff */
[----:B------:R-:W-:Y:S05]  /*17630*/  BRA `(.L_x_438) ;  /* 0xffffffe4008c7947 */ /* 0x000fea000383ffff */
.L_x_363:
[----:B-1----:R1:W2:Y:S02]  /*17640*/  SYNCS.PHASECHK.TRANS64.TRYWAIT P0, [R3+URZ+0x34440], R0 ;  /* 0x03444000030075a7 */ /* 0x0022a4000800017f */
[----:B--2---:R-:W-:Y:S05]  /*17650*/  @!P0 NANOSLEEP.SYNCS 0x989680 ;  /* 0x009896800000895d */ /* 0x004fea0003900000 */
[----:B------:R-:W2:Y:S02]  /*17660*/  @!P0 SYNCS.PHASECHK.TRANS64 P0, [R3+URZ+0x34440], R0 ;  /* 0x03444000030085a7 */ /* 0x000ea4000800007f */
[----:B--2---:R-:W-:Y:S05]  /*17670*/  @!P0 BRA `(.L_x_363) ;  /* 0xfffffffc00f08947 */ /* 0x004fea000383ffff */
[----:B------:R-:W-:Y:S05]  /*17680*/  BRA `(.L_x_439) ;  /* 0xffffffe400a47947 */ /* 0x000fea000383ffff */
        .weak           $__internal_0_$__cuda_sm20_div_u64
        .type           $__internal_0_$__cuda_sm20_div_u64,@function
        .size           $__internal_0_$__cuda_sm20_div_u64,(.L_x_342 - $__internal_0_$__cuda_sm20_div_u64)
$__internal_0_$__cuda_sm20_div_u64:
[----:B------:R-:W-:-:S04]  /*17690*/  MOV R24, R26 ;  /* 0x0000001a00187202 */ /* 0x000fc80000000f00 */
[----:B------:R-:W1:Y:S08]  /*176a0*/  I2F.U64.RP R11, R24 ;  /* 0x00000018000b7312 */ /* 0x000e700000309000 */
[----:B-1----:R-:W1:Y:S02]  /*176b0*/  MUFU.RCP R11, R11 ;  /* 0x0000000b000b7308 */ /* 0x002e640000001000 */
[----:B-1----:R-:W-:-:S06]  /*176c0*/  VIADD R16, R11, 0x1ffffffe ;  /* 0x1ffffffe0b107836 */ /* 0x002fcc0000000000 */
[----:B------:R-:W1:Y:S02]  /*176d0*/  F2I.U64.TRUNC R16, R16 ;  /* 0x0000001000107311 */ /* 0x000e64000020d800 */
[----:B-1----:R-:W-:-:S04]  /*176e0*/  IMAD.WIDE.U32 R18, R16, R26, RZ ;  /* 0x0000001a10127225 */ /* 0x002fc800078e00ff */
[C---:B------:R-:W-:Y:S01]  /*176f0*/  IMAD R13, R16.reuse, R25, R19 ;  /* 0x00000019100d7224 */ /* 0x040fe200078e0213 */
[----:B------:R-:W-:Y:S01]  /*17700*/  IADD3 R27, P1, RZ, -R18, RZ ;  /* 0x80000012ff1b7210 */ /* 0x000fe20007f3e0ff */
[----:B------:R-:W-:Y:S02]  /*17710*/  IMAD.MOV.U32 R19, RZ, RZ, R16 ;  /* 0x000000ffff137224 */ /* 0x000fe400078e0010 */
[----:B------:R-:W-:Y:S02]  /*17720*/  IMAD R13, R17, R26, R13 ;  /* 0x0000001a110d7224 */ /* 0x000fe400078e020d */
[----:B------:R-:W-:-:S03]  /*17730*/  IMAD.HI.U32 R18, R16, R27, RZ ;  /* 0x0000001b10127227 */ /* 0x000fc600078e00ff */
[----:B------:R-:W-:-:S05]  /*17740*/  IADD3.X R13, RZ, ~R13, RZ, P1, !PT ;  /* 0x8000000dff0d7210 */ /* 0x000fca0000ffe4ff */
[----:B------:R-:W-:-:S04]  /*17750*/  IMAD.WIDE.U32 R18, P1, R16, R13, R18 ;  /* 0x0000000d10127225 */ /* 0x000fc80007820012 */
[C---:B------:R-:W-:Y:S02]  /*17760*/  IMAD R29, R17.reuse, R13, RZ ;  /* 0x0000000d111d7224 */ /* 0x040fe400078e02ff */
[----:B------:R-:W-:-:S04]  /*17770*/  IMAD.HI.U32 R18, P2, R17, R27, R18 ;  /* 0x0000001b11127227 */ /* 0x000fc80007840012 */
[----:B------:R-:W-:Y:S01]  /*17780*/  IMAD.HI.U32 R11, R17, R13, RZ ;  /* 0x0000000d110b7227 */ /* 0x000fe200078e00ff */
[----:B------:R-:W-:-:S04]  /*17790*/  IADD3 R19, P3, R29, R18, RZ ;  /* 0x000000121d137210 */ /* 0x000fc80007f7e0ff */
[----:B------:R-:W-:Y:S01]  /*177a0*/  IADD3.X R11, R11, R17, RZ, P1, !PT ;  /* 0x000000110b0b7210 */ /* 0x000fe20000ffe4ff */
[----:B------:R-:W-:-:S03]  /*177b0*/  IMAD.WIDE.U32 R16, R19, R26, RZ ;  /* 0x0000001a13107225 */ /* 0x000fc600078e00ff */
[----:B------:R-:W-:Y:S01]  /*177c0*/  IADD3.X R11, RZ, RZ, R11, P3, P2 ;  /* 0x000000ffff0b7210 */ /* 0x000fe20001fe440b */
[----:B------:R-:W-:Y:S01]  /*177d0*/  IMAD R18, R19, R25, R17 ;  /* 0x0000001913127224 */ /* 0x000fe200078e0211 */
[----:B------:R-:W-:-:S03]  /*177e0*/  IADD3 R17, P1, RZ, -R16, RZ ;  /* 0x80000010ff117210 */ /* 0x000fc60007f3e0ff */
[----:B------:R-:W-:Y:S02]  /*177f0*/  IMAD R13, R11, R26, R18 ;  /* 0x0000001a0b0d7224 */ /* 0x000fe400078e0212 */
[----:B------:R-:W-:-:S04]  /*17800*/  IMAD.HI.U32 R18, R19, R17, RZ ;  /* 0x0000001113127227 */ /* 0x000fc800078e00ff */
[----:B------:R-:W-:-:S04]  /*17810*/  IMAD.X R16, RZ, RZ, ~R13, P1 ;  /* 0x000000ffff107224 */ /* 0x000fc800008e0e0d */
[----:B------:R-:W-:-:S04]  /*17820*/  IMAD.WIDE.U32 R18, P1, R19, R16, R18 ;  /* 0x0000001013127225 */ /* 0x000fc80007820012 */
[C---:B------:R-:W-:Y:S02]  /*17830*/  IMAD R24, R11.reuse, R16, RZ ;  /* 0x000000100b187224 */ /* 0x040fe400078e02ff */
[----:B------:R-:W-:-:S04]  /*17840*/  IMAD.HI.U32 R13, P2, R11, R17, R18 ;  /* 0x000000110b0d7227 */ /* 0x000fc80007840012 */
[----:B------:R-:W-:Y:S01]  /*17850*/  IMAD.HI.U32 R16, R11, R16, RZ ;  /* 0x000000100b107227 */ /* 0x000fe200078e00ff */
[----:B------:R-:W-:-:S03]  /*17860*/  IADD3 R13, P3, R24, R13, RZ ;  /* 0x0000000d180d7210 */ /* 0x000fc60007f7e0ff */
[----:B------:R-:W-:Y:S01]  /*17870*/  IMAD.MOV.U32 R17, RZ, RZ, RZ ;  /* 0x000000ffff117224 */ /* 0x000fe200078e00ff */
[----:B------:R-:W-:Y:S01]  /*17880*/  IADD3.X R11, R16, R11, RZ, P1, !PT ;  /* 0x0000000b100b7210 */ /* 0x000fe20000ffe4ff */
[----:B------:R-:W-:-:S03]  /*17890*/  IMAD.HI.U32 R16, R13, UR14, RZ ;  /* 0x0000000e0d107c27 */ /* 0x000fc6000f8e00ff */
[----:B------:R-:W-:Y:S01]  /*178a0*/  IADD3.X R11, RZ, RZ, R11, P3, P2 ;  /* 0x000000ffff0b7210 */ /* 0x000fe20001fe440b */
[----:B------:R-:W-:-:S04]  /*178b0*/  IMAD.WIDE.U32 R16, R13, UR22, R16 ;  /* 0x000000160d107c25 */ /* 0x000fc8000f8e0010 */
[C---:B------:R-:W-:Y:S02]  /*178c0*/  IMAD R18, R11.reuse, UR22, RZ ;  /* 0x000000160b127c24 */ /* 0x040fe4000f8e02ff */
[----:B------:R-:W-:-:S04]  /*178d0*/  IMAD.HI.U32 R13, P1, R11, UR14, R16 ;  /* 0x0000000e0b0d7c27 */ /* 0x000fc8000f820010 */
[----:B------:R-:W-:Y:S01]  /*178e0*/  IMAD.HI.U32 R11, R11, UR22, RZ ;  /* 0x000000160b0b7c27 */ /* 0x000fe2000f8e00ff */
[----:B------:R-:W-:-:S04]  /*178f0*/  IADD3 R13, P2, R18, R13, RZ ;  /* 0x0000000d120d7210 */ /* 0x000fc80007f5e0ff */
[----:B------:R-:W-:Y:S01]  /*17900*/  IADD3.X R11, R11, RZ, RZ, P1, !PT ;  /* 0x000000ff0b0b7210 */ /* 0x000fe20000ffe4ff */
[----:B------:R-:W-:-:S04]  /*17910*/  IMAD.WIDE.U32 R16, R13, R26, RZ ;  /* 0x0000001a0d107225 */ /* 0x000fc800078e00ff */
[----:B------:R-:W-:Y:S01]  /*17920*/  IMAD.X R11, RZ, RZ, R11, P2 ;  /* 0x000000ffff0b7224 */ /* 0x000fe200010e060b */
[----:B------:R-:W-:Y:S01]  /*17930*/  IADD3 R24, P2, -R16, UR14, RZ ;  /* 0x0000000e10187c10 */ /* 0x000fe2000ff5e1ff */
[C---:B------:R-:W-:Y:S02]  /*17940*/  IMAD R18, R13.reuse, R25, R17 ;  /* 0x000000190d127224 */ /* 0x040fe400078e0211 */
[----:B------:R-:W-:Y:S01]  /*17950*/  VIADD R16, R13, 0x1 ;  /* 0x000000010d107836 */ /* 0x000fe20000000000 */
[-C--:B------:R-:W-:Y:S01]  /*17960*/  ISETP.GE.U32.AND P1, PT, R24, R26.reuse, PT ;  /* 0x0000001a1800720c */ /* 0x080fe20003f26070 */
[----:B------:R-:W-:-:S05]  /*17970*/  IMAD R11, R11, R26, R18 ;  /* 0x0000001a0b0b7224 */ /* 0x000fca00078e0212 */
[----:B------:R-:W-:Y:S02]  /*17980*/  IADD3.X R18, ~R11, UR22, RZ, P2, !PT ;  /* 0x000000160b127c10 */ /* 0x000fe400097fe5ff */
[----:B------:R-:W-:Y:S02]  /*17990*/  IADD3 R11, P2, -R26, R24, RZ ;  /* 0x000000181a0b7210 */ /* 0x000fe40007f5e1ff */
[----:B------:R-:W-:Y:S02]  /*179a0*/  ISETP.GE.U32.AND.EX P1, PT, R18, R25, PT, P1 ;  /* 0x000000191200720c */ /* 0x000fe40003f26110 */
[----:B------:R-:W-:Y:S02]  /*179b0*/  IADD3.X R17, ~R25, R18, RZ, P2, !PT ;  /* 0x0000001219117210 */ /* 0x000fe400017fe5ff */
[----:B------:R-:W-:Y:S02]  /*179c0*/  SEL R11, R11, R24, P1 ;  /* 0x000000180b0b7207 */ /* 0x000fe40000800000 */
[----:B------:R-:W-:-:S02]  /*179d0*/  SEL R17, R17, R18, P1 ;  /* 0x0000001211117207 */ /* 0x000fc40000800000 */
[----:B------:R-:W-:Y:S01]  /*179e0*/  SEL R16, R16, R13, P1 ;  /* 0x0000000d10107207 */ /* 0x000fe20000800000 */
[----:B------:R-:W-:Y:S01]  /*179f0*/  IMAD.MOV.U32 R13, RZ, RZ, 0x0 ;  /* 0x00000000ff0d7424 */ /* 0x000fe200078e00ff */
[----:B------:R-:W-:Y:S02]  /*17a00*/  ISETP.GE.U32.AND P1, PT, R11, R26, PT ;  /* 0x0000001a0b00720c */ /* 0x000fe40003f26070 */
[----:B------:R-:W-:Y:S02]  /*17a10*/  ISETP.NE.U32.AND P2, PT, R26, RZ, PT ;  /* 0x000000ff1a00720c */ /* 0x000fe40003f45070 */
[----:B------:R-:W-:Y:S02]  /*17a20*/  IADD3 R11, R16, 0x1, RZ ;  /* 0x00000001100b7810 */ /* 0x000fe40007ffe0ff */
[----:B------:R-:W-:Y:S02]  /*17a30*/  ISETP.GE.U32.AND.EX P1, PT, R17, R25, PT, P1 ;  /* 0x000000191100720c */ /* 0x000fe40003f26110 */
[----:B------:R-:W-:-:S02]  /*17a40*/  ISETP.NE.AND.EX P2, PT, R25, RZ, PT, P2 ;  /* 0x000000ff1900720c */ /* 0x000fc40003f45320 */
[----:B------:R-:W-:-:S04]  /*17a50*/  SEL R11, R11, R16, P1 ;  /* 0x000000100b0b7207 */ /* 0x000fc80000800000 */
[----:B------:R-:W-:Y:S01]  /*17a60*/  SEL R11, R11, 0xffffffff, P2 ;  /* 0xffffffff0b0b7807 */ /* 0x000fe20001000000 */
[----:B------:R-:W-:Y:S06]  /*17a70*/  RET.REL.NODEC R12 `(_ZN7cutlass13device_kernelINS_4gemm6kernel13GemmUniversalINS1_17GroupProblemShapeIN4cute5tupleIJiiiEEEEENS1_10collective13CollectiveMmaINS1_39MainloopSm90ArrayTmaGmmaWarpSpecializedILi8ENS6_IJNS5_1CILi2EEENSC_ILi1EEESE_EEENS1_52KernelPtrArrayTmaWarpSpecializedPingpongFP8FastAccumEEENS6_IJNSC_ILi128EEENSC_ILi256EEENSC_ILi64EEEEEENS_12float_e4m3_tEPNS6_IJlSE_NSC_ILi0EEEEEESM_SP_NS5_8TiledMMAINS5_8MMA_AtomIJNS5_4SM904GMMA31MMA_64x256x32_F32E4M3E4M3_SS_TNILNST_7ScaleInE1ELSV_1EEEEEENS5_6LayoutINS6_IJSE_SE_SE_EEENS6_IJSN_SN_SN_EEEEENS6_IJNS5_10UnderscoreES12_S12_EEEEENS5_13SM90_TMA_LOADENS5_14ComposedLayoutINS5_7SwizzleILi2ELi4ELi3EEENS5_18smem_ptr_flag_bitsILi8EEENSY_INS6_IJNSC_ILi8EEESK_EEENS6_IJSK_SE_EEEEEEEvNS5_8identityENS5_23SM90_TMA_LOAD_MULTICASTES1F_vS1G_EENS_8epilogue10collective18CollectiveEpilogueINS1J_30Sm90PtrArrayTmaWarpSpecializedILi4ELi2ELi16ELb1ELb0ELi2EEEJSL_NS6_IJSK_NSC_ILi32EEEEEENS_6half_tEPNS6_IJSE_lSN_EEES1Q_S1S_NS1J_6fusion15FusionCallbacksIS1N_NS1T_17LinearCombinationIS1Q_fS1Q_fLNS_15FloatRoundStyleE2EEESL_S1P_JEEES15_NS16_INS17_ILi3ELi4ELi3EEENS19_ILi16EEENSY_INS6_IJSK_S1B_EEENS6_IJSE_SK_EEEEEEENS5_17SM75_U16x8_LDSM_TENS5_14SM90_TMA_STOREES24_NS5_17SM90_U16x8_STSM_TENS5_9Copy_AtomIJNS5_17SM90_U32x4_STSM_NES1Q_EEEvEEEvvEEEEvNT_6ParamsE) ;  /* 0xfffffe840c607950 */ /* 0x000fec0003c3ffff */
.L_x_342:
[----:B------:R-:W-:Y:S01]  /*17a80*/  UMOV UR28, UR23 ;  /* 0x00000017001c7c82 */ /* 0x000fe20008000000 */
[----:B------:R-:W-:Y:S02]  /*17a90*/  UMOV UR29, UR34 ;  /* 0x00000022001d7c82 */ /* 0x000fe40008000000 */
[----:B------:R-:W1:Y:S08]  /*17aa0*/  I2F.U64.RP R11, UR28 ;  /* 0x0000001c000b7d12 */ /* 0x000e700008309000 */
[----:B-1----:R-:W1:Y:S02]  /*17ab0*/  MUFU.RCP R11, R11 ;  /* 0x0000000b000b7308 */ /* 0x002e640000001000 */
[----:B-1----:R-:W-:-:S06]  /*17ac0*/  IADD3 R2, R11, 0x1ffffffe, RZ ;  /* 0x1ffffffe0b027810 */ /* 0x002fcc0007ffe0ff */
[----:B------:R-:W1:Y:S02]  /*17ad0*/  F2I.U64.TRUNC R2, R2 ;  /* 0x0000000200027311 */ /* 0x000e64000020d800 */
[----:B-1----:R-:W-:Y:S01]  /*17ae0*/  R2UR UR28, R2 ;  /* 0x00000000021c72ca */ /* 0x002fe200000e0000 */
[----:B------:R-:W-:Y:S01]  /*17af0*/  IMAD.MOV.U32 R2, RZ, RZ, R12 ;  /* 0x000000ffff027224 */ /* 0x000fe200078e000c */
[----:B------:R-:W-:Y:S02]  /*17b00*/  R2UR UR29, R3 ;  /* 0x00000000031d72ca */ /* 0x000fe400000e0000 */
[----:B------:R-:W-:-:S09]  /*17b10*/  MOV R3, 0x0 ;  /* 0x0000000000037802 */ /* 0x000fd20000000f00 */
[----:B------:R-:W-:-:S04]  /*17b20*/  UIMAD.WIDE.U32 UR30, UR28, UR23, URZ ;  /* 0x000000171c1e72a5 */ /* 0x000fc8000f8e003f */
[----:B------:R-:W-:Y:S02]  /*17b30*/  UIMAD UR31, UR28, UR34, UR31 ;  /* 0x000000221c1f72a4 */ /* 0x000fe4000f8e021f */
[----:B------:R-:W-:Y:S02]  /*17b40*/  UIADD3 UR36, UP1, URZ, -UR30, URZ ;  /* 0x8000001e3f247290 */ /* 0x000fe4000ff3e03f */
[----:B------:R-:W-:Y:S02]  /*17b50*/  UIMAD UR32, UR29, UR23, UR31 ;  /* 0x000000171d2072a4 */ /* 0x000fe4000f8e021f */
[----:B------:R-:W-:Y:S02]  /*17b60*/  UIMAD.WIDE.U32 UR30, UR28, UR36, URZ ;  /* 0x000000241c1e72a5 */ /* 0x000fe4000f8e003f */
[----:B------:R-:W-:-:S05]  /*17b70*/  UIADD3.X UR37, URZ, ~UR32, URZ, UP1, !UPT ;  /* 0x800000203f257290 */ /* 0x000fca0008ffe43f */
[----:B------:R-:W-:Y:S01]  /*17b80*/  UMOV UR30, UR31 ;  /* 0x0000001f001e7c82 */ /* 0x000fe20008000000 */
[----:B------:R-:W-:Y:S02]  /*17b90*/  UMOV UR31, UR28 ;  /* 0x0000001c001f7c82 */ /* 0x000fe40008000000 */
[----:B------:R-:W-:Y:S02]  /*17ba0*/  UIMAD.WIDE.U32 UR32, UP1, UR28, UR37, UR30 ;  /* 0x000000251c2072a5 */ /* 0x000fe4000f82001e */
[----:B------:R-:W-:Y:S02]  /*17bb0*/  UIMAD.WIDE.U32 UR30, UR29, UR37, URZ ;  /* 0x000000251d1e72a5 */ /* 0x000fe4000f8e003f */
[----:B------:R-:W-:Y:S02]  /*17bc0*/  UIMAD.WIDE.U32 UR32, UP2, UR29, UR36, UR32 ;  /* 0x000000241d2072a5 */ /* 0x000fe4000f840020 */
[----:B------:R-:W-:Y:S02]  /*17bd0*/  UIMAD UR37, UR29, UR37, URZ ;  /* 0x000000251d2572a4 */ /* 0x000fe4000f8e023f */
[----:B------:R-:W-:-:S02]  /*17be0*/  UIADD3.X UR30, UR31, UR29, URZ, UP1, !UPT ;  /* 0x0000001d1f1e7290 */ /* 0x000fc40008ffe43f */
[----:B------:R-:W-:-:S04]  /*17bf0*/  UIADD3 UR33, UP4, UR37, UR33, URZ ;  /* 0x0000002125217290 */ /* 0x000fc8000ff9e03f */
[----:B------:R-:W-:Y:S02]  /*17c00*/  UIMAD.WIDE.U32 UR28, UR33, UR23, URZ ;  /* 0x00000017211c72a5 */ /* 0x000fe4000f8e003f */
[----:B------:R-:W-:Y:S02]  /*17c10*/  UIADD3.X UR36, URZ, URZ, UR30, UP4, UP2 ;  /* 0x0000003f3f247290 */ /* 0x000fe4000a7e441e */
[----:B------:R-:W-:Y:S02]  /*17c20*/  UIMAD UR29, UR33, UR34, UR29 ;  /* 0x00000022211d72a4 */ /* 0x000fe4000f8e021d */
[----:B------:R-:W-:Y:S02]  /*17c30*/  UIADD3 UR37, UP1, URZ, -UR28, URZ ;  /* 0x8000001c3f257290 */ /* 0x000fe4000ff3e03f */
[----:B------:R-:W-:Y:S02]  /*17c40*/  UIMAD UR30, UR36, UR23, UR29 ;  /* 0x00000017241e72a4 */ /* 0x000fe4000f8e021d */
[----:B------:R-:W-:-:S02]  /*17c50*/  UIMAD.WIDE.U32 UR28, UR33, UR37, URZ ;  /* 0x00000025211c72a5 */ /* 0x000fc4000f8e003f */
[----:B------:R-:W-:-:S05]  /*17c60*/  UIADD3.X UR41, URZ, ~UR30, URZ, UP1, !UPT ;  /* 0x8000001e3f297290 */ /* 0x000fca0008ffe43f */
[----:B------:R-:W-:Y:S01]  /*17c70*/  UMOV UR32, UR29 ;  /* 0x0000001d00207c82 */ /* 0x000fe20008000000 */
[----:B------:R-:W-:Y:S02]  /*17c80*/  UIMAD.WIDE.U32 UR28, UR36, UR41, URZ ;  /* 0x00000029241c72a5 */ /* 0x000fe4000f8e003f */
[----:B------:R-:W-:Y:S02]  /*17c90*/  UIMAD.WIDE.U32 UR30, UP1, UR33, UR41, UR32 ;  /* 0x00000029211e72a5 */ /* 0x000fe4000f820020 */
[----:B------:R-:W-:Y:S02]  /*17ca0*/  UIMAD UR32, UR36, UR41, URZ ;  /* 0x00000029242072a4 */ /* 0x000fe4000f8e023f */
[----:B------:R-:W-:Y:S02]  /*17cb0*/  UIMAD.WIDE.U32 UR30, UP2, UR36, UR37, UR30 ;  /* 0x00000025241e72a5 */ /* 0x000fe4000f84001e */
[----:B------:R-:W-:Y:S02]  /*17cc0*/  UIADD3.X UR36, UR29, UR36, URZ, UP1, !UPT ;  /* 0x000000241d247290 */ /* 0x000fe40008ffe43f */
[----:B------:R-:W-:-:S04]  /*17cd0*/  UIADD3 UR32, UP4, UR32, UR31, URZ ;  /* 0x0000001f20207290 */ /* 0x000fc8000ff9e03f */
[----:B------:R-:W-:Y:S02]  /*17ce0*/  UIMAD.WIDE.U32 UR30, UR32, UR24, URZ ;  /* 0x00000018201e72a5 */ /* 0x000fe4000f8e003f */
[----:B------:R-:W-:-:S05]  /*17cf0*/  UIADD3.X UR36, URZ, URZ, UR36, UP4, UP2 ;  /* 0x0000003f3f247290 */ /* 0x000fca000a7e4424 */
[----:B------:R-:W-:Y:S01]  /*17d00*/  UMOV UR30, UR31 ;  /* 0x0000001f001e7c82 */ /* 0x000fe20008000000 */
[----:B------:R-:W-:Y:S02]  /*17d10*/  UMOV UR31, URZ ;  /* 0x0000003f001f7c82 */ /* 0x000fe40008000000 */
[----:B------:R-:W-:Y:S02]  /*17d20*/  UIMAD.WIDE.U32 UR28, UR32, UR25, UR30 ;  /* 0x00000019201c72a5 */ /* 0x000fe4000f8e001e */
[----:B------:R-:W-:Y:S02]  /*17d30*/  UIMAD UR32, UR36, UR25, URZ ;  /* 0x00000019242072a4 */ /* 0x000fe4000f8e023f */
[----:B------:R-:W-:Y:S02]  /*17d40*/  UIMAD.WIDE.U32 UR28, UP1, UR36, UR24, UR28 ;  /* 0x00000018241c72a5 */ /* 0x000fe4000f82001c */
[----:B------:R-:W-:Y:S02]  /*17d50*/  UIMAD.WIDE.U32 UR30, UR36, UR25, URZ ;  /* 0x00000019241e72a5 */ /* 0x000fe4000f8e003f */
[----:B------:R-:W-:-:S02]  /*17d60*/  UIADD3 UR32, UP2, UR32, UR29, URZ ;  /* 0x0000001d20207290 */ /* 0x000fc4000ff5e03f */
[----:B------:R-:W-:Y:S02]  /*17d70*/  UIADD3.X UR30, UR31, URZ, URZ, UP1, !UPT ;  /* 0x0000003f1f1e7290 */ /* 0x000fe40008ffe43f */
[----:B------:R-:W-:Y:S02]  /*17d80*/  UIMAD.WIDE.U32 UR28, UR32, UR23, URZ ;  /* 0x00000017201c72a5 */ /* 0x000fe4000f8e003f */
[----:B------:R-:W-:Y:S02]  /*17d90*/  UIADD3.X UR30, URZ, UR30, URZ, UP2, !UPT ;  /* 0x0000001e3f1e7290 */ /* 0x000fe400097fe43f */
[----:B------:R-:W-:Y:S02]  /*17da0*/  UIMAD UR29, UR32, UR34, UR29 ;  /* 0x00000022201d72a4 */ /* 0x000fe4000f8e021d */
[----:B------:R-:W-:Y:S02]  /*17db0*/  UIADD3 UR31, UP2, -UR28, UR24, URZ ;  /* 0x000000181c1f7290 */ /* 0x000fe4000ff5e13f */
[----:B------:R-:W-:-:S02]  /*17dc0*/  UIMAD UR29, UR30, UR23, UR29 ;  /* 0x000000171e1d72a4 */ /* 0x000fc4000f8e021d */
[----:B------:R-:W-:Y:S02]  /*17dd0*/  UISETP.GE.U32.AND UP1, UPT, UR31, UR23, UPT ;  /* 0x000000171f00728c */ /* 0x000fe4000bf26070 */
[----:B------:R-:W-:Y:S02]  /*17de0*/  UIADD3.X UR30, ~UR29, UR25, URZ, UP2, !UPT ;  /* 0x000000191d1e7290 */ /* 0x000fe400097fe53f */
[----:B------:R-:W-:Y:S02]  /*17df0*/  UIADD3 UR25, UP2, -UR23, UR31, URZ ;  /* 0x0000001f17197290 */ /* 0x000fe4000ff5e13f */
[----:B------:R-:W-:Y:S02]  /*17e00*/  UISETP.GE.U32.AND.EX UP1, UPT, UR30, UR34, UPT, UP1 ;  /* 0x000000221e00728c */ /* 0x000fe4000bf26110 */
[----:B------:R-:W-:Y:S02]  /*17e10*/  UIADD3 UR28, UR32, 0x1, URZ ;  /* 0x00000001201c7890 */ /* 0x000fe4000fffe03f */
[----:B------:R-:W-:-:S02]  /*17e20*/  UIADD3.X UR29, ~UR34, UR30, URZ, UP2, !UPT ;  /* 0x0000001e221d7290 */ /* 0x000fc400097fe53f */
[----:B------:R-:W-:Y:S02]  /*17e30*/  USEL UR25, UR25, UR31, UP1 ;  /* 0x0000001f19197287 */ /* 0x000fe40008800000 */
[----:B------:R-:W-:Y:S02]  /*17e40*/  USEL UR29, UR29, UR30, UP1 ;  /* 0x0000001e1d1d7287 */ /* 0x000fe40008800000 */
[----:B------:R-:W-:Y:S02]  /*17e50*/  USEL UR32, UR28, UR32, UP1 ;  /* 0x000000201c207287 */ /* 0x000fe40008800000 */
[----:B------:R-:W-:Y:S02]  /*17e60*/  UISETP.GE.U32.AND UP1, UPT, UR25, UR23, UPT ;  /* 0x000000171900728c */ /* 0x000fe4000bf26070 */
[----:B------:R-:W-:Y:S02]  /*17e70*/  UISETP.NE.U32.AND UP2, UPT, UR23, URZ, UPT ;  /* 0x0000003f1700728c */ /* 0x000fe4000bf45070 */
[----:B------:R-:W-:-:S02]  /*17e80*/  UIADD3 UR25, UR32, 0x1, URZ ;  /* 0x0000000120197890 */ /* 0x000fc4000fffe03f */
[----:B------:R-:W-:Y:S02]  /*17e90*/  UISETP.GE.U32.AND.EX UP1, UPT, UR29, UR34, UPT, UP1 ;  /* 0x000000221d00728c */ /* 0x000fe4000bf26110 */
[----:B------:R-:W-:Y:S02]  /*17ea0*/  UISETP.NE.AND.EX UP2, UPT, UR34, URZ, UPT, UP2 ;  /* 0x0000003f2200728c */ /* 0x000fe4000bf45320 */
[----:B------:R-:W-:-:S04]  /*17eb0*/  USEL UR25, UR25, UR32, UP1 ;  /* 0x0000002019197287 */ /* 0x000fc80008800000 */
[----:B------:R-:W-:Y:S01]  /*17ec0*/  USEL UR28, UR25, 0xffffffff, UP2 ;  /* 0xffffffff191c7887 */ /* 0x000fe20009000000 */
[----:B------:R-:W-:Y:S11]  /*17ed0*/  RET.REL.NODEC R2 `(_ZN7cutlass13device_kernelINS_4gemm6kernel13GemmUniversalINS1_17GroupProblemShapeIN4cute5tupleIJiiiEEEEENS1_10collective13CollectiveMmaINS1_39MainloopSm90ArrayTmaGmmaWarpSpecializedILi8ENS6_IJNS5_1CILi2EEENSC_ILi1EEESE_EEENS1_52KernelPtrArrayTmaWarpSpecializedPingpongFP8FastAccumEEENS6_IJNSC_ILi128EEENSC_ILi256EEENSC_ILi64EEEEEENS_12float_e4m3_tEPNS6_IJlSE_NSC_ILi0EEEEEESM_SP_NS5_8TiledMMAINS5_8MMA_AtomIJNS5_4SM904GMMA31MMA_64x256x32_F32E4M3E4M3_SS_TNILNST_7ScaleInE1ELSV_1EEEEEENS5_6LayoutINS6_IJSE_SE_SE_EEENS6_IJSN_SN_SN_EEEEENS6_IJNS5_10UnderscoreES12_S12_EEEEENS5_13SM90_TMA_LOADENS5_14ComposedLayoutINS5_7SwizzleILi2ELi4ELi3EEENS5_18smem_ptr_flag_bitsILi8EEENSY_INS6_IJNSC_ILi8EEESK_EEENS6_IJSK_SE_EEEEEEEvNS5_8identityENS5_23SM90_TMA_LOAD_MULTICASTES1F_vS1G_EENS_8epilogue10collective18CollectiveEpilogueINS1J_30Sm90PtrArrayTmaWarpSpecializedILi4ELi2ELi16ELb1ELb0ELi2EEEJSL_NS6_IJSK_NSC_ILi32EEEEEENS_6half_tEPNS6_IJSE_lSN_EEES1Q_S1S_NS1J_6fusion15FusionCallbacksIS1N_NS1T_17LinearCombinationIS1Q_fS1Q_fLNS_15FloatRoundStyleE2EEESL_S1P_JEEES15_NS16_INS17_ILi3ELi4ELi3EEENS19_ILi16EEENSY_INS6_IJSK_S1B_EEENS6_IJSE_SK_EEEEEEENS5_17SM75_U16x8_LDSM_TENS5_14SM90_TMA_STOREES24_NS5_17SM90_U16x8_STSM_TENS5_9Copy_AtomIJNS5_17SM90_U32x4_STSM_NES1Q_EEEvEEEvvEEEEvNT_6ParamsE) ;  /* 0xfffffe8002487950 */ /* 0x000ff60003c3ffff */
.L_x_440:
[----:B------:R-:W-:-:S00]  /*17ee0*/  BRA `(.L_x_440) ;  /* 0xfffffffc00fc7947 */ /* 0x000fc0000383ffff */
[----:B------:R-:W-:-:S00]  /*17ef0*/  NOP ;  /* 0x0000000000007918 */ /* 0x000fc00000000000 */
        /* <DEDUP_REMOVED lines=8> */
.L_x_441:


//--------------------- .nv.global.init           --------------------------
	.section	.nv.global.init,"aw",@progbits
.nv.global.init:
	.type		$str$24,@object
	.size		$str$24,($str$25 - $str$24)
$str$24:
        /*0000*/ 	.byte	0x28, 0x61, 0x64, 0x64, 0x72, 0x65, 0x73, 0x73, 0x20, 0x26, 0x20, 0x6d, 0x61, 0x73, 0x6b, 0x29
        /*0010*/ 	.byte	0x20, 0x3d, 0x3d, 0x20, 0x30, 0x00
	.type		$str$25,@object
	.size		$str$25,(__unnamed_1 - $str$25)
$str$25:
        /*0016*/ 	.byte	0x2f, 0x74, 0x6d, 0x70, 0x2f, 0x63, 0x75, 0x74, 0x6c, 0x61, 0x73, 0x73, 0x5f, 0x73, 0x77, 0x65
        /*0026*/ 	.byte	0x65, 0x70, 0x5f, 0x73, 0x72, 0x63, 0x2f, 0x69, 0x6e, 0x63, 0x6c, 0x75, 0x64, 0x65, 0x2f, 0x63
        /*0036*/ 	.byte	0x75, 0x74, 0x65, 0x2f, 0x70, 0x6f, 0x69, 0x6e, 0x74, 0x65, 0x72, 0x5f, 0x66, 0x6c, 0x61, 0x67
        /*0046*/ 	.byte	0x67, 0x65, 0x64, 0x2e, 0x68, 0x70, 0x70, 0x00
	.type		__unnamed_1,@object
	.size		__unnamed_1,(.L_0 - __unnamed_1)
__unnamed_1:
        /* <DEDUP_REMOVED lines=28> */
        /*020e*/ 	.byte	0x3e, 0x3e, 0x3e, 0x3e, 0x3e, 0x5d, 0x00
.L_0:


//--------------------- .nv.shared._ZN7cutlass13device_kernelINS_4gemm6kernel13GemmUniversalINS1_17GroupProblemShapeIN4cute5tupleIJiiiEEEEENS1_10collective13CollectiveMmaINS1_39MainloopSm90ArrayTmaGmmaWarpSpecializedILi8ENS6_IJNS5_1CILi2EEENSC_ILi1EEESE_EEENS1_52KernelPtrArrayTmaWarpSpecializedPingpongFP8FastAccumEEENS6_IJNSC_ILi128EEENSC_ILi256EEENSC_ILi64EEEEEENS_12float_e4m3_tEPNS6_IJlSE_NSC_ILi0EEEEEESM_SP_NS5_8TiledMMAINS5_8MMA_AtomIJNS5_4SM904GMMA31MMA_64x256x32_F32E4M3E4M3_SS_TNILNST_7ScaleInE1ELSV_1EEEEEENS5_6LayoutINS6_IJSE_SE_SE_EEENS6_IJSN_SN_SN_EEEEENS6_IJNS5_10UnderscoreES12_S12_EEEEENS5_13SM90_TMA_LOADENS5_14ComposedLayoutINS5_7SwizzleILi2ELi4ELi3EEENS5_18smem_ptr_flag_bitsILi8EEENSY_INS6_IJNSC_ILi8EEESK_EEENS6_IJSK_SE_EEEEEEEvNS5_8identityENS5_23SM90_TMA_LOAD_MULTICASTES1F_vS1G_EENS_8epilogue10collective18CollectiveEpilogueINS1J_30Sm90PtrArrayTmaWarpSpecializedILi4ELi2ELi16ELb1ELb0ELi2EEEJSL_NS6_IJSK_NSC_ILi32EEEEEENS_6half_tEPNS6_IJSE_lSN_EEES1Q_S1S_NS1J_6fusion15FusionCallbacksIS1N_NS1T_17LinearCombinationIS1Q_fS1Q_fLNS_15FloatRoundStyleE2EEESL_S1P_JEEES15_NS16_INS17_ILi3ELi4ELi3EEENS19_ILi16EEENSY_INS6_IJSK_S1B_EEENS6_IJSE_SK_EEEEEEENS5_17SM75_U16x8_LDSM_TENS5_14SM90_TMA_STOREES24_NS5_17SM90_U16x8_STSM_TENS5_9Copy_AtomIJNS5_17SM90_U32x4_STSM_NES1Q_EEEvEEEvvEEEEvNT_6ParamsE --------------------------
	.section	.nv.shared._ZN7cutlass13device_kernelINS_4gemm6kernel13GemmUniversalINS1_17GroupProblemShapeIN4cute5tupleIJiiiEEEEENS1_10collective13CollectiveMmaINS1_39MainloopSm90ArrayTmaGmmaWarpSpecializedILi8ENS6_IJNS5_1CILi2EEENSC_ILi1EEESE_EEENS1_52KernelPtrArrayTmaWarpSpecializedPingpongFP8FastAccumEEENS6_IJNSC_ILi128EEENSC_ILi256EEENSC_ILi64EEEEEENS_12float_e4m3_tEPNS6_IJlSE_NSC_ILi0EEEEEESM_SP_NS5_8TiledMMAINS5_8MMA_AtomIJNS5_4SM904GMMA31MMA_64x256x32_F32E4M3E4M3_SS_TNILNST_7ScaleInE1ELSV_1EEEEEENS5_6LayoutINS6_IJSE_SE_SE_EEENS6_IJSN_SN_SN_EEEEENS6_IJNS5_10UnderscoreES12_S12_EEEEENS5_13SM90_TMA_LOADENS5_14ComposedLayoutINS5_7SwizzleILi2ELi4ELi3EEENS5_18smem_ptr_flag_bitsILi8EEENSY_INS6_IJNSC_ILi8EEESK_EEENS6_IJSK_SE_EEEEEEEvNS5_8identityENS5_23SM90_TMA_LOAD_MULTICASTES1F_vS1G_EENS_8epilogue10collective18CollectiveEpilogueINS1J_30Sm90PtrArrayTmaWarpSpecializedILi4ELi2ELi16ELb1ELb0ELi2EEEJSL_NS6_IJSK_NSC_ILi32EEEEEENS_6half_tEPNS6_IJSE_lSN_EEES1Q_S1S_NS1J_6fusion15FusionCallbacksIS1N_NS1T_17LinearCombinationIS1Q_fS1Q_fLNS_15FloatRoundStyleE2EEESL_S1P_JEEES15_NS16_INS17_ILi3ELi4ELi3EEENS19_ILi16EEENSY_INS6_IJSK_S1B_EEENS6_IJSE_SK_EEEEEEENS5_17SM75_U16x8_LDSM_TENS5_14SM90_TMA_STOREES24_NS5_17SM90_U16x8_STSM_TENS5_9Copy_AtomIJNS5_17SM90_U32x4_STSM_NES1Q_EEEvEEEvvEEEEvNT_6ParamsE,"aw",@nobits
	.sectionflags	@""
	.align	16
	.zero		1024


//--------------------- .nv.shared.reserved.0     --------------------------
	.section	.nv.shared.reserved.0,"aw",@nobits
	.weak		__nv_reservedSMEM_offset_0_alias
	.size		__nv_reservedSMEM_offset_0_alias, 0, 0
	.other		__nv_reservedSMEM_offset_0_alias,@"STO_CUDA_RESERVED_SHARED STV_DEFAULT"
__nv_reservedSMEM_offset_0_alias:
	.zero		0


//--------------------- .nv.global                --------------------------
	.section	.nv.global,"aw",@nobits
.nv.global:
	.type		_ZN39_INTERNAL_889ce329_4_k_cu_59affcb4_28664cute1_E,@object
	.size		_ZN39_INTERNAL_889ce329_4_k_cu_59affcb4_28664cute1_E,(_ZN39_INTERNAL_889ce329_4_k_cu_59affcb4_28664cuda3std3__45__cpo6cbeginE - _ZN39_INTERNAL_889ce329_4_k_cu_59affcb4_28664cute1_E)
_ZN39_INTERNAL_889ce329_4_k_cu_59affcb4_28664cute1_E:
	.zero		1
	.type		_ZN39_INTERNAL_889ce329_4_k_cu_59affcb4_28664cuda3std3__45__cpo6cbeginE,@object
	.size		_ZN39_INTERNAL_889ce329_4_k_cu_59affcb4_28664cuda3std3__45__cpo6cbeginE,(_ZN39_INTERNAL_889ce329_4_k_cu_59affcb4_28664cuda3std3__48in_placeE - _ZN39_INTERNAL_889ce329_4_k_cu_59affcb4_28664cuda3std3__45__cpo6cbeginE)
_ZN39_INTERNAL_889ce329_4_k_cu_59affcb4_28664cuda3std3__45__cpo6cbeginE:
	.zero		1
	.type		_ZN39_INTERNAL_889ce329_4_k_cu_59affcb4_28664cuda3std3__48in_placeE,@object
	.size		_ZN39_INTERNAL_889ce329_4_k_cu_59affcb4_28664cuda3std3__48in_placeE,(_ZN39_INTERNAL_889ce329_4_k_cu_59affcb4_28664cuda3std6ranges3__45__cpo9iter_moveE - _ZN39_INTERNAL_889ce329_4_k_cu_59affcb4_28664cuda3std3__48in_placeE)
_ZN39_INTERNAL_889ce329_4_k_cu_59affcb4_28664cuda3std3__48in_placeE:
	.zero		1
	.type		_ZN39_INTERNAL_889ce329_4_k_cu_59affcb4_28664cuda3std6ranges3__45__cpo9iter_moveE,@object
	.size		_ZN39_INTERNAL_889ce329_4_k_cu_59affcb4_28664cuda3std6ranges3__45__cpo9iter_moveE,(_ZN39_INTERNAL_889ce329_4_k_cu_59affcb4_28664cuda3std3__45__cpo5beginE - _ZN39_INTERNAL_889ce329_4_k_cu_59affcb4_28664cuda3std6ranges3__45__cpo9iter_moveE)
_ZN39_INTERNAL_889ce329_4_k_cu_59affcb4_28664cuda3std6ranges3__45__cpo9iter_moveE:
	.zero		1
	.type		_ZN39_INTERNAL_889ce329_4_k_cu_59affcb4_28664cuda3std3__45__cpo5beginE,@object
	.size		_ZN39_INTERNAL_889ce329_4_k_cu_59affcb4_28664cuda3std3__45__cpo5beginE,(_ZN39_INTERNAL_889ce329_4_k_cu_59affcb4_28664cuda3std3__441_GLOBAL__N__889ce329_4_k_cu_59affcb4_28666ignoreE - _ZN39_INTERNAL_889ce329_4_k_cu_59affcb4_28664cuda3std3__45__cpo5beginE)
_ZN39_INTERNAL_889ce329_4_k_cu_59affcb4_28664cuda3std3__45__cpo5beginE:
	.zero		1
	.type		_ZN39_INTERNAL_889ce329_4_k_cu_59affcb4_28664cuda3std3__441_GLOBAL__N__889ce329_4_k_cu_59affcb4_28666ignoreE,@object
	.size		_ZN39_INTERNAL_889ce329_4_k_cu_59affcb4_28664cuda3std3__441_GLOBAL__N__889ce329_4_k_cu_59affcb4_28666ignoreE,(_ZN39_INTERNAL_889ce329_4_k_cu_59affcb4_28664cute7productE - _ZN39_INTERNAL_889ce329_4_k_cu_59affcb4_28664cuda3std3__441_GLOBAL__N__889ce329_4_k_cu_59affcb4_28666ignoreE)
_ZN39_INTERNAL_889ce329_4_k_cu_59affcb4_28664cuda3std3__441_GLOBAL__N__889ce329_4_k_cu_59affcb4_28666ignoreE:
	.zero		1
	.type		_ZN39_INTERNAL_889ce329_4_k_cu_59affcb4_28664cute7productE,@object
	.size		_ZN39_INTERNAL_889ce329_4_k_cu_59affcb4_28664cute7productE,(_ZN39_INTERNAL_889ce329_4_k_cu_59affcb4_28664cuda3std3__45__cpo3endE - _ZN39_INTERNAL_889ce329_4_k_cu_59affcb4_28664cute7productE)
_ZN39_INTERNAL_889ce329_4_k_cu_59affcb4_28664cute7productE:
	.zero		1
	.type		_ZN39_INTERNAL_889ce329_4_k_cu_59affcb4_28664cuda3std3__45__cpo3endE,@object
	.size		_ZN39_INTERNAL_889ce329_4_k_cu_59affcb4_28664cuda3std3__45__cpo3endE,(_ZN39_INTERNAL_889ce329_4_k_cu_59affcb4_28664cuda3std3__419piecewise_constructE - _ZN39_INTERNAL_889ce329_4_k_cu_59affcb4_28664cuda3std3__45__cpo3endE)
_ZN39_INTERNAL_889ce329_4_k_cu_59affcb4_28664cuda3std3__45__cpo3endE:
	.zero		1
	.type		_ZN39_INTERNAL_889ce329_4_k_cu_59affcb4_28664cuda3std3__419piecewise_constructE,@object
	.size		_ZN39_INTERNAL_889ce329_4_k_cu_59affcb4_28664cuda3std3__419piecewise_constructE,(_ZN39_INTERNAL_889ce329_4_k_cu_59affcb4_28664cuda3std3__45__cpo4cendE - _ZN39_INTERNAL_889ce329_4_k_cu_59affcb4_28664cuda3std3__419piecewise_constructE)
_ZN39_INTERNAL_889ce329_4_k_cu_59affcb4_28664cuda3std3__419piecewise_constructE:
	.zero		1
	.type		_ZN39_INTERNAL_889ce329_4_k_cu_59affcb4_28664cuda3std3__45__cpo4cendE,@object
	.size		_ZN39_INTERNAL_889ce329_4_k_cu_59affcb4_28664cuda3std3__45__cpo4cendE,(_ZN39_INTERNAL_889ce329_4_k_cu_59affcb4_28664cuda3std6ranges3__45__cpo4swapE - _ZN39_INTERNAL_889ce329_4_k_cu_59affcb4_28664cuda3std3__45__cpo4cendE)
_ZN39_INTERNAL_889ce329_4_k_cu_59affcb4_28664cuda3std3__45__cpo4cendE:
	.zero		1
	.type		_ZN39_INTERNAL_889ce329_4_k_cu_59affcb4_28664cuda3std6ranges3__45__cpo4swapE,@object
	.size		_ZN39_INTERNAL_889ce329_4_k_cu_59affcb4_28664cuda3std6ranges3__45__cpo4swapE,(.L_8 - _ZN39_INTERNAL_889ce329_4_k_cu_59affcb4_28664cuda3std6ranges3__45__cpo4swapE)
_ZN39_INTERNAL_889ce329_4_k_cu_59affcb4_28664cuda3std6ranges3__45__cpo4swapE:
	.zero		1
.L_8:


//--------------------- .nv.constant0._ZN7cutlass13device_kernelINS_4gemm6kernel13GemmUniversalINS1_17GroupProblemShapeIN4cute5tupleIJiiiEEEEENS1_10collective13CollectiveMmaINS1_39MainloopSm90ArrayTmaGmmaWarpSpecializedILi8ENS6_IJNS5_1CILi2EEENSC_ILi1EEESE_EEENS1_52KernelPtrArrayTmaWarpSpecializedPingpongFP8FastAccumEEENS6_IJNSC_ILi128EEENSC_ILi256EEENSC_ILi64EEEEEENS_12float_e4m3_tEPNS6_IJlSE_NSC_ILi0EEEEEESM_SP_NS5_8TiledMMAINS5_8MMA_AtomIJNS5_4SM904GMMA31MMA_64x256x32_F32E4M3E4M3_SS_TNILNST_7ScaleInE1ELSV_1EEEEEENS5_6LayoutINS6_IJSE_SE_SE_EEENS6_IJSN_SN_SN_EEEEENS6_IJNS5_10UnderscoreES12_S12_EEEEENS5_13SM90_TMA_LOADENS5_14ComposedLayoutINS5_7SwizzleILi2ELi4ELi3EEENS5_18smem_ptr_flag_bitsILi8EEENSY_INS6_IJNSC_ILi8EEESK_EEENS6_IJSK_SE_EEEEEEEvNS5_8identityENS5_23SM90_TMA_LOAD_MULTICASTES1F_vS1G_EENS_8epilogue10collective18CollectiveEpilogueINS1J_30Sm90PtrArrayTmaWarpSpecializedILi4ELi2ELi16ELb1ELb0ELi2EEEJSL_NS6_IJSK_NSC_ILi32EEEEEENS_6half_tEPNS6_IJSE_lSN_EEES1Q_S1S_NS1J_6fusion15FusionCallbacksIS1N_NS1T_17LinearCombinationIS1Q_fS1Q_fLNS_15FloatRoundStyleE2EEESL_S1P_JEEES15_NS16_INS17_ILi3ELi4ELi3EEENS19_ILi16EEENSY_INS6_IJSK_S1B_EEENS6_IJSE_SK_EEEEEEENS5_17SM75_U16x8_LDSM_TENS5_14SM90_TMA_STOREES24_NS5_17SM90_U16x8_STSM_TENS5_9Copy_AtomIJNS5_17SM90_U32x4_STSM_NES1Q_EEEvEEEvvEEEEvNT_6ParamsE --------------------------
	.section	.nv.constant0._ZN7cutlass13device_kernelINS_4gemm6kernel13GemmUniversalINS1_17GroupProblemShapeIN4cute5tupleIJiiiEEEEENS1_10collective13CollectiveMmaINS1_39MainloopSm90ArrayTmaGmmaWarpSpecializedILi8ENS6_IJNS5_1CILi2EEENSC_ILi1EEESE_EEENS1_52KernelPtrArrayTmaWarpSpecializedPingpongFP8FastAccumEEENS6_IJNSC_ILi128EEENSC_ILi256EEENSC_ILi64EEEEEENS_12float_e4m3_tEPNS6_IJlSE_NSC_ILi0EEEEEESM_SP_NS5_8TiledMMAINS5_8MMA_AtomIJNS5_4SM904GMMA31MMA_64x256x32_F32E4M3E4M3_SS_TNILNST_7ScaleInE1ELSV_1EEEEEENS5_6LayoutINS6_IJSE_SE_SE_EEENS6_IJSN_SN_SN_EEEEENS6_IJNS5_10UnderscoreES12_S12_EEEEENS5_13SM90_TMA_LOADENS5_14ComposedLayoutINS5_7SwizzleILi2ELi4ELi3EEENS5_18smem_ptr_flag_bitsILi8EEENSY_INS6_IJNSC_ILi8EEESK_EEENS6_IJSK_SE_EEEEEEEvNS5_8identityENS5_23SM90_TMA_LOAD_MULTICASTES1F_vS1G_EENS_8epilogue10collective18CollectiveEpilogueINS1J_30Sm90PtrArrayTmaWarpSpecializedILi4ELi2ELi16ELb1ELb0ELi2EEEJSL_NS6_IJSK_NSC_ILi32EEEEEENS_6half_tEPNS6_IJSE_lSN_EEES1Q_S1S_NS1J_6fusion15FusionCallbacksIS1N_NS1T_17LinearCombinationIS1Q_fS1Q_fLNS_15FloatRoundStyleE2EEESL_S1P_JEEES15_NS16_INS17_ILi3ELi4ELi3EEENS19_ILi16EEENSY_INS6_IJSK_S1B_EEENS6_IJSE_SK_EEEEEEENS5_17SM75_U16x8_LDSM_TENS5_14SM90_TMA_STOREES24_NS5_17SM90_U16x8_STSM_TENS5_9Copy_AtomIJNS5_17SM90_U32x4_STSM_NES1Q_EEEvEEEvvEEEEvNT_6ParamsE,"a",@progbits
	.sectionflags	@""
	.align	4
.nv.constant0._ZN7cutlass13device_kernelINS_4gemm6kernel13GemmUniversalINS1_17GroupProblemShapeIN4cute5tupleIJiiiEEEEENS1_10collective13CollectiveMmaINS1_39MainloopSm90ArrayTmaGmmaWarpSpecializedILi8ENS6_IJNS5_1CILi2EEENSC_ILi1EEESE_EEENS1_52KernelPtrArrayTmaWarpSpecializedPingpongFP8FastAccumEEENS6_IJNSC_ILi128EEENSC_ILi256EEENSC_ILi64EEEEEENS_12float_e4m3_tEPNS6_IJlSE_NSC_ILi0EEEEEESM_SP_NS5_8TiledMMAINS5_8MMA_AtomIJNS5_4SM904GMMA31MMA_64x256x32_F32E4M3E4M3_SS_TNILNST_7ScaleInE1ELSV_1EEEEEENS5_6LayoutINS6_IJSE_SE_SE_EEENS6_IJSN_SN_SN_EEEEENS6_IJNS5_10UnderscoreES12_S12_EEEEENS5_13SM90_TMA_LOADENS5_14ComposedLayoutINS5_7SwizzleILi2ELi4ELi3EEENS5_18smem_ptr_flag_bitsILi8EEENSY_INS6_IJNSC_ILi8EEESK_EEENS6_IJSK_SE_EEEEEEEvNS5_8identityENS5_23SM90_TMA_LOAD_MULTICASTES1F_vS1G_EENS_8epilogue10collective18CollectiveEpilogueINS1J_30Sm90PtrArrayTmaWarpSpecializedILi4ELi2ELi16ELb1ELb0ELi2EEEJSL_NS6_IJSK_NSC_ILi32EEEEEENS_6half_tEPNS6_IJSE_lSN_EEES1Q_S1S_NS1J_6fusion15FusionCallbacksIS1N_NS1T_17LinearCombinationIS1Q_fS1Q_fLNS_15FloatRoundStyleE2EEESL_S1P_JEEES15_NS16_INS17_ILi3ELi4ELi3EEENS19_ILi16EEENSY_INS6_IJSK_S1B_EEENS6_IJSE_SK_EEEEEEENS5_17SM75_U16x8_LDSM_TENS5_14SM90_TMA_STOREES24_NS5_17SM90_U16x8_STSM_TENS5_9Copy_AtomIJNS5_17SM90_U32x4_STSM_NES1Q_EEEvEEEvvEEEEvNT_6ParamsE:
	.zero		2432


//--------------------- SYMBOLS --------------------------

	.type		.nv.reservedSmem.offset0,@object
	.size		.nv.reservedSmem.offset0,0x4
	.type		__assertfail,@function
